//
// Generated by NVIDIA NVVM Compiler
//
// Compiler Build ID: CL-36424714
// Cuda compilation tools, release 13.0, V13.0.88
// Based on NVVM 20.0.0
//

.version 9.0
.target sm_100
.address_size 64

	// .globl	_Z18build_histogram_p1IiEvPKT_iPj
// _ZZN3cub18CUB_300001_SM_10006detail4scan16DeviceScanKernelINS2_10policy_hubIjjjjN4cuda3std3__44plusIvEEE10Policy1000EN6thrust24THRUST_300001_SM_1000_NS6detail15normal_iteratorINSD_10device_ptrIjEEEESI_NS0_13ScanTileStateIjLb1EEES9_NS1_10InputValueIjPjEEjjLb0EjEEvT0_T1_T2_iT3_T4_T5_E12temp_storage has been demoted
// _ZZN3cub18CUB_300001_SM_10006detail4scan16DeviceScanKernelINS2_10policy_hubIjjjmN4cuda3std3__44plusIvEEE10Policy1000EN6thrust24THRUST_300001_SM_1000_NS6detail15normal_iteratorINSD_10device_ptrIjEEEESI_NS0_13ScanTileStateIjLb1EEES9_NS1_10InputValueIjPjEEmjLb0EjEEvT0_T1_T2_iT3_T4_T5_E12temp_storage has been demoted
// _ZZ18build_histogram_p1IiEvPKT_iPjE11shared_hist has been demoted
// _ZZ15reorder_pass_p1IiEvPKT_PS0_jPjE14shared_writept has been demoted
.global .align 1 .b8 _ZN34_INTERNAL_7cca2641_4_k_cu_cd64c68b4cuda3std3__45__cpo5beginE[1];
.global .align 1 .b8 _ZN34_INTERNAL_7cca2641_4_k_cu_cd64c68b4cuda3std3__45__cpo3endE[1];
.global .align 1 .b8 _ZN34_INTERNAL_7cca2641_4_k_cu_cd64c68b4cuda3std3__45__cpo6cbeginE[1];
.global .align 1 .b8 _ZN34_INTERNAL_7cca2641_4_k_cu_cd64c68b4cuda3std3__45__cpo4cendE[1];
.global .align 1 .b8 _ZN34_INTERNAL_7cca2641_4_k_cu_cd64c68b4cuda3std3__45__cpo6rbeginE[1];
.global .align 1 .b8 _ZN34_INTERNAL_7cca2641_4_k_cu_cd64c68b4cuda3std3__45__cpo4rendE[1];
.global .align 1 .b8 _ZN34_INTERNAL_7cca2641_4_k_cu_cd64c68b4cuda3std3__45__cpo7crbeginE[1];
.global .align 1 .b8 _ZN34_INTERNAL_7cca2641_4_k_cu_cd64c68b4cuda3std3__45__cpo5crendE[1];
.global .align 1 .b8 _ZN34_INTERNAL_7cca2641_4_k_cu_cd64c68b4cuda3std3__436_GLOBAL__N__7cca2641_4_k_cu_cd64c68b6ignoreE[1];
.global .align 1 .b8 _ZN34_INTERNAL_7cca2641_4_k_cu_cd64c68b4cuda3std3__419piecewise_constructE[1];
.global .align 1 .b8 _ZN34_INTERNAL_7cca2641_4_k_cu_cd64c68b4cuda3std3__48in_placeE[1];
.global .align 1 .b8 _ZN34_INTERNAL_7cca2641_4_k_cu_cd64c68b4cuda3std3__420unreachable_sentinelE[1];
.global .align 1 .b8 _ZN34_INTERNAL_7cca2641_4_k_cu_cd64c68b4cuda3std3__47nulloptE[1];
.global .align 1 .b8 _ZN34_INTERNAL_7cca2641_4_k_cu_cd64c68b4cuda3std3__48unexpectE[1];
.global .align 1 .b8 _ZN34_INTERNAL_7cca2641_4_k_cu_cd64c68b4cuda3std6ranges3__45__cpo4swapE[1];
.global .align 1 .b8 _ZN34_INTERNAL_7cca2641_4_k_cu_cd64c68b4cuda3std6ranges3__45__cpo9iter_moveE[1];
.global .align 1 .b8 _ZN34_INTERNAL_7cca2641_4_k_cu_cd64c68b4cuda3std6ranges3__45__cpo5beginE[1];
.global .align 1 .b8 _ZN34_INTERNAL_7cca2641_4_k_cu_cd64c68b4cuda3std6ranges3__45__cpo3endE[1];
.global .align 1 .b8 _ZN34_INTERNAL_7cca2641_4_k_cu_cd64c68b4cuda3std6ranges3__45__cpo6cbeginE[1];
.global .align 1 .b8 _ZN34_INTERNAL_7cca2641_4_k_cu_cd64c68b4cuda3std6ranges3__45__cpo4cendE[1];
.global .align 1 .b8 _ZN34_INTERNAL_7cca2641_4_k_cu_cd64c68b4cuda3std6ranges3__45__cpo7advanceE[1];
.global .align 1 .b8 _ZN34_INTERNAL_7cca2641_4_k_cu_cd64c68b4cuda3std6ranges3__45__cpo9iter_swapE[1];
.global .align 1 .b8 _ZN34_INTERNAL_7cca2641_4_k_cu_cd64c68b4cuda3std6ranges3__45__cpo4nextE[1];
.global .align 1 .b8 _ZN34_INTERNAL_7cca2641_4_k_cu_cd64c68b4cuda3std6ranges3__45__cpo4prevE[1];
.global .align 1 .b8 _ZN34_INTERNAL_7cca2641_4_k_cu_cd64c68b4cuda3std6ranges3__45__cpo4dataE[1];
.global .align 1 .b8 _ZN34_INTERNAL_7cca2641_4_k_cu_cd64c68b4cuda3std6ranges3__45__cpo5cdataE[1];
.global .align 1 .b8 _ZN34_INTERNAL_7cca2641_4_k_cu_cd64c68b4cuda3std6ranges3__45__cpo4sizeE[1];
.global .align 1 .b8 _ZN34_INTERNAL_7cca2641_4_k_cu_cd64c68b4cuda3std6ranges3__45__cpo5ssizeE[1];
.global .align 1 .b8 _ZN34_INTERNAL_7cca2641_4_k_cu_cd64c68b4cuda3std6ranges3__45__cpo8distanceE[1];
.global .align 1 .b8 _ZN34_INTERNAL_7cca2641_4_k_cu_cd64c68b6thrust24THRUST_300001_SM_1000_NS8cuda_cub3parE[1];
.global .align 1 .b8 _ZN34_INTERNAL_7cca2641_4_k_cu_cd64c68b6thrust24THRUST_300001_SM_1000_NS8cuda_cub10par_nosyncE[1];
.global .align 1 .b8 _ZN34_INTERNAL_7cca2641_4_k_cu_cd64c68b6thrust24THRUST_300001_SM_1000_NS6system6detail10sequential3seqE[1];
.global .align 1 .b8 _ZN34_INTERNAL_7cca2641_4_k_cu_cd64c68b6thrust24THRUST_300001_SM_1000_NS12placeholders2_1E[1];
.global .align 1 .b8 _ZN34_INTERNAL_7cca2641_4_k_cu_cd64c68b6thrust24THRUST_300001_SM_1000_NS12placeholders2_2E[1];
.global .align 1 .b8 _ZN34_INTERNAL_7cca2641_4_k_cu_cd64c68b6thrust24THRUST_300001_SM_1000_NS12placeholders2_3E[1];
.global .align 1 .b8 _ZN34_INTERNAL_7cca2641_4_k_cu_cd64c68b6thrust24THRUST_300001_SM_1000_NS12placeholders2_4E[1];
.global .align 1 .b8 _ZN34_INTERNAL_7cca2641_4_k_cu_cd64c68b6thrust24THRUST_300001_SM_1000_NS12placeholders2_5E[1];
.global .align 1 .b8 _ZN34_INTERNAL_7cca2641_4_k_cu_cd64c68b6thrust24THRUST_300001_SM_1000_NS12placeholders2_6E[1];
.global .align 1 .b8 _ZN34_INTERNAL_7cca2641_4_k_cu_cd64c68b6thrust24THRUST_300001_SM_1000_NS12placeholders2_7E[1];
.global .align 1 .b8 _ZN34_INTERNAL_7cca2641_4_k_cu_cd64c68b6thrust24THRUST_300001_SM_1000_NS12placeholders2_8E[1];
.global .align 1 .b8 _ZN34_INTERNAL_7cca2641_4_k_cu_cd64c68b6thrust24THRUST_300001_SM_1000_NS12placeholders2_9E[1];
.global .align 1 .b8 _ZN34_INTERNAL_7cca2641_4_k_cu_cd64c68b6thrust24THRUST_300001_SM_1000_NS12placeholders3_10E[1];
.global .align 1 .b8 _ZN34_INTERNAL_7cca2641_4_k_cu_cd64c68b6thrust24THRUST_300001_SM_1000_NS3seqE[1];

.visible .entry _Z18build_histogram_p1IiEvPKT_iPj(
	.param .u64 .ptr .align 1 _Z18build_histogram_p1IiEvPKT_iPj_param_0,
	.param .u32 _Z18build_histogram_p1IiEvPKT_iPj_param_1,
	.param .u64 .ptr .align 1 _Z18build_histogram_p1IiEvPKT_iPj_param_2
)
{
	.reg .pred 	%p<22>;
	.reg .b32 	%r<163>;
	.reg .b64 	%rd<13>;
	// demoted variable
	.shared .align 4 .b8 _ZZ18build_histogram_p1IiEvPKT_iPjE11shared_hist[16];
	ld.param.u64 	%rd7, [_Z18build_histogram_p1IiEvPKT_iPj_param_0];
	ld.param.u32 	%r49, [_Z18build_histogram_p1IiEvPKT_iPj_param_1];
	ld.param.u64 	%rd8, [_Z18build_histogram_p1IiEvPKT_iPj_param_2];
	mov.u32 	%r1, %ntid.x;
	shl.b32 	%r2, %r1, 2;
	mov.b32 	%r143, 0;
	mov.u32 	%r142, _ZZ18build_histogram_p1IiEvPKT_iPjE11shared_hist;
$L__BB0_1:
	mov.b32 	%r52, 0;
	st.shared.u32 	[%r142], %r52;
	add.s32 	%r143, %r143, %r1;
	add.s32 	%r142, %r142, %r2;
	setp.lt.u32 	%p1, %r143, 4;
	@%p1 bra 	$L__BB0_1;
	bar.sync 	0;
	mov.u32 	%r162, %tid.x;
	mov.u32 	%r8, %ctaid.x;
	mad.lo.s32 	%r53, %r8, %r1, %r162;
	shl.b32 	%r152, %r53, 3;
	setp.ge.u32 	%p2, %r152, %r49;
	@%p2 bra 	$L__BB0_37;
	mov.u32 	%r55, %nctaid.x;
	mul.lo.s32 	%r56, %r1, %r55;
	shl.b32 	%r10, %r56, 3;
	cvta.to.global.u64 	%rd1, %rd7;
$L__BB0_4:
	setp.ge.u32 	%p3, %r152, %r49;
	mul.wide.u32 	%rd9, %r152, 4;
	add.s64 	%rd2, %rd1, %rd9;
	@%p3 bra 	$L__BB0_6;
	ld.global.u32 	%r153, [%rd2];
$L__BB0_6:
	add.s32 	%r22, %r152, 1;
	setp.ge.u32 	%p4, %r22, %r49;
	@%p4 bra 	$L__BB0_8;
	ld.global.u32 	%r154, [%rd2+4];
$L__BB0_8:
	add.s32 	%r25, %r152, 2;
	setp.ge.u32 	%p5, %r25, %r49;
	@%p5 bra 	$L__BB0_10;
	ld.global.u32 	%r155, [%rd2+8];
$L__BB0_10:
	add.s32 	%r28, %r152, 3;
	setp.ge.u32 	%p6, %r28, %r49;
	@%p6 bra 	$L__BB0_12;
	ld.global.u32 	%r156, [%rd2+12];
$L__BB0_12:
	add.s32 	%r31, %r152, 4;
	setp.ge.u32 	%p7, %r31, %r49;
	@%p7 bra 	$L__BB0_14;
	ld.global.u32 	%r157, [%rd2+16];
$L__BB0_14:
	add.s32 	%r34, %r152, 5;
	setp.ge.u32 	%p8, %r34, %r49;
	@%p8 bra 	$L__BB0_16;
	ld.global.u32 	%r158, [%rd2+20];
$L__BB0_16:
	add.s32 	%r37, %r152, 6;
	setp.ge.u32 	%p9, %r37, %r49;
	@%p9 bra 	$L__BB0_18;
	ld.global.u32 	%r159, [%rd2+24];
$L__BB0_18:
	add.s32 	%r40, %r152, 7;
	setp.ge.u32 	%p10, %r40, %r49;
	@%p10 bra 	$L__BB0_20;
	ld.global.u32 	%r160, [%rd2+28];
$L__BB0_20:
	setp.ge.u32 	%p11, %r152, %r49;
	@%p11 bra 	$L__BB0_22;
	abs.s32 	%r57, %r153;
	shr.s32 	%r58, %r57, 31;
	shr.u32 	%r59, %r58, 30;
	add.s32 	%r60, %r57, %r59;
	and.b32  	%r61, %r60, 1073741820;
	sub.s32 	%r62, %r57, %r61;
	shl.b32 	%r63, %r62, 2;
	mov.u32 	%r64, _ZZ18build_histogram_p1IiEvPKT_iPjE11shared_hist;
	add.s32 	%r65, %r64, %r63;
	atom.shared.add.u32 	%r66, [%r65], 1;
$L__BB0_22:
	setp.ge.u32 	%p12, %r22, %r49;
	@%p12 bra 	$L__BB0_24;
	abs.s32 	%r67, %r154;
	shr.s32 	%r68, %r67, 31;
	shr.u32 	%r69, %r68, 30;
	add.s32 	%r70, %r67, %r69;
	and.b32  	%r71, %r70, 1073741820;
	sub.s32 	%r72, %r67, %r71;
	shl.b32 	%r73, %r72, 2;
	mov.u32 	%r74, _ZZ18build_histogram_p1IiEvPKT_iPjE11shared_hist;
	add.s32 	%r75, %r74, %r73;
	atom.shared.add.u32 	%r76, [%r75], 1;
$L__BB0_24:
	setp.ge.u32 	%p13, %r25, %r49;
	@%p13 bra 	$L__BB0_26;
	abs.s32 	%r77, %r155;
	shr.s32 	%r78, %r77, 31;
	shr.u32 	%r79, %r78, 30;
	add.s32 	%r80, %r77, %r79;
	and.b32  	%r81, %r80, 1073741820;
	sub.s32 	%r82, %r77, %r81;
	shl.b32 	%r83, %r82, 2;
	mov.u32 	%r84, _ZZ18build_histogram_p1IiEvPKT_iPjE11shared_hist;
	add.s32 	%r85, %r84, %r83;
	atom.shared.add.u32 	%r86, [%r85], 1;
$L__BB0_26:
	setp.ge.u32 	%p14, %r28, %r49;
	@%p14 bra 	$L__BB0_28;
	abs.s32 	%r87, %r156;
	shr.s32 	%r88, %r87, 31;
	shr.u32 	%r89, %r88, 30;
	add.s32 	%r90, %r87, %r89;
	and.b32  	%r91, %r90, 1073741820;
	sub.s32 	%r92, %r87, %r91;
	shl.b32 	%r93, %r92, 2;
	mov.u32 	%r94, _ZZ18build_histogram_p1IiEvPKT_iPjE11shared_hist;
	add.s32 	%r95, %r94, %r93;
	atom.shared.add.u32 	%r96, [%r95], 1;
$L__BB0_28:
	setp.ge.u32 	%p15, %r31, %r49;
	@%p15 bra 	$L__BB0_30;
	abs.s32 	%r97, %r157;
	shr.s32 	%r98, %r97, 31;
	shr.u32 	%r99, %r98, 30;
	add.s32 	%r100, %r97, %r99;
	and.b32  	%r101, %r100, 1073741820;
	sub.s32 	%r102, %r97, %r101;
	shl.b32 	%r103, %r102, 2;
	mov.u32 	%r104, _ZZ18build_histogram_p1IiEvPKT_iPjE11shared_hist;
	add.s32 	%r105, %r104, %r103;
	atom.shared.add.u32 	%r106, [%r105], 1;
$L__BB0_30:
	setp.ge.u32 	%p16, %r34, %r49;
	@%p16 bra 	$L__BB0_32;
	abs.s32 	%r107, %r158;
	shr.s32 	%r108, %r107, 31;
	shr.u32 	%r109, %r108, 30;
	add.s32 	%r110, %r107, %r109;
	and.b32  	%r111, %r110, 1073741820;
	sub.s32 	%r112, %r107, %r111;
	shl.b32 	%r113, %r112, 2;
	mov.u32 	%r114, _ZZ18build_histogram_p1IiEvPKT_iPjE11shared_hist;
	add.s32 	%r115, %r114, %r113;
	atom.shared.add.u32 	%r116, [%r115], 1;
$L__BB0_32:
	setp.ge.u32 	%p17, %r37, %r49;
	@%p17 bra 	$L__BB0_34;
	abs.s32 	%r117, %r159;
	shr.s32 	%r118, %r117, 31;
	shr.u32 	%r119, %r118, 30;
	add.s32 	%r120, %r117, %r119;
	and.b32  	%r121, %r120, 1073741820;
	sub.s32 	%r122, %r117, %r121;
	shl.b32 	%r123, %r122, 2;
	mov.u32 	%r124, _ZZ18build_histogram_p1IiEvPKT_iPjE11shared_hist;
	add.s32 	%r125, %r124, %r123;
	atom.shared.add.u32 	%r126, [%r125], 1;
$L__BB0_34:
	setp.ge.u32 	%p18, %r40, %r49;
	@%p18 bra 	$L__BB0_36;
	abs.s32 	%r127, %r160;
	shr.s32 	%r128, %r127, 31;
	shr.u32 	%r129, %r128, 30;
	add.s32 	%r130, %r127, %r129;
	and.b32  	%r131, %r130, 1073741820;
	sub.s32 	%r132, %r127, %r131;
	shl.b32 	%r133, %r132, 2;
	mov.u32 	%r134, _ZZ18build_histogram_p1IiEvPKT_iPjE11shared_hist;
	add.s32 	%r135, %r134, %r133;
	atom.shared.add.u32 	%r136, [%r135], 1;
$L__BB0_36:
	add.s32 	%r152, %r152, %r10;
	setp.lt.u32 	%p19, %r152, %r49;
	@%p19 bra 	$L__BB0_4;
$L__BB0_37:
	bar.sync 	0;
	setp.gt.u32 	%p20, %r162, 3;
	@%p20 bra 	$L__BB0_40;
	shl.b32 	%r137, %r8, 2;
	add.s32 	%r138, %r162, %r137;
	mul.wide.u32 	%rd10, %r138, 4;
	cvta.to.global.u64 	%rd11, %rd8;
	add.s64 	%rd12, %rd11, %rd10;
	mul.wide.u32 	%rd4, %r1, 4;
	shl.b32 	%r139, %r162, 2;
	mov.u32 	%r140, _ZZ18build_histogram_p1IiEvPKT_iPjE11shared_hist;
	add.s32 	%r161, %r140, %r139;
$L__BB0_39:
	ld.shared.u32 	%r141, [%r161];
	st.global.u32 	[%rd12], %r141;
	add.s32 	%r162, %r162, %r1;
	add.s64 	%rd12, %rd12, %rd4;
	add.s32 	%r161, %r161, %r2;
	setp.lt.u32 	%p21, %r162, 4;
	@%p21 bra 	$L__BB0_39;
$L__BB0_40:
	ret;

}
	// .globl	_Z15reorder_pass_p1IiEvPKT_PS0_jPj
.visible .entry _Z15reorder_pass_p1IiEvPKT_PS0_jPj(
	.param .u64 .ptr .align 1 _Z15reorder_pass_p1IiEvPKT_PS0_jPj_param_0,
	.param .u64 .ptr .align 1 _Z15reorder_pass_p1IiEvPKT_PS0_jPj_param_1,
	.param .u32 _Z15reorder_pass_p1IiEvPKT_PS0_jPj_param_2,
	.param .u64 .ptr .align 1 _Z15reorder_pass_p1IiEvPKT_PS0_jPj_param_3
)
{
	.reg .pred 	%p<21>;
	.reg .b32 	%r<155>;
	.reg .b64 	%rd<34>;
	// demoted variable
	.shared .align 4 .b8 _ZZ15reorder_pass_p1IiEvPKT_PS0_jPjE14shared_writept[16];
	ld.param.u64 	%rd8, [_Z15reorder_pass_p1IiEvPKT_PS0_jPj_param_0];
	ld.param.u64 	%rd10, [_Z15reorder_pass_p1IiEvPKT_PS0_jPj_param_1];
	ld.param.u32 	%r45, [_Z15reorder_pass_p1IiEvPKT_PS0_jPj_param_2];
	ld.param.u64 	%rd9, [_Z15reorder_pass_p1IiEvPKT_PS0_jPj_param_3];
	cvta.to.global.u64 	%rd1, %rd10;
	mov.u32 	%r1, %tid.x;
	setp.gt.u32 	%p1, %r1, 3;
	@%p1 bra 	$L__BB1_3;
	mov.u32 	%r46, %ctaid.x;
	shl.b32 	%r47, %r46, 2;
	mov.u32 	%r2, %ntid.x;
	shl.b32 	%r48, %r1, 2;
	mov.u32 	%r49, _ZZ15reorder_pass_p1IiEvPKT_PS0_jPjE14shared_writept;
	add.s32 	%r136, %r49, %r48;
	shl.b32 	%r4, %r2, 2;
	cvt.u64.u32 	%rd11, %r1;
	cvt.u64.u32 	%rd12, %r47;
	add.s64 	%rd13, %rd11, %rd12;
	shl.b64 	%rd14, %rd13, 2;
	cvta.to.global.u64 	%rd15, %rd9;
	add.s64 	%rd33, %rd15, %rd14;
	mul.wide.u32 	%rd3, %r2, 4;
	mov.u32 	%r137, %r1;
$L__BB1_2:
	ld.global.u32 	%r50, [%rd33];
	st.shared.u32 	[%r136], %r50;
	add.s32 	%r137, %r137, %r2;
	add.s32 	%r136, %r136, %r4;
	add.s64 	%rd33, %rd33, %rd3;
	setp.lt.u32 	%p2, %r137, 4;
	@%p2 bra 	$L__BB1_2;
$L__BB1_3:
	bar.sync 	0;
	mov.u32 	%r51, %ctaid.x;
	mov.u32 	%r9, %ntid.x;
	mad.lo.s32 	%r52, %r51, %r9, %r1;
	shl.b32 	%r146, %r52, 3;
	setp.ge.u32 	%p3, %r146, %r45;
	@%p3 bra 	$L__BB1_38;
	mov.u32 	%r54, %nctaid.x;
	mul.lo.s32 	%r55, %r9, %r54;
	shl.b32 	%r11, %r55, 3;
	cvta.to.global.u64 	%rd6, %rd8;
$L__BB1_5:
	setp.ge.u32 	%p4, %r146, %r45;
	mul.wide.u32 	%rd16, %r146, 4;
	add.s64 	%rd7, %rd6, %rd16;
	@%p4 bra 	$L__BB1_7;
	ld.global.u32 	%r147, [%rd7];
$L__BB1_7:
	add.s32 	%r23, %r146, 1;
	setp.ge.u32 	%p5, %r23, %r45;
	@%p5 bra 	$L__BB1_9;
	ld.global.u32 	%r148, [%rd7+4];
$L__BB1_9:
	add.s32 	%r26, %r146, 2;
	setp.ge.u32 	%p6, %r26, %r45;
	@%p6 bra 	$L__BB1_11;
	ld.global.u32 	%r149, [%rd7+8];
$L__BB1_11:
	add.s32 	%r29, %r146, 3;
	setp.ge.u32 	%p7, %r29, %r45;
	@%p7 bra 	$L__BB1_13;
	ld.global.u32 	%r150, [%rd7+12];
$L__BB1_13:
	add.s32 	%r32, %r146, 4;
	setp.ge.u32 	%p8, %r32, %r45;
	@%p8 bra 	$L__BB1_15;
	ld.global.u32 	%r151, [%rd7+16];
$L__BB1_15:
	add.s32 	%r35, %r146, 5;
	setp.ge.u32 	%p9, %r35, %r45;
	@%p9 bra 	$L__BB1_17;
	ld.global.u32 	%r152, [%rd7+20];
$L__BB1_17:
	add.s32 	%r38, %r146, 6;
	setp.ge.u32 	%p10, %r38, %r45;
	@%p10 bra 	$L__BB1_19;
	ld.global.u32 	%r153, [%rd7+24];
$L__BB1_19:
	add.s32 	%r41, %r146, 7;
	setp.ge.u32 	%p11, %r41, %r45;
	@%p11 bra 	$L__BB1_21;
	ld.global.u32 	%r154, [%rd7+28];
$L__BB1_21:
	setp.ge.u32 	%p12, %r146, %r45;
	@%p12 bra 	$L__BB1_23;
	abs.s32 	%r56, %r147;
	shr.s32 	%r57, %r56, 31;
	shr.u32 	%r58, %r57, 30;
	add.s32 	%r59, %r56, %r58;
	and.b32  	%r60, %r59, 1073741820;
	sub.s32 	%r61, %r56, %r60;
	shl.b32 	%r62, %r61, 2;
	mov.u32 	%r63, _ZZ15reorder_pass_p1IiEvPKT_PS0_jPjE14shared_writept;
	add.s32 	%r64, %r63, %r62;
	atom.shared.add.u32 	%r65, [%r64], 1;
	mul.wide.u32 	%rd17, %r65, 4;
	add.s64 	%rd18, %rd1, %rd17;
	st.global.u32 	[%rd18], %r147;
$L__BB1_23:
	setp.ge.u32 	%p13, %r23, %r45;
	@%p13 bra 	$L__BB1_25;
	abs.s32 	%r66, %r148;
	shr.s32 	%r67, %r66, 31;
	shr.u32 	%r68, %r67, 30;
	add.s32 	%r69, %r66, %r68;
	and.b32  	%r70, %r69, 1073741820;
	sub.s32 	%r71, %r66, %r70;
	shl.b32 	%r72, %r71, 2;
	mov.u32 	%r73, _ZZ15reorder_pass_p1IiEvPKT_PS0_jPjE14shared_writept;
	add.s32 	%r74, %r73, %r72;
	atom.shared.add.u32 	%r75, [%r74], 1;
	mul.wide.u32 	%rd19, %r75, 4;
	add.s64 	%rd20, %rd1, %rd19;
	st.global.u32 	[%rd20], %r148;
$L__BB1_25:
	setp.ge.u32 	%p14, %r26, %r45;
	@%p14 bra 	$L__BB1_27;
	abs.s32 	%r76, %r149;
	shr.s32 	%r77, %r76, 31;
	shr.u32 	%r78, %r77, 30;
	add.s32 	%r79, %r76, %r78;
	and.b32  	%r80, %r79, 1073741820;
	sub.s32 	%r81, %r76, %r80;
	shl.b32 	%r82, %r81, 2;
	mov.u32 	%r83, _ZZ15reorder_pass_p1IiEvPKT_PS0_jPjE14shared_writept;
	add.s32 	%r84, %r83, %r82;
	atom.shared.add.u32 	%r85, [%r84], 1;
	mul.wide.u32 	%rd21, %r85, 4;
	add.s64 	%rd22, %rd1, %rd21;
	st.global.u32 	[%rd22], %r149;
$L__BB1_27:
	setp.ge.u32 	%p15, %r29, %r45;
	@%p15 bra 	$L__BB1_29;
	abs.s32 	%r86, %r150;
	shr.s32 	%r87, %r86, 31;
	shr.u32 	%r88, %r87, 30;
	add.s32 	%r89, %r86, %r88;
	and.b32  	%r90, %r89, 1073741820;
	sub.s32 	%r91, %r86, %r90;
	shl.b32 	%r92, %r91, 2;
	mov.u32 	%r93, _ZZ15reorder_pass_p1IiEvPKT_PS0_jPjE14shared_writept;
	add.s32 	%r94, %r93, %r92;
	atom.shared.add.u32 	%r95, [%r94], 1;
	mul.wide.u32 	%rd23, %r95, 4;
	add.s64 	%rd24, %rd1, %rd23;
	st.global.u32 	[%rd24], %r150;
$L__BB1_29:
	setp.ge.u32 	%p16, %r32, %r45;
	@%p16 bra 	$L__BB1_31;
	abs.s32 	%r96, %r151;
	shr.s32 	%r97, %r96, 31;
	shr.u32 	%r98, %r97, 30;
	add.s32 	%r99, %r96, %r98;
	and.b32  	%r100, %r99, 1073741820;
	sub.s32 	%r101, %r96, %r100;
	shl.b32 	%r102, %r101, 2;
	mov.u32 	%r103, _ZZ15reorder_pass_p1IiEvPKT_PS0_jPjE14shared_writept;
	add.s32 	%r104, %r103, %r102;
	atom.shared.add.u32 	%r105, [%r104], 1;
	mul.wide.u32 	%rd25, %r105, 4;
	add.s64 	%rd26, %rd1, %rd25;
	st.global.u32 	[%rd26], %r151;
$L__BB1_31:
	setp.ge.u32 	%p17, %r35, %r45;
	@%p17 bra 	$L__BB1_33;
	abs.s32 	%r106, %r152;
	shr.s32 	%r107, %r106, 31;
	shr.u32 	%r108, %r107, 30;
	add.s32 	%r109, %r106, %r108;
	and.b32  	%r110, %r109, 1073741820;
	sub.s32 	%r111, %r106, %r110;
	shl.b32 	%r112, %r111, 2;
	mov.u32 	%r113, _ZZ15reorder_pass_p1IiEvPKT_PS0_jPjE14shared_writept;
	add.s32 	%r114, %r113, %r112;
	atom.shared.add.u32 	%r115, [%r114], 1;
	mul.wide.u32 	%rd27, %r115, 4;
	add.s64 	%rd28, %rd1, %rd27;
	st.global.u32 	[%rd28], %r152;
$L__BB1_33:
	setp.ge.u32 	%p18, %r38, %r45;
	@%p18 bra 	$L__BB1_35;
	abs.s32 	%r116, %r153;
	shr.s32 	%r117, %r116, 31;
	shr.u32 	%r118, %r117, 30;
	add.s32 	%r119, %r116, %r118;
	and.b32  	%r120, %r119, 1073741820;
	sub.s32 	%r121, %r116, %r120;
	shl.b32 	%r122, %r121, 2;
	mov.u32 	%r123, _ZZ15reorder_pass_p1IiEvPKT_PS0_jPjE14shared_writept;
	add.s32 	%r124, %r123, %r122;
	atom.shared.add.u32 	%r125, [%r124], 1;
	mul.wide.u32 	%rd29, %r125, 4;
	add.s64 	%rd30, %rd1, %rd29;
	st.global.u32 	[%rd30], %r153;
$L__BB1_35:
	setp.ge.u32 	%p19, %r41, %r45;
	@%p19 bra 	$L__BB1_37;
	abs.s32 	%r126, %r154;
	shr.s32 	%r127, %r126, 31;
	shr.u32 	%r128, %r127, 30;
	add.s32 	%r129, %r126, %r128;
	and.b32  	%r130, %r129, 1073741820;
	sub.s32 	%r131, %r126, %r130;
	shl.b32 	%r132, %r131, 2;
	mov.u32 	%r133, _ZZ15reorder_pass_p1IiEvPKT_PS0_jPjE14shared_writept;
	add.s32 	%r134, %r133, %r132;
	atom.shared.add.u32 	%r135, [%r134], 1;
	mul.wide.u32 	%rd31, %r135, 4;
	add.s64 	%rd32, %rd1, %rd31;
	st.global.u32 	[%rd32], %r154;
$L__BB1_37:
	add.s32 	%r146, %r146, %r11;
	setp.lt.u32 	%p20, %r146, %r45;
	@%p20 bra 	$L__BB1_5;
$L__BB1_38:
	ret;

}
	// .globl	_ZN3cub18CUB_300001_SM_10006detail11EmptyKernelIvEEvv
.visible .entry _ZN3cub18CUB_300001_SM_10006detail11EmptyKernelIvEEvv()
{


	ret;

}
	// .globl	_ZN3cub18CUB_300001_SM_10006detail4scan20DeviceScanInitKernelINS0_13ScanTileStateIjLb1EEEEEvT_i
.visible .entry _ZN3cub18CUB_300001_SM_10006detail4scan20DeviceScanInitKernelINS0_13ScanTileStateIjLb1EEEEEvT_i(
	.param .align 8 .b8 _ZN3cub18CUB_300001_SM_10006detail4scan20DeviceScanInitKernelINS0_13ScanTileStateIjLb1EEEEEvT_i_param_0[8],
	.param .u32 _ZN3cub18CUB_300001_SM_10006detail4scan20DeviceScanInitKernelINS0_13ScanTileStateIjLb1EEEEEvT_i_param_1
)
{
	.reg .pred 	%p<5>;
	.reg .b32 	%r<10>;
	.reg .b64 	%rd<7>;

	ld.param.u64 	%rd2, [_ZN3cub18CUB_300001_SM_10006detail4scan20DeviceScanInitKernelINS0_13ScanTileStateIjLb1EEEEEvT_i_param_0];
	ld.param.u32 	%r4, [_ZN3cub18CUB_300001_SM_10006detail4scan20DeviceScanInitKernelINS0_13ScanTileStateIjLb1EEEEEvT_i_param_1];
	cvta.to.global.u64 	%rd1, %rd2;
	mov.u32 	%r1, %ctaid.x;
	mov.u32 	%r5, %ntid.x;
	mov.u32 	%r2, %tid.x;
	mad.lo.s32 	%r3, %r1, %r5, %r2;
	setp.ge.s32 	%p1, %r3, %r4;
	@%p1 bra 	$L__BB3_2;
	mul.wide.s32 	%rd3, %r3, 8;
	add.s64 	%rd4, %rd1, %rd3;
	mov.b32 	%r6, 0;
	mov.b32 	%r7, 99;
	st.global.v2.u32 	[%rd4+256], {%r7, %r6};
$L__BB3_2:
	setp.ne.s32 	%p2, %r1, 0;
	setp.gt.u32 	%p3, %r2, 31;
	or.pred  	%p4, %p2, %p3;
	@%p4 bra 	$L__BB3_4;
	mul.wide.u32 	%rd5, %r2, 8;
	add.s64 	%rd6, %rd1, %rd5;
	mov.b32 	%r9, 0;
	st.global.v2.u32 	[%rd6], {%r9, %r9};
$L__BB3_4:
	ret;

}
	// .globl	_ZN3cub18CUB_300001_SM_10006detail4scan16DeviceScanKernelINS2_10policy_hubIjjjjN4cuda3std3__44plusIvEEE10Policy1000EN6thrust24THRUST_300001_SM_1000_NS6detail15normal_iteratorINSD_10device_ptrIjEEEESI_NS0_13ScanTileStateIjLb1EEES9_NS1_10InputValueIjPjEEjjLb0EjEEvT0_T1_T2_iT3_T4_T5_
.visible .entry _ZN3cub18CUB_300001_SM_10006detail4scan16DeviceScanKernelINS2_10policy_hubIjjjjN4cuda3std3__44plusIvEEE10Policy1000EN6thrust24THRUST_300001_SM_1000_NS6detail15normal_iteratorINSD_10device_ptrIjEEEESI_NS0_13ScanTileStateIjLb1EEES9_NS1_10InputValueIjPjEEjjLb0EjEEvT0_T1_T2_iT3_T4_T5_(
	.param .align 8 .b8 _ZN3cub18CUB_300001_SM_10006detail4scan16DeviceScanKernelINS2_10policy_hubIjjjjN4cuda3std3__44plusIvEEE10Policy1000EN6thrust24THRUST_300001_SM_1000_NS6detail15normal_iteratorINSD_10device_ptrIjEEEESI_NS0_13ScanTileStateIjLb1EEES9_NS1_10InputValueIjPjEEjjLb0EjEEvT0_T1_T2_iT3_T4_T5__param_0[8],
	.param .align 8 .b8 _ZN3cub18CUB_300001_SM_10006detail4scan16DeviceScanKernelINS2_10policy_hubIjjjjN4cuda3std3__44plusIvEEE10Policy1000EN6thrust24THRUST_300001_SM_1000_NS6detail15normal_iteratorINSD_10device_ptrIjEEEESI_NS0_13ScanTileStateIjLb1EEES9_NS1_10InputValueIjPjEEjjLb0EjEEvT0_T1_T2_iT3_T4_T5__param_1[8],
	.param .align 8 .b8 _ZN3cub18CUB_300001_SM_10006detail4scan16DeviceScanKernelINS2_10policy_hubIjjjjN4cuda3std3__44plusIvEEE10Policy1000EN6thrust24THRUST_300001_SM_1000_NS6detail15normal_iteratorINSD_10device_ptrIjEEEESI_NS0_13ScanTileStateIjLb1EEES9_NS1_10InputValueIjPjEEjjLb0EjEEvT0_T1_T2_iT3_T4_T5__param_2[8],
	.param .u32 _ZN3cub18CUB_300001_SM_10006detail4scan16DeviceScanKernelINS2_10policy_hubIjjjjN4cuda3std3__44plusIvEEE10Policy1000EN6thrust24THRUST_300001_SM_1000_NS6detail15normal_iteratorINSD_10device_ptrIjEEEESI_NS0_13ScanTileStateIjLb1EEES9_NS1_10InputValueIjPjEEjjLb0EjEEvT0_T1_T2_iT3_T4_T5__param_3,
	.param .align 1 .b8 _ZN3cub18CUB_300001_SM_10006detail4scan16DeviceScanKernelINS2_10policy_hubIjjjjN4cuda3std3__44plusIvEEE10Policy1000EN6thrust24THRUST_300001_SM_1000_NS6detail15normal_iteratorINSD_10device_ptrIjEEEESI_NS0_13ScanTileStateIjLb1EEES9_NS1_10InputValueIjPjEEjjLb0EjEEvT0_T1_T2_iT3_T4_T5__param_4[1],
	.param .align 8 .b8 _ZN3cub18CUB_300001_SM_10006detail4scan16DeviceScanKernelINS2_10policy_hubIjjjjN4cuda3std3__44plusIvEEE10Policy1000EN6thrust24THRUST_300001_SM_1000_NS6detail15normal_iteratorINSD_10device_ptrIjEEEESI_NS0_13ScanTileStateIjLb1EEES9_NS1_10InputValueIjPjEEjjLb0EjEEvT0_T1_T2_iT3_T4_T5__param_5[16],
	.param .u32 _ZN3cub18CUB_300001_SM_10006detail4scan16DeviceScanKernelINS2_10policy_hubIjjjjN4cuda3std3__44plusIvEEE10Policy1000EN6thrust24THRUST_300001_SM_1000_NS6detail15normal_iteratorINSD_10device_ptrIjEEEESI_NS0_13ScanTileStateIjLb1EEES9_NS1_10InputValueIjPjEEjjLb0EjEEvT0_T1_T2_iT3_T4_T5__param_6
)
.maxntid 384
{
	.reg .pred 	%p<160>;
	.reg .b16 	%rs<3>;
	.reg .b32 	%r<1050>;
	.reg .b64 	%rd<58>;
	// demoted variable
	.shared .align 16 .b8 _ZZN3cub18CUB_300001_SM_10006detail4scan16DeviceScanKernelINS2_10policy_hubIjjjjN4cuda3std3__44plusIvEEE10Policy1000EN6thrust24THRUST_300001_SM_1000_NS6detail15normal_iteratorINSD_10device_ptrIjEEEESI_NS0_13ScanTileStateIjLb1EEES9_NS1_10InputValueIjPjEEjjLb0EjEEvT0_T1_T2_iT3_T4_T5_E12temp_storage[33808];
	ld.param.u32 	%r239, [_ZN3cub18CUB_300001_SM_10006detail4scan16DeviceScanKernelINS2_10policy_hubIjjjjN4cuda3std3__44plusIvEEE10Policy1000EN6thrust24THRUST_300001_SM_1000_NS6detail15normal_iteratorINSD_10device_ptrIjEEEESI_NS0_13ScanTileStateIjLb1EEES9_NS1_10InputValueIjPjEEjjLb0EjEEvT0_T1_T2_iT3_T4_T5__param_5];
	bfe.u32 	%r240, %r239, 0, 8;
	cvt.u16.u32 	%rs1, %r240;
	and.b16  	%rs2, %rs1, 255;
	ld.param.u64 	%rd16, [_ZN3cub18CUB_300001_SM_10006detail4scan16DeviceScanKernelINS2_10policy_hubIjjjjN4cuda3std3__44plusIvEEE10Policy1000EN6thrust24THRUST_300001_SM_1000_NS6detail15normal_iteratorINSD_10device_ptrIjEEEESI_NS0_13ScanTileStateIjLb1EEES9_NS1_10InputValueIjPjEEjjLb0EjEEvT0_T1_T2_iT3_T4_T5__param_2];
	ld.param.u64 	%rd15, [_ZN3cub18CUB_300001_SM_10006detail4scan16DeviceScanKernelINS2_10policy_hubIjjjjN4cuda3std3__44plusIvEEE10Policy1000EN6thrust24THRUST_300001_SM_1000_NS6detail15normal_iteratorINSD_10device_ptrIjEEEESI_NS0_13ScanTileStateIjLb1EEES9_NS1_10InputValueIjPjEEjjLb0EjEEvT0_T1_T2_iT3_T4_T5__param_1];
	ld.param.u64 	%rd14, [_ZN3cub18CUB_300001_SM_10006detail4scan16DeviceScanKernelINS2_10policy_hubIjjjjN4cuda3std3__44plusIvEEE10Policy1000EN6thrust24THRUST_300001_SM_1000_NS6detail15normal_iteratorINSD_10device_ptrIjEEEESI_NS0_13ScanTileStateIjLb1EEES9_NS1_10InputValueIjPjEEjjLb0EjEEvT0_T1_T2_iT3_T4_T5__param_0];
	ld.param.u64 	%rd1, [_ZN3cub18CUB_300001_SM_10006detail4scan16DeviceScanKernelINS2_10policy_hubIjjjjN4cuda3std3__44plusIvEEE10Policy1000EN6thrust24THRUST_300001_SM_1000_NS6detail15normal_iteratorINSD_10device_ptrIjEEEESI_NS0_13ScanTileStateIjLb1EEES9_NS1_10InputValueIjPjEEjjLb0EjEEvT0_T1_T2_iT3_T4_T5__param_5+8];
	ld.param.u32 	%r238, [_ZN3cub18CUB_300001_SM_10006detail4scan16DeviceScanKernelINS2_10policy_hubIjjjjN4cuda3std3__44plusIvEEE10Policy1000EN6thrust24THRUST_300001_SM_1000_NS6detail15normal_iteratorINSD_10device_ptrIjEEEESI_NS0_13ScanTileStateIjLb1EEES9_NS1_10InputValueIjPjEEjjLb0EjEEvT0_T1_T2_iT3_T4_T5__param_6];
	setp.eq.s16 	%p1, %rs2, 0;
	@%p1 bra 	$L__BB4_2;
	cvta.to.global.u64 	%rd17, %rd1;
	ld.global.u32 	%r997, [%rd17];
	bra.uni 	$L__BB4_3;
$L__BB4_2:
	cvt.u32.u64 	%r997, %rd1;
$L__BB4_3:
	ld.param.u32 	%r995, [_ZN3cub18CUB_300001_SM_10006detail4scan16DeviceScanKernelINS2_10policy_hubIjjjjN4cuda3std3__44plusIvEEE10Policy1000EN6thrust24THRUST_300001_SM_1000_NS6detail15normal_iteratorINSD_10device_ptrIjEEEESI_NS0_13ScanTileStateIjLb1EEES9_NS1_10InputValueIjPjEEjjLb0EjEEvT0_T1_T2_iT3_T4_T5__param_3];
	cvta.to.global.u64 	%rd3, %rd14;
	cvta.to.global.u64 	%rd4, %rd15;
	mov.u32 	%r241, %ctaid.x;
	add.s32 	%r998, %r995, %r241;
	mul.lo.s32 	%r5, %r998, 8448;
	sub.s32 	%r6, %r238, %r5;
	setp.lt.u32 	%p2, %r6, 8449;
	@%p2 bra 	$L__BB4_29;
	cvt.u64.u32 	%rd40, %r5;
	mov.u32 	%r7, %tid.x;
	and.b32  	%r640, %r7, 31;
	and.b32  	%r641, %r7, 992;
	mul.lo.s32 	%r642, %r641, 22;
	or.b32  	%r643, %r642, %r640;
	cvt.u64.u32 	%rd41, %r643;
	add.s64 	%rd5, %rd41, %rd40;
	shl.b64 	%rd42, %rd5, 2;
	add.s64 	%rd43, %rd3, %rd42;
	ld.global.u32 	%r644, [%rd43];
	ld.global.u32 	%r645, [%rd43+128];
	ld.global.u32 	%r646, [%rd43+256];
	ld.global.u32 	%r647, [%rd43+384];
	ld.global.u32 	%r648, [%rd43+512];
	ld.global.u32 	%r649, [%rd43+640];
	ld.global.u32 	%r650, [%rd43+768];
	ld.global.u32 	%r651, [%rd43+896];
	ld.global.u32 	%r652, [%rd43+1024];
	ld.global.u32 	%r653, [%rd43+1152];
	ld.global.u32 	%r654, [%rd43+1280];
	ld.global.u32 	%r655, [%rd43+1408];
	ld.global.u32 	%r656, [%rd43+1536];
	ld.global.u32 	%r657, [%rd43+1664];
	ld.global.u32 	%r658, [%rd43+1792];
	ld.global.u32 	%r659, [%rd43+1920];
	ld.global.u32 	%r660, [%rd43+2048];
	ld.global.u32 	%r661, [%rd43+2176];
	ld.global.u32 	%r662, [%rd43+2304];
	ld.global.u32 	%r663, [%rd43+2432];
	ld.global.u32 	%r664, [%rd43+2560];
	ld.global.u32 	%r665, [%rd43+2688];
	// begin inline asm
	mov.u32 %r639, %laneid;
	// end inline asm
	shr.u32 	%r9, %r7, 5;
	mad.lo.s32 	%r666, %r9, 704, %r639;
	shl.b32 	%r667, %r666, 2;
	mov.u32 	%r668, _ZZN3cub18CUB_300001_SM_10006detail4scan16DeviceScanKernelINS2_10policy_hubIjjjjN4cuda3std3__44plusIvEEE10Policy1000EN6thrust24THRUST_300001_SM_1000_NS6detail15normal_iteratorINSD_10device_ptrIjEEEESI_NS0_13ScanTileStateIjLb1EEES9_NS1_10InputValueIjPjEEjjLb0EjEEvT0_T1_T2_iT3_T4_T5_E12temp_storage;
	add.s32 	%r10, %r668, %r667;
	st.shared.u32 	[%r10], %r644;
	st.shared.u32 	[%r10+128], %r645;
	st.shared.u32 	[%r10+256], %r646;
	st.shared.u32 	[%r10+384], %r647;
	st.shared.u32 	[%r10+512], %r648;
	st.shared.u32 	[%r10+640], %r649;
	st.shared.u32 	[%r10+768], %r650;
	st.shared.u32 	[%r10+896], %r651;
	st.shared.u32 	[%r10+1024], %r652;
	st.shared.u32 	[%r10+1152], %r653;
	st.shared.u32 	[%r10+1280], %r654;
	st.shared.u32 	[%r10+1408], %r655;
	st.shared.u32 	[%r10+1536], %r656;
	st.shared.u32 	[%r10+1664], %r657;
	st.shared.u32 	[%r10+1792], %r658;
	st.shared.u32 	[%r10+1920], %r659;
	st.shared.u32 	[%r10+2048], %r660;
	st.shared.u32 	[%r10+2176], %r661;
	st.shared.u32 	[%r10+2304], %r662;
	st.shared.u32 	[%r10+2432], %r663;
	st.shared.u32 	[%r10+2560], %r664;
	st.shared.u32 	[%r10+2688], %r665;
	bar.warp.sync 	-1;
	mad.lo.s32 	%r11, %r639, 84, %r10;
	ld.shared.v2.u32 	{%r12, %r13}, [%r11];
	ld.shared.v2.u32 	{%r14, %r15}, [%r11+8];
	ld.shared.v2.u32 	{%r16, %r17}, [%r11+16];
	ld.shared.v2.u32 	{%r18, %r19}, [%r11+24];
	ld.shared.v2.u32 	{%r20, %r21}, [%r11+32];
	ld.shared.v2.u32 	{%r22, %r23}, [%r11+40];
	ld.shared.v2.u32 	{%r24, %r25}, [%r11+48];
	ld.shared.v2.u32 	{%r26, %r27}, [%r11+56];
	ld.shared.v2.u32 	{%r28, %r29}, [%r11+64];
	ld.shared.v2.u32 	{%r30, %r31}, [%r11+72];
	ld.shared.v2.u32 	{%r32, %r33}, [%r11+80];
	bar.sync 	0;
	setp.ne.s32 	%p104, %r998, 0;
	@%p104 bra 	$L__BB4_9;
	add.s32 	%r890, %r13, %r12;
	add.s32 	%r891, %r14, %r890;
	add.s32 	%r892, %r15, %r891;
	add.s32 	%r893, %r16, %r892;
	add.s32 	%r894, %r17, %r893;
	add.s32 	%r895, %r18, %r894;
	add.s32 	%r896, %r19, %r895;
	add.s32 	%r897, %r20, %r896;
	add.s32 	%r898, %r21, %r897;
	add.s32 	%r899, %r22, %r898;
	add.s32 	%r900, %r23, %r899;
	add.s32 	%r901, %r24, %r900;
	add.s32 	%r902, %r25, %r901;
	add.s32 	%r903, %r26, %r902;
	add.s32 	%r904, %r27, %r903;
	add.s32 	%r905, %r28, %r904;
	add.s32 	%r906, %r29, %r905;
	add.s32 	%r907, %r30, %r906;
	add.s32 	%r908, %r31, %r907;
	add.s32 	%r909, %r32, %r908;
	add.s32 	%r864, %r33, %r909;
	mov.b32 	%r862, 1;
	mov.b32 	%r887, 0;
	mov.b32 	%r889, -1;
	// begin inline asm
	{  .reg .u32 r0;  .reg .pred p;  shfl.sync.up.b32 r0|p, %r864, %r862, %r887, %r889;  @p add.u32 r0, r0, %r864;  mov.u32 %r860, r0;}
	// end inline asm
	mov.b32 	%r868, 2;
	// begin inline asm
	{  .reg .u32 r0;  .reg .pred p;  shfl.sync.up.b32 r0|p, %r860, %r868, %r887, %r889;  @p add.u32 r0, r0, %r860;  mov.u32 %r866, r0;}
	// end inline asm
	mov.b32 	%r874, 4;
	// begin inline asm
	{  .reg .u32 r0;  .reg .pred p;  shfl.sync.up.b32 r0|p, %r866, %r874, %r887, %r889;  @p add.u32 r0, r0, %r866;  mov.u32 %r872, r0;}
	// end inline asm
	mov.b32 	%r880, 8;
	// begin inline asm
	{  .reg .u32 r0;  .reg .pred p;  shfl.sync.up.b32 r0|p, %r872, %r880, %r887, %r889;  @p add.u32 r0, r0, %r872;  mov.u32 %r878, r0;}
	// end inline asm
	mov.b32 	%r886, 16;
	// begin inline asm
	{  .reg .u32 r0;  .reg .pred p;  shfl.sync.up.b32 r0|p, %r878, %r886, %r887, %r889;  @p add.u32 r0, r0, %r878;  mov.u32 %r884, r0;}
	// end inline asm
	setp.ne.s32 	%p146, %r639, 31;
	@%p146 bra 	$L__BB4_7;
	shl.b32 	%r910, %r9, 2;
	add.s32 	%r912, %r668, %r910;
	st.shared.u32 	[%r912+16], %r884;
$L__BB4_7:
	bar.sync 	0;
	ld.shared.v4.u32 	{%r913, %r914, %r915, %r916}, [_ZZN3cub18CUB_300001_SM_10006detail4scan16DeviceScanKernelINS2_10policy_hubIjjjjN4cuda3std3__44plusIvEEE10Policy1000EN6thrust24THRUST_300001_SM_1000_NS6detail15normal_iteratorINSD_10device_ptrIjEEEESI_NS0_13ScanTileStateIjLb1EEES9_NS1_10InputValueIjPjEEjjLb0EjEEvT0_T1_T2_iT3_T4_T5_E12temp_storage+16];
	add.s32 	%r917, %r914, %r913;
	setp.eq.s32 	%p147, %r9, 2;
	selp.b32 	%r918, %r917, %r913, %p147;
	add.s32 	%r919, %r917, %r915;
	setp.eq.s32 	%p148, %r9, 3;
	selp.b32 	%r920, %r919, %r918, %p148;
	add.s32 	%r921, %r919, %r916;
	setp.eq.s32 	%p149, %r9, 4;
	selp.b32 	%r922, %r921, %r920, %p149;
	ld.shared.v4.u32 	{%r923, %r924, %r925, %r926}, [_ZZN3cub18CUB_300001_SM_10006detail4scan16DeviceScanKernelINS2_10policy_hubIjjjjN4cuda3std3__44plusIvEEE10Policy1000EN6thrust24THRUST_300001_SM_1000_NS6detail15normal_iteratorINSD_10device_ptrIjEEEESI_NS0_13ScanTileStateIjLb1EEES9_NS1_10InputValueIjPjEEjjLb0EjEEvT0_T1_T2_iT3_T4_T5_E12temp_storage+32];
	add.s32 	%r927, %r921, %r923;
	setp.eq.s32 	%p150, %r9, 5;
	selp.b32 	%r928, %r927, %r922, %p150;
	add.s32 	%r929, %r927, %r924;
	setp.eq.s32 	%p151, %r9, 6;
	selp.b32 	%r930, %r929, %r928, %p151;
	add.s32 	%r931, %r929, %r925;
	setp.eq.s32 	%p152, %r9, 7;
	selp.b32 	%r932, %r931, %r930, %p152;
	add.s32 	%r933, %r931, %r926;
	setp.eq.s32 	%p153, %r9, 8;
	selp.b32 	%r934, %r933, %r932, %p153;
	ld.shared.v4.u32 	{%r935, %r936, %r937, %r938}, [_ZZN3cub18CUB_300001_SM_10006detail4scan16DeviceScanKernelINS2_10policy_hubIjjjjN4cuda3std3__44plusIvEEE10Policy1000EN6thrust24THRUST_300001_SM_1000_NS6detail15normal_iteratorINSD_10device_ptrIjEEEESI_NS0_13ScanTileStateIjLb1EEES9_NS1_10InputValueIjPjEEjjLb0EjEEvT0_T1_T2_iT3_T4_T5_E12temp_storage+48];
	add.s32 	%r939, %r933, %r935;
	setp.eq.s32 	%p154, %r9, 9;
	selp.b32 	%r940, %r939, %r934, %p154;
	add.s32 	%r941, %r939, %r936;
	setp.eq.s32 	%p155, %r9, 10;
	selp.b32 	%r942, %r941, %r940, %p155;
	add.s32 	%r943, %r941, %r937;
	setp.eq.s32 	%p156, %r9, 11;
	selp.b32 	%r944, %r943, %r942, %p156;
	setp.lt.u32 	%p157, %r7, 32;
	selp.b32 	%r945, 0, %r944, %p157;
	setp.eq.s32 	%p158, %r639, 0;
	sub.s32 	%r946, %r884, %r864;
	selp.b32 	%r947, 0, %r946, %p158;
	add.s32 	%r948, %r947, %r997;
	add.s32 	%r1012, %r948, %r945;
	add.s32 	%r949, %r938, %r997;
	add.s32 	%r37, %r949, %r943;
	setp.ne.s32 	%p159, %r7, 0;
	@%p159 bra 	$L__BB4_28;
	add.s64 	%rd55, %rd16, 256;
	mov.b32 	%r950, 101;
	// begin inline asm
	st.relaxed.gpu.v2.u32 [%rd55], {%r950, %r37};
	// end inline asm
	bra.uni 	$L__BB4_28;
$L__BB4_9:
	add.s32 	%r699, %r13, %r12;
	add.s32 	%r700, %r14, %r699;
	add.s32 	%r701, %r15, %r700;
	add.s32 	%r702, %r16, %r701;
	add.s32 	%r703, %r17, %r702;
	add.s32 	%r704, %r18, %r703;
	add.s32 	%r705, %r19, %r704;
	add.s32 	%r706, %r20, %r705;
	add.s32 	%r707, %r21, %r706;
	add.s32 	%r708, %r22, %r707;
	add.s32 	%r709, %r23, %r708;
	add.s32 	%r710, %r24, %r709;
	add.s32 	%r711, %r25, %r710;
	add.s32 	%r712, %r26, %r711;
	add.s32 	%r713, %r27, %r712;
	add.s32 	%r714, %r28, %r713;
	add.s32 	%r715, %r29, %r714;
	add.s32 	%r716, %r30, %r715;
	add.s32 	%r717, %r31, %r716;
	add.s32 	%r718, %r32, %r717;
	add.s32 	%r673, %r33, %r718;
	mov.b32 	%r671, 1;
	mov.b32 	%r696, 0;
	mov.b32 	%r698, -1;
	// begin inline asm
	{  .reg .u32 r0;  .reg .pred p;  shfl.sync.up.b32 r0|p, %r673, %r671, %r696, %r698;  @p add.u32 r0, r0, %r673;  mov.u32 %r669, r0;}
	// end inline asm
	mov.b32 	%r677, 2;
	// begin inline asm
	{  .reg .u32 r0;  .reg .pred p;  shfl.sync.up.b32 r0|p, %r669, %r677, %r696, %r698;  @p add.u32 r0, r0, %r669;  mov.u32 %r675, r0;}
	// end inline asm
	mov.b32 	%r683, 4;
	// begin inline asm
	{  .reg .u32 r0;  .reg .pred p;  shfl.sync.up.b32 r0|p, %r675, %r683, %r696, %r698;  @p add.u32 r0, r0, %r675;  mov.u32 %r681, r0;}
	// end inline asm
	mov.b32 	%r689, 8;
	// begin inline asm
	{  .reg .u32 r0;  .reg .pred p;  shfl.sync.up.b32 r0|p, %r681, %r689, %r696, %r698;  @p add.u32 r0, r0, %r681;  mov.u32 %r687, r0;}
	// end inline asm
	mov.b32 	%r695, 16;
	// begin inline asm
	{  .reg .u32 r0;  .reg .pred p;  shfl.sync.up.b32 r0|p, %r687, %r695, %r696, %r698;  @p add.u32 r0, r0, %r687;  mov.u32 %r693, r0;}
	// end inline asm
	setp.ne.s32 	%p105, %r639, 31;
	@%p105 bra 	$L__BB4_11;
	shl.b32 	%r719, %r9, 2;
	add.s32 	%r721, %r668, %r719;
	st.shared.u32 	[%r721+16], %r693;
$L__BB4_11:
	sub.s32 	%r722, %r693, %r673;
	bar.sync 	0;
	ld.shared.v4.u32 	{%r723, %r724, %r725, %r726}, [_ZZN3cub18CUB_300001_SM_10006detail4scan16DeviceScanKernelINS2_10policy_hubIjjjjN4cuda3std3__44plusIvEEE10Policy1000EN6thrust24THRUST_300001_SM_1000_NS6detail15normal_iteratorINSD_10device_ptrIjEEEESI_NS0_13ScanTileStateIjLb1EEES9_NS1_10InputValueIjPjEEjjLb0EjEEvT0_T1_T2_iT3_T4_T5_E12temp_storage+16];
	add.s32 	%r727, %r724, %r723;
	setp.eq.s32 	%p106, %r9, 2;
	selp.b32 	%r728, %r727, %r723, %p106;
	add.s32 	%r729, %r727, %r725;
	setp.eq.s32 	%p107, %r9, 3;
	selp.b32 	%r730, %r729, %r728, %p107;
	add.s32 	%r731, %r729, %r726;
	setp.eq.s32 	%p108, %r9, 4;
	selp.b32 	%r732, %r731, %r730, %p108;
	ld.shared.v4.u32 	{%r733, %r734, %r735, %r736}, [_ZZN3cub18CUB_300001_SM_10006detail4scan16DeviceScanKernelINS2_10policy_hubIjjjjN4cuda3std3__44plusIvEEE10Policy1000EN6thrust24THRUST_300001_SM_1000_NS6detail15normal_iteratorINSD_10device_ptrIjEEEESI_NS0_13ScanTileStateIjLb1EEES9_NS1_10InputValueIjPjEEjjLb0EjEEvT0_T1_T2_iT3_T4_T5_E12temp_storage+32];
	add.s32 	%r737, %r731, %r733;
	setp.eq.s32 	%p109, %r9, 5;
	selp.b32 	%r738, %r737, %r732, %p109;
	add.s32 	%r739, %r737, %r734;
	setp.eq.s32 	%p110, %r9, 6;
	selp.b32 	%r740, %r739, %r738, %p110;
	add.s32 	%r741, %r739, %r735;
	setp.eq.s32 	%p111, %r9, 7;
	selp.b32 	%r742, %r741, %r740, %p111;
	add.s32 	%r743, %r741, %r736;
	setp.eq.s32 	%p112, %r9, 8;
	selp.b32 	%r744, %r743, %r742, %p112;
	ld.shared.v4.u32 	{%r745, %r746, %r747, %r748}, [_ZZN3cub18CUB_300001_SM_10006detail4scan16DeviceScanKernelINS2_10policy_hubIjjjjN4cuda3std3__44plusIvEEE10Policy1000EN6thrust24THRUST_300001_SM_1000_NS6detail15normal_iteratorINSD_10device_ptrIjEEEESI_NS0_13ScanTileStateIjLb1EEES9_NS1_10InputValueIjPjEEjjLb0EjEEvT0_T1_T2_iT3_T4_T5_E12temp_storage+48];
	add.s32 	%r749, %r743, %r745;
	setp.eq.s32 	%p113, %r9, 9;
	selp.b32 	%r750, %r749, %r744, %p113;
	add.s32 	%r751, %r749, %r746;
	setp.eq.s32 	%p114, %r9, 10;
	selp.b32 	%r752, %r751, %r750, %p114;
	add.s32 	%r753, %r751, %r747;
	setp.eq.s32 	%p115, %r9, 11;
	selp.b32 	%r754, %r753, %r752, %p115;
	add.s32 	%r40, %r753, %r748;
	setp.gt.u32 	%p116, %r7, 31;
	setp.lt.u32 	%p117, %r7, 32;
	setp.eq.s32 	%p118, %r639, 0;
	selp.b32 	%r755, 0, %r722, %p118;
	add.s32 	%r1011, %r754, %r755;
	selp.b32 	%r42, %r722, %r1011, %p117;
	@%p116 bra 	$L__BB4_27;
	setp.ne.s32 	%p119, %r7, 0;
	mul.wide.s32 	%rd44, %r998, 8;
	add.s64 	%rd6, %rd16, %rd44;
	@%p119 bra 	$L__BB4_14;
	st.shared.u32 	[_ZZN3cub18CUB_300001_SM_10006detail4scan16DeviceScanKernelINS2_10policy_hubIjjjjN4cuda3std3__44plusIvEEE10Policy1000EN6thrust24THRUST_300001_SM_1000_NS6detail15normal_iteratorINSD_10device_ptrIjEEEESI_NS0_13ScanTileStateIjLb1EEES9_NS1_10InputValueIjPjEEjjLb0EjEEvT0_T1_T2_iT3_T4_T5_E12temp_storage+12], %r40;
	add.s64 	%rd45, %rd6, 256;
	mov.b32 	%r756, 100;
	// begin inline asm
	st.relaxed.gpu.v2.u32 [%rd45], {%r756, %r40};
	// end inline asm
$L__BB4_14:
	not.b32 	%r762, %r7;
	add.s32 	%r1006, %r998, %r762;
	mov.b32 	%r758, 830;
	// begin inline asm
	nanosleep.u32 %r758;
	// end inline asm
	mul.wide.s32 	%rd47, %r1006, 8;
	add.s64 	%rd48, %rd16, %rd47;
	add.s64 	%rd46, %rd48, 256;
	// begin inline asm
	ld.relaxed.gpu.v2.u32 {%r1008, %r1000}, [%rd46];
	// end inline asm
	mov.b32 	%r1001, 952;
$L__BB4_15:
	setp.eq.s32 	%p120, %r1008, 99;
	mov.b32 	%r763, -1;
	vote.sync.any.pred 	%p121, %p120, %r763;
	not.pred 	%p122, %p121;
	@%p122 bra 	$L__BB4_17;
	mul.lo.s32 	%r858, %r998, 16807;
	and.b32  	%r998, %r858, 2147483647;
	add.s32 	%r859, %r1001, 1;
	rem.u32 	%r855, %r998, %r859;
	// begin inline asm
	nanosleep.u32 %r855;
	// end inline asm
	shr.u32 	%r1001, %r1001, 1;
	// begin inline asm
	ld.relaxed.gpu.v2.u32 {%r1008, %r1000}, [%rd46];
	// end inline asm
	bra.uni 	$L__BB4_15;
$L__BB4_17:
	setp.eq.s32 	%p123, %r1008, 101;
	mov.b32 	%r790, -1;
	vote.sync.ballot.b32 	%r792, %p123, %r790;
	// begin inline asm
	mov.u32 %r765, %lanemask_ge;
	// end inline asm
	and.b32  	%r793, %r792, %r765;
	or.b32  	%r794, %r793, -2147483648;
	add.s32 	%r795, %r794, -1;
	not.b32 	%r796, %r794;
	and.b32  	%r797, %r796, %r795;
	popc.b32 	%r769, %r797;
	mov.b32 	%r768, 1;
	// begin inline asm
	shfl.sync.down.b32 %r766, %r1000, %r768, %r769, %r790;
	// end inline asm
	setp.lt.s32 	%p125, %r639, %r769;
	selp.b32 	%r798, %r766, 0, %p125;
	add.s32 	%r772, %r798, %r1000;
	mov.b32 	%r773, 2;
	// begin inline asm
	shfl.sync.down.b32 %r771, %r772, %r773, %r769, %r790;
	// end inline asm
	add.s32 	%r57, %r639, 2;
	setp.gt.s32 	%p126, %r57, %r769;
	selp.b32 	%r799, 0, %r771, %p126;
	add.s32 	%r777, %r772, %r799;
	mov.b32 	%r778, 4;
	// begin inline asm
	shfl.sync.down.b32 %r776, %r777, %r778, %r769, %r790;
	// end inline asm
	add.s32 	%r58, %r639, 4;
	setp.gt.s32 	%p127, %r58, %r769;
	selp.b32 	%r800, 0, %r776, %p127;
	add.s32 	%r782, %r777, %r800;
	mov.b32 	%r783, 8;
	// begin inline asm
	shfl.sync.down.b32 %r781, %r782, %r783, %r769, %r790;
	// end inline asm
	add.s32 	%r59, %r639, 8;
	setp.gt.s32 	%p128, %r59, %r769;
	selp.b32 	%r801, 0, %r781, %p128;
	add.s32 	%r787, %r782, %r801;
	mov.b32 	%r788, 16;
	// begin inline asm
	shfl.sync.down.b32 %r786, %r787, %r788, %r769, %r790;
	// end inline asm
	add.s32 	%r60, %r639, 16;
	setp.gt.s32 	%p129, %r60, %r769;
	selp.b32 	%r802, 0, %r786, %p129;
	add.s32 	%r1005, %r787, %r802;
	add.s64 	%rd8, %rd16, 256;
	mov.b32 	%r1002, 952;
$L__BB4_18:
	setp.ne.s32 	%p130, %r1008, 101;
	mov.b32 	%r803, -1;
	vote.sync.all.pred 	%p131, %p130, %r803;
	not.pred 	%p132, %p131;
	@%p132 bra 	$L__BB4_23;
	shr.u32 	%r1002, %r1002, 1;
	mul.wide.s32 	%rd51, %r1006, 8;
	add.s64 	%rd52, %rd8, %rd51;
	add.s64 	%rd50, %rd52, -256;
	// begin inline asm
	ld.relaxed.gpu.v2.u32 {%r1008, %r1009}, [%rd50];
	// end inline asm
	mov.u32 	%r1010, %r1002;
$L__BB4_20:
	setp.eq.s32 	%p136, %r1008, 99;
	mov.b32 	%r811, -1;
	vote.sync.any.pred 	%p137, %p136, %r811;
	not.pred 	%p138, %p137;
	@%p138 bra 	$L__BB4_22;
	mul.lo.s32 	%r853, %r998, 16807;
	and.b32  	%r998, %r853, 2147483647;
	add.s32 	%r854, %r1010, 1;
	rem.u32 	%r850, %r998, %r854;
	// begin inline asm
	nanosleep.u32 %r850;
	// end inline asm
	shr.u32 	%r1010, %r1010, 1;
	// begin inline asm
	ld.relaxed.gpu.v2.u32 {%r1008, %r1009}, [%rd50];
	// end inline asm
	bra.uni 	$L__BB4_20;
$L__BB4_22:
	setp.eq.s32 	%p139, %r1008, 101;
	mov.b32 	%r837, -1;
	vote.sync.ballot.b32 	%r838, %p139, %r837;
	and.b32  	%r839, %r838, %r765;
	or.b32  	%r840, %r839, -2147483648;
	add.s32 	%r841, %r840, -1;
	not.b32 	%r842, %r840;
	and.b32  	%r843, %r842, %r841;
	popc.b32 	%r816, %r843;
	mov.b32 	%r815, 1;
	// begin inline asm
	shfl.sync.down.b32 %r813, %r1009, %r815, %r816, %r837;
	// end inline asm
	setp.lt.s32 	%p141, %r639, %r816;
	selp.b32 	%r844, %r813, 0, %p141;
	add.s32 	%r819, %r844, %r1009;
	mov.b32 	%r820, 2;
	// begin inline asm
	shfl.sync.down.b32 %r818, %r819, %r820, %r816, %r837;
	// end inline asm
	setp.gt.s32 	%p142, %r57, %r816;
	selp.b32 	%r845, 0, %r818, %p142;
	add.s32 	%r824, %r819, %r845;
	mov.b32 	%r825, 4;
	// begin inline asm
	shfl.sync.down.b32 %r823, %r824, %r825, %r816, %r837;
	// end inline asm
	setp.gt.s32 	%p143, %r58, %r816;
	selp.b32 	%r846, 0, %r823, %p143;
	add.s32 	%r829, %r824, %r846;
	mov.b32 	%r830, 8;
	// begin inline asm
	shfl.sync.down.b32 %r828, %r829, %r830, %r816, %r837;
	// end inline asm
	setp.gt.s32 	%p144, %r59, %r816;
	selp.b32 	%r847, 0, %r828, %p144;
	add.s32 	%r834, %r829, %r847;
	mov.b32 	%r835, 16;
	// begin inline asm
	shfl.sync.down.b32 %r833, %r834, %r835, %r816, %r837;
	// end inline asm
	setp.gt.s32 	%p145, %r60, %r816;
	selp.b32 	%r848, 0, %r833, %p145;
	add.s32 	%r849, %r848, %r1005;
	add.s32 	%r1005, %r849, %r834;
	add.s32 	%r1006, %r1006, -32;
	bra.uni 	$L__BB4_18;
$L__BB4_23:
	@%p119 bra 	$L__BB4_25;
	add.s32 	%r806, %r1005, %r40;
	add.s64 	%rd49, %rd6, 256;
	mov.b32 	%r805, 101;
	// begin inline asm
	st.relaxed.gpu.v2.u32 [%rd49], {%r805, %r806};
	// end inline asm
	st.shared.u32 	[_ZZN3cub18CUB_300001_SM_10006detail4scan16DeviceScanKernelINS2_10policy_hubIjjjjN4cuda3std3__44plusIvEEE10Policy1000EN6thrust24THRUST_300001_SM_1000_NS6detail15normal_iteratorINSD_10device_ptrIjEEEESI_NS0_13ScanTileStateIjLb1EEES9_NS1_10InputValueIjPjEEjjLb0EjEEvT0_T1_T2_iT3_T4_T5_E12temp_storage+4], %r1005;
	st.shared.u32 	[_ZZN3cub18CUB_300001_SM_10006detail4scan16DeviceScanKernelINS2_10policy_hubIjjjjN4cuda3std3__44plusIvEEE10Policy1000EN6thrust24THRUST_300001_SM_1000_NS6detail15normal_iteratorINSD_10device_ptrIjEEEESI_NS0_13ScanTileStateIjLb1EEES9_NS1_10InputValueIjPjEEjjLb0EjEEvT0_T1_T2_iT3_T4_T5_E12temp_storage+8], %r806;
$L__BB4_25:
	setp.ne.s32 	%p134, %r639, 0;
	mov.u32 	%r1011, %r42;
	@%p134 bra 	$L__BB4_27;
	st.shared.u32 	[_ZZN3cub18CUB_300001_SM_10006detail4scan16DeviceScanKernelINS2_10policy_hubIjjjjN4cuda3std3__44plusIvEEE10Policy1000EN6thrust24THRUST_300001_SM_1000_NS6detail15normal_iteratorINSD_10device_ptrIjEEEESI_NS0_13ScanTileStateIjLb1EEES9_NS1_10InputValueIjPjEEjjLb0EjEEvT0_T1_T2_iT3_T4_T5_E12temp_storage+76], %r1005;
	mov.u32 	%r1011, %r1005;
$L__BB4_27:
	bar.sync 	0;
	setp.eq.s32 	%p135, %r7, 0;
	ld.shared.u32 	%r807, [_ZZN3cub18CUB_300001_SM_10006detail4scan16DeviceScanKernelINS2_10policy_hubIjjjjN4cuda3std3__44plusIvEEE10Policy1000EN6thrust24THRUST_300001_SM_1000_NS6detail15normal_iteratorINSD_10device_ptrIjEEEESI_NS0_13ScanTileStateIjLb1EEES9_NS1_10InputValueIjPjEEjjLb0EjEEvT0_T1_T2_iT3_T4_T5_E12temp_storage+76];
	selp.b32 	%r808, 0, %r807, %p135;
	add.s32 	%r1012, %r808, %r1011;
$L__BB4_28:
	add.s32 	%r952, %r1012, %r12;
	add.s32 	%r953, %r13, %r952;
	add.s32 	%r954, %r14, %r953;
	add.s32 	%r955, %r15, %r954;
	add.s32 	%r956, %r16, %r955;
	add.s32 	%r957, %r17, %r956;
	add.s32 	%r958, %r18, %r957;
	add.s32 	%r959, %r19, %r958;
	add.s32 	%r960, %r20, %r959;
	add.s32 	%r961, %r21, %r960;
	add.s32 	%r962, %r22, %r961;
	add.s32 	%r963, %r23, %r962;
	add.s32 	%r964, %r24, %r963;
	add.s32 	%r965, %r25, %r964;
	add.s32 	%r966, %r26, %r965;
	add.s32 	%r967, %r27, %r966;
	add.s32 	%r968, %r28, %r967;
	add.s32 	%r969, %r29, %r968;
	add.s32 	%r970, %r30, %r969;
	add.s32 	%r971, %r31, %r970;
	add.s32 	%r972, %r32, %r971;
	bar.sync 	0;
	st.shared.v2.u32 	[%r11], {%r1012, %r952};
	st.shared.v2.u32 	[%r11+8], {%r953, %r954};
	st.shared.v2.u32 	[%r11+16], {%r955, %r956};
	st.shared.v2.u32 	[%r11+24], {%r957, %r958};
	st.shared.v2.u32 	[%r11+32], {%r959, %r960};
	st.shared.v2.u32 	[%r11+40], {%r961, %r962};
	st.shared.v2.u32 	[%r11+48], {%r963, %r964};
	st.shared.v2.u32 	[%r11+56], {%r965, %r966};
	st.shared.v2.u32 	[%r11+64], {%r967, %r968};
	st.shared.v2.u32 	[%r11+72], {%r969, %r970};
	st.shared.v2.u32 	[%r11+80], {%r971, %r972};
	bar.warp.sync 	-1;
	ld.shared.u32 	%r973, [%r10];
	ld.shared.u32 	%r974, [%r10+128];
	ld.shared.u32 	%r975, [%r10+256];
	ld.shared.u32 	%r976, [%r10+384];
	ld.shared.u32 	%r977, [%r10+512];
	ld.shared.u32 	%r978, [%r10+640];
	ld.shared.u32 	%r979, [%r10+768];
	ld.shared.u32 	%r980, [%r10+896];
	ld.shared.u32 	%r981, [%r10+1024];
	ld.shared.u32 	%r982, [%r10+1152];
	ld.shared.u32 	%r983, [%r10+1280];
	ld.shared.u32 	%r984, [%r10+1408];
	ld.shared.u32 	%r985, [%r10+1536];
	ld.shared.u32 	%r986, [%r10+1664];
	ld.shared.u32 	%r987, [%r10+1792];
	ld.shared.u32 	%r988, [%r10+1920];
	ld.shared.u32 	%r989, [%r10+2048];
	ld.shared.u32 	%r990, [%r10+2176];
	ld.shared.u32 	%r991, [%r10+2304];
	ld.shared.u32 	%r992, [%r10+2432];
	ld.shared.u32 	%r993, [%r10+2560];
	ld.shared.u32 	%r994, [%r10+2688];
	add.s64 	%rd57, %rd4, %rd42;
	st.global.u32 	[%rd57], %r973;
	st.global.u32 	[%rd57+128], %r974;
	st.global.u32 	[%rd57+256], %r975;
	st.global.u32 	[%rd57+384], %r976;
	st.global.u32 	[%rd57+512], %r977;
	st.global.u32 	[%rd57+640], %r978;
	st.global.u32 	[%rd57+768], %r979;
	st.global.u32 	[%rd57+896], %r980;
	st.global.u32 	[%rd57+1024], %r981;
	st.global.u32 	[%rd57+1152], %r982;
	st.global.u32 	[%rd57+1280], %r983;
	st.global.u32 	[%rd57+1408], %r984;
	st.global.u32 	[%rd57+1536], %r985;
	st.global.u32 	[%rd57+1664], %r986;
	st.global.u32 	[%rd57+1792], %r987;
	st.global.u32 	[%rd57+1920], %r988;
	st.global.u32 	[%rd57+2048], %r989;
	st.global.u32 	[%rd57+2176], %r990;
	st.global.u32 	[%rd57+2304], %r991;
	st.global.u32 	[%rd57+2432], %r992;
	st.global.u32 	[%rd57+2560], %r993;
	st.global.u32 	[%rd57+2688], %r994;
	bra.uni 	$L__BB4_143;
$L__BB4_29:
	setp.eq.s32 	%p3, %r6, 0;
	@%p3 bra 	$L__BB4_143;
	mul.wide.u32 	%rd18, %r5, 4;
	add.s64 	%rd19, %rd3, %rd18;
	mov.u32 	%r85, %tid.x;
	ld.global.u32 	%r1034, [%rd19];
	and.b32  	%r242, %r85, 31;
	and.b32  	%r243, %r85, 992;
	mul.lo.s32 	%r244, %r243, 22;
	or.b32  	%r87, %r244, %r242;
	setp.ge.u32 	%p4, %r87, %r6;
	shl.b32 	%r245, %r87, 2;
	cvt.u64.u32 	%rd20, %r245;
	add.s64 	%rd10, %rd19, %rd20;
	mov.u32 	%r1013, %r1034;
	@%p4 bra 	$L__BB4_32;
	ld.global.u32 	%r1013, [%rd10];
$L__BB4_32:
	add.s32 	%r90, %r87, 32;
	setp.ge.u32 	%p5, %r90, %r6;
	mov.u32 	%r1014, %r1034;
	@%p5 bra 	$L__BB4_34;
	ld.global.u32 	%r1014, [%rd10+128];
$L__BB4_34:
	add.s32 	%r93, %r87, 64;
	setp.ge.u32 	%p6, %r93, %r6;
	mov.u32 	%r1015, %r1034;
	@%p6 bra 	$L__BB4_36;
	ld.global.u32 	%r1015, [%rd10+256];
$L__BB4_36:
	add.s32 	%r96, %r87, 96;
	setp.ge.u32 	%p7, %r96, %r6;
	mov.u32 	%r1016, %r1034;
	@%p7 bra 	$L__BB4_38;
	ld.global.u32 	%r1016, [%rd10+384];
$L__BB4_38:
	add.s32 	%r246, %r87, 128;
	setp.ge.u32 	%p8, %r246, %r6;
	mov.u32 	%r1017, %r1034;
	@%p8 bra 	$L__BB4_40;
	ld.global.u32 	%r1017, [%rd10+512];
$L__BB4_40:
	add.s32 	%r247, %r87, 160;
	setp.ge.u32 	%p9, %r247, %r6;
	mov.u32 	%r1018, %r1034;
	@%p9 bra 	$L__BB4_42;
	ld.global.u32 	%r1018, [%rd10+640];
$L__BB4_42:
	add.s32 	%r248, %r87, 192;
	setp.ge.u32 	%p10, %r248, %r6;
	mov.u32 	%r1019, %r1034;
	@%p10 bra 	$L__BB4_44;
	ld.global.u32 	%r1019, [%rd10+768];
$L__BB4_44:
	add.s32 	%r249, %r87, 224;
	setp.ge.u32 	%p11, %r249, %r6;
	mov.u32 	%r1020, %r1034;
	@%p11 bra 	$L__BB4_46;
	ld.global.u32 	%r1020, [%rd10+896];
$L__BB4_46:
	add.s32 	%r250, %r87, 256;
	setp.ge.u32 	%p12, %r250, %r6;
	mov.u32 	%r1021, %r1034;
	@%p12 bra 	$L__BB4_48;
	ld.global.u32 	%r1021, [%rd10+1024];
$L__BB4_48:
	add.s32 	%r251, %r87, 288;
	setp.ge.u32 	%p13, %r251, %r6;
	mov.u32 	%r1022, %r1034;
	@%p13 bra 	$L__BB4_50;
	ld.global.u32 	%r1022, [%rd10+1152];
$L__BB4_50:
	add.s32 	%r111, %r87, 320;
	setp.ge.u32 	%p14, %r111, %r6;
	mov.u32 	%r1023, %r1034;
	@%p14 bra 	$L__BB4_52;
	ld.global.u32 	%r1023, [%rd10+1280];
$L__BB4_52:
	add.s32 	%r114, %r87, 352;
	setp.ge.u32 	%p15, %r114, %r6;
	mov.u32 	%r1024, %r1034;
	@%p15 bra 	$L__BB4_54;
	ld.global.u32 	%r1024, [%rd10+1408];
$L__BB4_54:
	add.s32 	%r117, %r87, 384;
	setp.ge.u32 	%p16, %r117, %r6;
	mov.u32 	%r1025, %r1034;
	@%p16 bra 	$L__BB4_56;
	ld.global.u32 	%r1025, [%rd10+1536];
$L__BB4_56:
	add.s32 	%r120, %r87, 416;
	setp.ge.u32 	%p17, %r120, %r6;
	mov.u32 	%r1026, %r1034;
	@%p17 bra 	$L__BB4_58;
	ld.global.u32 	%r1026, [%rd10+1664];
$L__BB4_58:
	add.s32 	%r252, %r87, 448;
	setp.ge.u32 	%p18, %r252, %r6;
	mov.u32 	%r1027, %r1034;
	@%p18 bra 	$L__BB4_60;
	ld.global.u32 	%r1027, [%rd10+1792];
$L__BB4_60:
	add.s32 	%r253, %r87, 480;
	setp.ge.u32 	%p19, %r253, %r6;
	mov.u32 	%r1028, %r1034;
	@%p19 bra 	$L__BB4_62;
	ld.global.u32 	%r1028, [%rd10+1920];
$L__BB4_62:
	add.s32 	%r254, %r87, 512;
	setp.ge.u32 	%p20, %r254, %r6;
	mov.u32 	%r1029, %r1034;
	@%p20 bra 	$L__BB4_64;
	ld.global.u32 	%r1029, [%rd10+2048];
$L__BB4_64:
	add.s32 	%r129, %r87, 544;
	setp.ge.u32 	%p21, %r129, %r6;
	mov.u32 	%r1030, %r1034;
	@%p21 bra 	$L__BB4_66;
	ld.global.u32 	%r1030, [%rd10+2176];
$L__BB4_66:
	add.s32 	%r132, %r87, 576;
	setp.ge.u32 	%p22, %r132, %r6;
	mov.u32 	%r1031, %r1034;
	@%p22 bra 	$L__BB4_68;
	ld.global.u32 	%r1031, [%rd10+2304];
$L__BB4_68:
	add.s32 	%r255, %r87, 608;
	setp.ge.u32 	%p23, %r255, %r6;
	mov.u32 	%r1032, %r1034;
	@%p23 bra 	$L__BB4_70;
	ld.global.u32 	%r1032, [%rd10+2432];
$L__BB4_70:
	add.s32 	%r256, %r87, 640;
	setp.ge.u32 	%p24, %r256, %r6;
	mov.u32 	%r1033, %r1034;
	@%p24 bra 	$L__BB4_72;
	ld.global.u32 	%r1033, [%rd10+2560];
$L__BB4_72:
	add.s32 	%r139, %r87, 672;
	setp.ge.u32 	%p25, %r139, %r6;
	@%p25 bra 	$L__BB4_74;
	ld.global.u32 	%r1034, [%rd10+2688];
$L__BB4_74:
	// begin inline asm
	mov.u32 %r257, %laneid;
	// end inline asm
	shr.u32 	%r143, %r85, 5;
	mad.lo.s32 	%r258, %r143, 704, %r257;
	shl.b32 	%r259, %r258, 2;
	mov.u32 	%r260, _ZZN3cub18CUB_300001_SM_10006detail4scan16DeviceScanKernelINS2_10policy_hubIjjjjN4cuda3std3__44plusIvEEE10Policy1000EN6thrust24THRUST_300001_SM_1000_NS6detail15normal_iteratorINSD_10device_ptrIjEEEESI_NS0_13ScanTileStateIjLb1EEES9_NS1_10InputValueIjPjEEjjLb0EjEEvT0_T1_T2_iT3_T4_T5_E12temp_storage;
	add.s32 	%r144, %r260, %r259;
	st.shared.u32 	[%r144], %r1013;
	st.shared.u32 	[%r144+128], %r1014;
	st.shared.u32 	[%r144+256], %r1015;
	st.shared.u32 	[%r144+384], %r1016;
	st.shared.u32 	[%r144+512], %r1017;
	st.shared.u32 	[%r144+640], %r1018;
	st.shared.u32 	[%r144+768], %r1019;
	st.shared.u32 	[%r144+896], %r1020;
	st.shared.u32 	[%r144+1024], %r1021;
	st.shared.u32 	[%r144+1152], %r1022;
	st.shared.u32 	[%r144+1280], %r1023;
	st.shared.u32 	[%r144+1408], %r1024;
	st.shared.u32 	[%r144+1536], %r1025;
	st.shared.u32 	[%r144+1664], %r1026;
	st.shared.u32 	[%r144+1792], %r1027;
	st.shared.u32 	[%r144+1920], %r1028;
	st.shared.u32 	[%r144+2048], %r1029;
	st.shared.u32 	[%r144+2176], %r1030;
	st.shared.u32 	[%r144+2304], %r1031;
	st.shared.u32 	[%r144+2432], %r1032;
	st.shared.u32 	[%r144+2560], %r1033;
	st.shared.u32 	[%r144+2688], %r1034;
	bar.warp.sync 	-1;
	mad.lo.s32 	%r145, %r257, 84, %r144;
	ld.shared.v2.u32 	{%r146, %r147}, [%r145];
	ld.shared.v2.u32 	{%r148, %r149}, [%r145+8];
	ld.shared.v2.u32 	{%r150, %r151}, [%r145+16];
	ld.shared.v2.u32 	{%r152, %r153}, [%r145+24];
	ld.shared.v2.u32 	{%r154, %r155}, [%r145+32];
	ld.shared.v2.u32 	{%r156, %r157}, [%r145+40];
	ld.shared.v2.u32 	{%r158, %r159}, [%r145+48];
	ld.shared.v2.u32 	{%r160, %r161}, [%r145+56];
	ld.shared.v2.u32 	{%r162, %r163}, [%r145+64];
	ld.shared.v2.u32 	{%r164, %r165}, [%r145+72];
	ld.shared.v2.u32 	{%r166, %r167}, [%r145+80];
	bar.sync 	0;
	setp.ne.s32 	%p26, %r998, 0;
	@%p26 bra 	$L__BB4_78;
	add.s32 	%r490, %r147, %r146;
	add.s32 	%r491, %r148, %r490;
	add.s32 	%r492, %r149, %r491;
	add.s32 	%r493, %r150, %r492;
	add.s32 	%r494, %r151, %r493;
	add.s32 	%r495, %r152, %r494;
	add.s32 	%r496, %r153, %r495;
	add.s32 	%r497, %r154, %r496;
	add.s32 	%r498, %r155, %r497;
	add.s32 	%r499, %r156, %r498;
	add.s32 	%r500, %r157, %r499;
	add.s32 	%r501, %r158, %r500;
	add.s32 	%r502, %r159, %r501;
	add.s32 	%r503, %r160, %r502;
	add.s32 	%r504, %r161, %r503;
	add.s32 	%r505, %r162, %r504;
	add.s32 	%r506, %r163, %r505;
	add.s32 	%r507, %r164, %r506;
	add.s32 	%r508, %r165, %r507;
	add.s32 	%r509, %r166, %r508;
	add.s32 	%r464, %r167, %r509;
	mov.b32 	%r462, 1;
	mov.b32 	%r487, 0;
	mov.b32 	%r489, -1;
	// begin inline asm
	{  .reg .u32 r0;  .reg .pred p;  shfl.sync.up.b32 r0|p, %r464, %r462, %r487, %r489;  @p add.u32 r0, r0, %r464;  mov.u32 %r460, r0;}
	// end inline asm
	mov.b32 	%r468, 2;
	// begin inline asm
	{  .reg .u32 r0;  .reg .pred p;  shfl.sync.up.b32 r0|p, %r460, %r468, %r487, %r489;  @p add.u32 r0, r0, %r460;  mov.u32 %r466, r0;}
	// end inline asm
	mov.b32 	%r474, 4;
	// begin inline asm
	{  .reg .u32 r0;  .reg .pred p;  shfl.sync.up.b32 r0|p, %r466, %r474, %r487, %r489;  @p add.u32 r0, r0, %r466;  mov.u32 %r472, r0;}
	// end inline asm
	mov.b32 	%r480, 8;
	// begin inline asm
	{  .reg .u32 r0;  .reg .pred p;  shfl.sync.up.b32 r0|p, %r472, %r480, %r487, %r489;  @p add.u32 r0, r0, %r472;  mov.u32 %r478, r0;}
	// end inline asm
	mov.b32 	%r486, 16;
	// begin inline asm
	{  .reg .u32 r0;  .reg .pred p;  shfl.sync.up.b32 r0|p, %r478, %r486, %r487, %r489;  @p add.u32 r0, r0, %r478;  mov.u32 %r484, r0;}
	// end inline asm
	setp.ne.s32 	%p68, %r257, 31;
	@%p68 bra 	$L__BB4_77;
	shl.b32 	%r510, %r143, 2;
	mov.u32 	%r511, _ZZN3cub18CUB_300001_SM_10006detail4scan16DeviceScanKernelINS2_10policy_hubIjjjjN4cuda3std3__44plusIvEEE10Policy1000EN6thrust24THRUST_300001_SM_1000_NS6detail15normal_iteratorINSD_10device_ptrIjEEEESI_NS0_13ScanTileStateIjLb1EEES9_NS1_10InputValueIjPjEEjjLb0EjEEvT0_T1_T2_iT3_T4_T5_E12temp_storage;
	add.s32 	%r512, %r511, %r510;
	st.shared.u32 	[%r512+16], %r484;
$L__BB4_77:
	bar.sync 	0;
	ld.shared.v4.u32 	{%r513, %r514, %r515, %r516}, [_ZZN3cub18CUB_300001_SM_10006detail4scan16DeviceScanKernelINS2_10policy_hubIjjjjN4cuda3std3__44plusIvEEE10Policy1000EN6thrust24THRUST_300001_SM_1000_NS6detail15normal_iteratorINSD_10device_ptrIjEEEESI_NS0_13ScanTileStateIjLb1EEES9_NS1_10InputValueIjPjEEjjLb0EjEEvT0_T1_T2_iT3_T4_T5_E12temp_storage+16];
	add.s32 	%r517, %r514, %r513;
	setp.eq.s32 	%p69, %r143, 2;
	selp.b32 	%r518, %r517, %r513, %p69;
	add.s32 	%r519, %r517, %r515;
	setp.eq.s32 	%p70, %r143, 3;
	selp.b32 	%r520, %r519, %r518, %p70;
	add.s32 	%r521, %r519, %r516;
	setp.eq.s32 	%p71, %r143, 4;
	selp.b32 	%r522, %r521, %r520, %p71;
	ld.shared.v4.u32 	{%r523, %r524, %r525, %r526}, [_ZZN3cub18CUB_300001_SM_10006detail4scan16DeviceScanKernelINS2_10policy_hubIjjjjN4cuda3std3__44plusIvEEE10Policy1000EN6thrust24THRUST_300001_SM_1000_NS6detail15normal_iteratorINSD_10device_ptrIjEEEESI_NS0_13ScanTileStateIjLb1EEES9_NS1_10InputValueIjPjEEjjLb0EjEEvT0_T1_T2_iT3_T4_T5_E12temp_storage+32];
	add.s32 	%r527, %r521, %r523;
	setp.eq.s32 	%p72, %r143, 5;
	selp.b32 	%r528, %r527, %r522, %p72;
	add.s32 	%r529, %r527, %r524;
	setp.eq.s32 	%p73, %r143, 6;
	selp.b32 	%r530, %r529, %r528, %p73;
	add.s32 	%r531, %r529, %r525;
	setp.eq.s32 	%p74, %r143, 7;
	selp.b32 	%r532, %r531, %r530, %p74;
	add.s32 	%r533, %r531, %r526;
	setp.eq.s32 	%p75, %r143, 8;
	selp.b32 	%r534, %r533, %r532, %p75;
	.pragma "used_bytes_mask 4095";
	ld.shared.v4.u32 	{%r535, %r536, %r537, %r538}, [_ZZN3cub18CUB_300001_SM_10006detail4scan16DeviceScanKernelINS2_10policy_hubIjjjjN4cuda3std3__44plusIvEEE10Policy1000EN6thrust24THRUST_300001_SM_1000_NS6detail15normal_iteratorINSD_10device_ptrIjEEEESI_NS0_13ScanTileStateIjLb1EEES9_NS1_10InputValueIjPjEEjjLb0EjEEvT0_T1_T2_iT3_T4_T5_E12temp_storage+48];
	add.s32 	%r539, %r533, %r535;
	setp.eq.s32 	%p76, %r143, 9;
	selp.b32 	%r540, %r539, %r534, %p76;
	add.s32 	%r541, %r539, %r536;
	setp.eq.s32 	%p77, %r143, 10;
	selp.b32 	%r542, %r541, %r540, %p77;
	add.s32 	%r543, %r541, %r537;
	setp.eq.s32 	%p78, %r143, 11;
	selp.b32 	%r544, %r543, %r542, %p78;
	setp.lt.u32 	%p79, %r85, 32;
	selp.b32 	%r545, 0, %r544, %p79;
	setp.eq.s32 	%p80, %r257, 0;
	sub.s32 	%r546, %r484, %r464;
	selp.b32 	%r547, 0, %r546, %p80;
	add.s32 	%r548, %r547, %r997;
	add.s32 	%r1049, %r548, %r545;
	bra.uni 	$L__BB4_97;
$L__BB4_78:
	add.s32 	%r291, %r147, %r146;
	add.s32 	%r292, %r148, %r291;
	add.s32 	%r293, %r149, %r292;
	add.s32 	%r294, %r150, %r293;
	add.s32 	%r295, %r151, %r294;
	add.s32 	%r296, %r152, %r295;
	add.s32 	%r297, %r153, %r296;
	add.s32 	%r298, %r154, %r297;
	add.s32 	%r299, %r155, %r298;
	add.s32 	%r300, %r156, %r299;
	add.s32 	%r301, %r157, %r300;
	add.s32 	%r302, %r158, %r301;
	add.s32 	%r303, %r159, %r302;
	add.s32 	%r304, %r160, %r303;
	add.s32 	%r305, %r161, %r304;
	add.s32 	%r306, %r162, %r305;
	add.s32 	%r307, %r163, %r306;
	add.s32 	%r308, %r164, %r307;
	add.s32 	%r309, %r165, %r308;
	add.s32 	%r310, %r166, %r309;
	add.s32 	%r265, %r167, %r310;
	mov.b32 	%r263, 1;
	mov.b32 	%r288, 0;
	mov.b32 	%r290, -1;
	// begin inline asm
	{  .reg .u32 r0;  .reg .pred p;  shfl.sync.up.b32 r0|p, %r265, %r263, %r288, %r290;  @p add.u32 r0, r0, %r265;  mov.u32 %r261, r0;}
	// end inline asm
	mov.b32 	%r269, 2;
	// begin inline asm
	{  .reg .u32 r0;  .reg .pred p;  shfl.sync.up.b32 r0|p, %r261, %r269, %r288, %r290;  @p add.u32 r0, r0, %r261;  mov.u32 %r267, r0;}
	// end inline asm
	mov.b32 	%r275, 4;
	// begin inline asm
	{  .reg .u32 r0;  .reg .pred p;  shfl.sync.up.b32 r0|p, %r267, %r275, %r288, %r290;  @p add.u32 r0, r0, %r267;  mov.u32 %r273, r0;}
	// end inline asm
	mov.b32 	%r281, 8;
	// begin inline asm
	{  .reg .u32 r0;  .reg .pred p;  shfl.sync.up.b32 r0|p, %r273, %r281, %r288, %r290;  @p add.u32 r0, r0, %r273;  mov.u32 %r279, r0;}
	// end inline asm
	mov.b32 	%r287, 16;
	// begin inline asm
	{  .reg .u32 r0;  .reg .pred p;  shfl.sync.up.b32 r0|p, %r279, %r287, %r288, %r290;  @p add.u32 r0, r0, %r279;  mov.u32 %r285, r0;}
	// end inline asm
	setp.ne.s32 	%p27, %r257, 31;
	@%p27 bra 	$L__BB4_80;
	shl.b32 	%r311, %r143, 2;
	mov.u32 	%r312, _ZZN3cub18CUB_300001_SM_10006detail4scan16DeviceScanKernelINS2_10policy_hubIjjjjN4cuda3std3__44plusIvEEE10Policy1000EN6thrust24THRUST_300001_SM_1000_NS6detail15normal_iteratorINSD_10device_ptrIjEEEESI_NS0_13ScanTileStateIjLb1EEES9_NS1_10InputValueIjPjEEjjLb0EjEEvT0_T1_T2_iT3_T4_T5_E12temp_storage;
	add.s32 	%r313, %r312, %r311;
	st.shared.u32 	[%r313+16], %r285;
$L__BB4_80:
	sub.s32 	%r314, %r285, %r265;
	bar.sync 	0;
	ld.shared.v4.u32 	{%r315, %r316, %r317, %r318}, [_ZZN3cub18CUB_300001_SM_10006detail4scan16DeviceScanKernelINS2_10policy_hubIjjjjN4cuda3std3__44plusIvEEE10Policy1000EN6thrust24THRUST_300001_SM_1000_NS6detail15normal_iteratorINSD_10device_ptrIjEEEESI_NS0_13ScanTileStateIjLb1EEES9_NS1_10InputValueIjPjEEjjLb0EjEEvT0_T1_T2_iT3_T4_T5_E12temp_storage+16];
	add.s32 	%r319, %r316, %r315;
	setp.eq.s32 	%p28, %r143, 2;
	selp.b32 	%r320, %r319, %r315, %p28;
	add.s32 	%r321, %r319, %r317;
	setp.eq.s32 	%p29, %r143, 3;
	selp.b32 	%r322, %r321, %r320, %p29;
	add.s32 	%r323, %r321, %r318;
	setp.eq.s32 	%p30, %r143, 4;
	selp.b32 	%r324, %r323, %r322, %p30;
	ld.shared.v4.u32 	{%r325, %r326, %r327, %r328}, [_ZZN3cub18CUB_300001_SM_10006detail4scan16DeviceScanKernelINS2_10policy_hubIjjjjN4cuda3std3__44plusIvEEE10Policy1000EN6thrust24THRUST_300001_SM_1000_NS6detail15normal_iteratorINSD_10device_ptrIjEEEESI_NS0_13ScanTileStateIjLb1EEES9_NS1_10InputValueIjPjEEjjLb0EjEEvT0_T1_T2_iT3_T4_T5_E12temp_storage+32];
	add.s32 	%r329, %r323, %r325;
	setp.eq.s32 	%p31, %r143, 5;
	selp.b32 	%r330, %r329, %r324, %p31;
	add.s32 	%r331, %r329, %r326;
	setp.eq.s32 	%p32, %r143, 6;
	selp.b32 	%r332, %r331, %r330, %p32;
	add.s32 	%r333, %r331, %r327;
	setp.eq.s32 	%p33, %r143, 7;
	selp.b32 	%r334, %r333, %r332, %p33;
	add.s32 	%r335, %r333, %r328;
	setp.eq.s32 	%p34, %r143, 8;
	selp.b32 	%r336, %r335, %r334, %p34;
	ld.shared.v4.u32 	{%r337, %r338, %r339, %r340}, [_ZZN3cub18CUB_300001_SM_10006detail4scan16DeviceScanKernelINS2_10policy_hubIjjjjN4cuda3std3__44plusIvEEE10Policy1000EN6thrust24THRUST_300001_SM_1000_NS6detail15normal_iteratorINSD_10device_ptrIjEEEESI_NS0_13ScanTileStateIjLb1EEES9_NS1_10InputValueIjPjEEjjLb0EjEEvT0_T1_T2_iT3_T4_T5_E12temp_storage+48];
	add.s32 	%r341, %r335, %r337;
	setp.eq.s32 	%p35, %r143, 9;
	selp.b32 	%r342, %r341, %r336, %p35;
	add.s32 	%r343, %r341, %r338;
	setp.eq.s32 	%p36, %r143, 10;
	selp.b32 	%r344, %r343, %r342, %p36;
	add.s32 	%r345, %r343, %r339;
	setp.eq.s32 	%p37, %r143, 11;
	selp.b32 	%r346, %r345, %r344, %p37;
	add.s32 	%r173, %r345, %r340;
	setp.gt.u32 	%p38, %r85, 31;
	setp.lt.u32 	%p39, %r85, 32;
	setp.eq.s32 	%p40, %r257, 0;
	selp.b32 	%r347, 0, %r314, %p40;
	add.s32 	%r1048, %r346, %r347;
	selp.b32 	%r175, %r314, %r1048, %p39;
	@%p38 bra 	$L__BB4_96;
	setp.ne.s32 	%p41, %r85, 0;
	mul.wide.s32 	%rd21, %r998, 8;
	add.s64 	%rd11, %rd16, %rd21;
	@%p41 bra 	$L__BB4_83;
	st.shared.u32 	[_ZZN3cub18CUB_300001_SM_10006detail4scan16DeviceScanKernelINS2_10policy_hubIjjjjN4cuda3std3__44plusIvEEE10Policy1000EN6thrust24THRUST_300001_SM_1000_NS6detail15normal_iteratorINSD_10device_ptrIjEEEESI_NS0_13ScanTileStateIjLb1EEES9_NS1_10InputValueIjPjEEjjLb0EjEEvT0_T1_T2_iT3_T4_T5_E12temp_storage+12], %r173;
	add.s64 	%rd22, %rd11, 256;
	mov.b32 	%r348, 100;
	// begin inline asm
	st.relaxed.gpu.v2.u32 [%rd22], {%r348, %r173};
	// end inline asm
$L__BB4_83:
	not.b32 	%r354, %r85;
	add.s32 	%r1043, %r998, %r354;
	mov.b32 	%r350, 830;
	// begin inline asm
	nanosleep.u32 %r350;
	// end inline asm
	mul.wide.s32 	%rd24, %r1043, 8;
	add.s64 	%rd25, %rd16, %rd24;
	add.s64 	%rd23, %rd25, 256;
	// begin inline asm
	ld.relaxed.gpu.v2.u32 {%r1045, %r1037}, [%rd23];
	// end inline asm
	mov.b32 	%r1038, 952;
$L__BB4_84:
	setp.eq.s32 	%p42, %r1045, 99;
	mov.b32 	%r355, -1;
	vote.sync.any.pred 	%p43, %p42, %r355;
	not.pred 	%p44, %p43;
	@%p44 bra 	$L__BB4_86;
	mul.lo.s32 	%r458, %r998, 16807;
	and.b32  	%r998, %r458, 2147483647;
	add.s32 	%r459, %r1038, 1;
	rem.u32 	%r455, %r998, %r459;
	// begin inline asm
	nanosleep.u32 %r455;
	// end inline asm
	shr.u32 	%r1038, %r1038, 1;
	// begin inline asm
	ld.relaxed.gpu.v2.u32 {%r1045, %r1037}, [%rd23];
	// end inline asm
	bra.uni 	$L__BB4_84;
$L__BB4_86:
	setp.eq.s32 	%p45, %r1045, 101;
	mov.b32 	%r382, -1;
	vote.sync.ballot.b32 	%r384, %p45, %r382;
	// begin inline asm
	mov.u32 %r357, %lanemask_ge;
	// end inline asm
	and.b32  	%r385, %r384, %r357;
	or.b32  	%r386, %r385, -2147483648;
	add.s32 	%r387, %r386, -1;
	not.b32 	%r388, %r386;
	and.b32  	%r389, %r388, %r387;
	popc.b32 	%r361, %r389;
	mov.b32 	%r360, 1;
	// begin inline asm
	shfl.sync.down.b32 %r358, %r1037, %r360, %r361, %r382;
	// end inline asm
	setp.lt.s32 	%p47, %r257, %r361;
	selp.b32 	%r390, %r358, 0, %p47;
	add.s32 	%r364, %r390, %r1037;
	mov.b32 	%r365, 2;
	// begin inline asm
	shfl.sync.down.b32 %r363, %r364, %r365, %r361, %r382;
	// end inline asm
	add.s32 	%r391, %r257, 2;
	setp.gt.s32 	%p48, %r391, %r361;
	selp.b32 	%r392, 0, %r363, %p48;
	add.s32 	%r369, %r364, %r392;
	mov.b32 	%r370, 4;
	// begin inline asm
	shfl.sync.down.b32 %r368, %r369, %r370, %r361, %r382;
	// end inline asm
	add.s32 	%r393, %r257, 4;
	setp.gt.s32 	%p49, %r393, %r361;
	selp.b32 	%r394, 0, %r368, %p49;
	add.s32 	%r374, %r369, %r394;
	mov.b32 	%r375, 8;
	// begin inline asm
	shfl.sync.down.b32 %r373, %r374, %r375, %r361, %r382;
	// end inline asm
	add.s32 	%r395, %r257, 8;
	setp.gt.s32 	%p50, %r395, %r361;
	selp.b32 	%r396, 0, %r373, %p50;
	add.s32 	%r379, %r374, %r396;
	mov.b32 	%r380, 16;
	// begin inline asm
	shfl.sync.down.b32 %r378, %r379, %r380, %r361, %r382;
	// end inline asm
	add.s32 	%r397, %r257, 16;
	setp.gt.s32 	%p51, %r397, %r361;
	selp.b32 	%r398, 0, %r378, %p51;
	add.s32 	%r1041, %r379, %r398;
	add.s64 	%rd12, %rd16, 256;
	mov.b32 	%r1039, 952;
$L__BB4_87:
	setp.ne.s32 	%p52, %r1045, 101;
	mov.b32 	%r399, -1;
	vote.sync.all.pred 	%p53, %p52, %r399;
	not.pred 	%p54, %p53;
	@%p54 bra 	$L__BB4_92;
	shr.u32 	%r1039, %r1039, 1;
	mul.wide.s32 	%rd28, %r1043, 8;
	add.s64 	%rd29, %rd12, %rd28;
	add.s64 	%rd27, %rd29, -256;
	// begin inline asm
	ld.relaxed.gpu.v2.u32 {%r1045, %r1046}, [%rd27];
	// end inline asm
	mov.u32 	%r1047, %r1039;
$L__BB4_89:
	setp.eq.s32 	%p58, %r1045, 99;
	mov.b32 	%r407, -1;
	vote.sync.any.pred 	%p59, %p58, %r407;
	not.pred 	%p60, %p59;
	@%p60 bra 	$L__BB4_91;
	mul.lo.s32 	%r453, %r998, 16807;
	and.b32  	%r998, %r453, 2147483647;
	add.s32 	%r454, %r1047, 1;
	rem.u32 	%r450, %r998, %r454;
	// begin inline asm
	nanosleep.u32 %r450;
	// end inline asm
	shr.u32 	%r1047, %r1047, 1;
	// begin inline asm
	ld.relaxed.gpu.v2.u32 {%r1045, %r1046}, [%rd27];
	// end inline asm
	bra.uni 	$L__BB4_89;
$L__BB4_91:
	setp.eq.s32 	%p61, %r1045, 101;
	mov.b32 	%r433, -1;
	vote.sync.ballot.b32 	%r434, %p61, %r433;
	and.b32  	%r435, %r434, %r357;
	or.b32  	%r436, %r435, -2147483648;
	add.s32 	%r437, %r436, -1;
	not.b32 	%r438, %r436;
	and.b32  	%r439, %r438, %r437;
	popc.b32 	%r412, %r439;
	mov.b32 	%r411, 1;
	// begin inline asm
	shfl.sync.down.b32 %r409, %r1046, %r411, %r412, %r433;
	// end inline asm
	setp.lt.s32 	%p63, %r257, %r412;
	selp.b32 	%r440, %r409, 0, %p63;
	add.s32 	%r415, %r440, %r1046;
	mov.b32 	%r416, 2;
	// begin inline asm
	shfl.sync.down.b32 %r414, %r415, %r416, %r412, %r433;
	// end inline asm
	add.s32 	%r441, %r257, 2;
	setp.gt.s32 	%p64, %r441, %r412;
	selp.b32 	%r442, 0, %r414, %p64;
	add.s32 	%r420, %r415, %r442;
	mov.b32 	%r421, 4;
	// begin inline asm
	shfl.sync.down.b32 %r419, %r420, %r421, %r412, %r433;
	// end inline asm
	add.s32 	%r443, %r257, 4;
	setp.gt.s32 	%p65, %r443, %r412;
	selp.b32 	%r444, 0, %r419, %p65;
	add.s32 	%r425, %r420, %r444;
	mov.b32 	%r426, 8;
	// begin inline asm
	shfl.sync.down.b32 %r424, %r425, %r426, %r412, %r433;
	// end inline asm
	add.s32 	%r445, %r257, 8;
	setp.gt.s32 	%p66, %r445, %r412;
	selp.b32 	%r446, 0, %r424, %p66;
	add.s32 	%r430, %r425, %r446;
	mov.b32 	%r431, 16;
	// begin inline asm
	shfl.sync.down.b32 %r429, %r430, %r431, %r412, %r433;
	// end inline asm
	add.s32 	%r447, %r257, 16;
	setp.gt.s32 	%p67, %r447, %r412;
	selp.b32 	%r448, 0, %r429, %p67;
	add.s32 	%r449, %r448, %r1041;
	add.s32 	%r1041, %r449, %r430;
	add.s32 	%r1043, %r1043, -32;
	bra.uni 	$L__BB4_87;
$L__BB4_92:
	@%p41 bra 	$L__BB4_94;
	add.s32 	%r402, %r1041, %r173;
	add.s64 	%rd26, %rd11, 256;
	mov.b32 	%r401, 101;
	// begin inline asm
	st.relaxed.gpu.v2.u32 [%rd26], {%r401, %r402};
	// end inline asm
	st.shared.u32 	[_ZZN3cub18CUB_300001_SM_10006detail4scan16DeviceScanKernelINS2_10policy_hubIjjjjN4cuda3std3__44plusIvEEE10Policy1000EN6thrust24THRUST_300001_SM_1000_NS6detail15normal_iteratorINSD_10device_ptrIjEEEESI_NS0_13ScanTileStateIjLb1EEES9_NS1_10InputValueIjPjEEjjLb0EjEEvT0_T1_T2_iT3_T4_T5_E12temp_storage+4], %r1041;
	st.shared.u32 	[_ZZN3cub18CUB_300001_SM_10006detail4scan16DeviceScanKernelINS2_10policy_hubIjjjjN4cuda3std3__44plusIvEEE10Policy1000EN6thrust24THRUST_300001_SM_1000_NS6detail15normal_iteratorINSD_10device_ptrIjEEEESI_NS0_13ScanTileStateIjLb1EEES9_NS1_10InputValueIjPjEEjjLb0EjEEvT0_T1_T2_iT3_T4_T5_E12temp_storage+8], %r402;
$L__BB4_94:
	setp.ne.s32 	%p56, %r257, 0;
	mov.u32 	%r1048, %r175;
	@%p56 bra 	$L__BB4_96;
	st.shared.u32 	[_ZZN3cub18CUB_300001_SM_10006detail4scan16DeviceScanKernelINS2_10policy_hubIjjjjN4cuda3std3__44plusIvEEE10Policy1000EN6thrust24THRUST_300001_SM_1000_NS6detail15normal_iteratorINSD_10device_ptrIjEEEESI_NS0_13ScanTileStateIjLb1EEES9_NS1_10InputValueIjPjEEjjLb0EjEEvT0_T1_T2_iT3_T4_T5_E12temp_storage+76], %r1041;
	mov.u32 	%r1048, %r1041;
$L__BB4_96:
	bar.sync 	0;
	setp.eq.s32 	%p57, %r85, 0;
	ld.shared.u32 	%r403, [_ZZN3cub18CUB_300001_SM_10006detail4scan16DeviceScanKernelINS2_10policy_hubIjjjjN4cuda3std3__44plusIvEEE10Policy1000EN6thrust24THRUST_300001_SM_1000_NS6detail15normal_iteratorINSD_10device_ptrIjEEEESI_NS0_13ScanTileStateIjLb1EEES9_NS1_10InputValueIjPjEEjjLb0EjEEvT0_T1_T2_iT3_T4_T5_E12temp_storage+76];
	selp.b32 	%r404, 0, %r403, %p57;
	add.s32 	%r1049, %r404, %r1048;
$L__BB4_97:
	add.s32 	%r549, %r1049, %r146;
	add.s32 	%r550, %r147, %r549;
	add.s32 	%r551, %r148, %r550;
	add.s32 	%r552, %r149, %r551;
	add.s32 	%r553, %r150, %r552;
	add.s32 	%r554, %r151, %r553;
	add.s32 	%r555, %r152, %r554;
	add.s32 	%r556, %r153, %r555;
	add.s32 	%r557, %r154, %r556;
	add.s32 	%r558, %r155, %r557;
	add.s32 	%r559, %r156, %r558;
	add.s32 	%r560, %r157, %r559;
	add.s32 	%r561, %r158, %r560;
	add.s32 	%r562, %r159, %r561;
	add.s32 	%r563, %r160, %r562;
	add.s32 	%r564, %r161, %r563;
	add.s32 	%r565, %r162, %r564;
	add.s32 	%r566, %r163, %r565;
	add.s32 	%r567, %r164, %r566;
	add.s32 	%r568, %r165, %r567;
	add.s32 	%r569, %r166, %r568;
	bar.sync 	0;
	st.shared.v2.u32 	[%r145], {%r1049, %r549};
	st.shared.v2.u32 	[%r145+8], {%r550, %r551};
	st.shared.v2.u32 	[%r145+16], {%r552, %r553};
	st.shared.v2.u32 	[%r145+24], {%r554, %r555};
	st.shared.v2.u32 	[%r145+32], {%r556, %r557};
	st.shared.v2.u32 	[%r145+40], {%r558, %r559};
	st.shared.v2.u32 	[%r145+48], {%r560, %r561};
	st.shared.v2.u32 	[%r145+56], {%r562, %r563};
	st.shared.v2.u32 	[%r145+64], {%r564, %r565};
	st.shared.v2.u32 	[%r145+72], {%r566, %r567};
	st.shared.v2.u32 	[%r145+80], {%r568, %r569};
	bar.warp.sync 	-1;
	ld.shared.u32 	%r214, [%r144];
	ld.shared.u32 	%r215, [%r144+128];
	ld.shared.u32 	%r216, [%r144+256];
	ld.shared.u32 	%r217, [%r144+384];
	ld.shared.u32 	%r218, [%r144+512];
	ld.shared.u32 	%r219, [%r144+640];
	ld.shared.u32 	%r220, [%r144+768];
	ld.shared.u32 	%r221, [%r144+896];
	ld.shared.u32 	%r222, [%r144+1024];
	ld.shared.u32 	%r223, [%r144+1152];
	ld.shared.u32 	%r224, [%r144+1280];
	ld.shared.u32 	%r225, [%r144+1408];
	ld.shared.u32 	%r226, [%r144+1536];
	ld.shared.u32 	%r227, [%r144+1664];
	ld.shared.u32 	%r228, [%r144+1792];
	ld.shared.u32 	%r229, [%r144+1920];
	ld.shared.u32 	%r230, [%r144+2048];
	ld.shared.u32 	%r231, [%r144+2176];
	ld.shared.u32 	%r232, [%r144+2304];
	ld.shared.u32 	%r233, [%r144+2432];
	ld.shared.u32 	%r234, [%r144+2560];
	ld.shared.u32 	%r235, [%r144+2688];
	setp.ne.s32 	%p81, %r85, 0;
	@%p81 bra 	$L__BB4_99;
	st.volatile.shared.u32 	[_ZZN3cub18CUB_300001_SM_10006detail4scan16DeviceScanKernelINS2_10policy_hubIjjjjN4cuda3std3__44plusIvEEE10Policy1000EN6thrust24THRUST_300001_SM_1000_NS6detail15normal_iteratorINSD_10device_ptrIjEEEESI_NS0_13ScanTileStateIjLb1EEES9_NS1_10InputValueIjPjEEjjLb0EjEEvT0_T1_T2_iT3_T4_T5_E12temp_storage+33792], %r6;
$L__BB4_99:
	ld.param.u32 	%r996, [_ZN3cub18CUB_300001_SM_10006detail4scan16DeviceScanKernelINS2_10policy_hubIjjjjN4cuda3std3__44plusIvEEE10Policy1000EN6thrust24THRUST_300001_SM_1000_NS6detail15normal_iteratorINSD_10device_ptrIjEEEESI_NS0_13ScanTileStateIjLb1EEES9_NS1_10InputValueIjPjEEjjLb0EjEEvT0_T1_T2_iT3_T4_T5__param_3];
	bar.sync 	0;
	ld.volatile.shared.u32 	%r236, [_ZZN3cub18CUB_300001_SM_10006detail4scan16DeviceScanKernelINS2_10policy_hubIjjjjN4cuda3std3__44plusIvEEE10Policy1000EN6thrust24THRUST_300001_SM_1000_NS6detail15normal_iteratorINSD_10device_ptrIjEEEESI_NS0_13ScanTileStateIjLb1EEES9_NS1_10InputValueIjPjEEjjLb0EjEEvT0_T1_T2_iT3_T4_T5_E12temp_storage+33792];
	cvt.u64.u32 	%rd36, %r87;
	mov.u32 	%r570, %ctaid.x;
	add.s32 	%r571, %r996, %r570;
	mul.lo.s32 	%r572, %r571, 8448;
	cvt.u64.u32 	%rd37, %r572;
	add.s64 	%rd38, %rd36, %rd37;
	setp.ge.s32 	%p82, %r87, %r236;
	shl.b64 	%rd39, %rd38, 2;
	add.s64 	%rd13, %rd4, %rd39;
	@%p82 bra 	$L__BB4_101;
	st.global.u32 	[%rd13], %r214;
$L__BB4_101:
	setp.ge.s32 	%p83, %r90, %r236;
	@%p83 bra 	$L__BB4_103;
	st.global.u32 	[%rd13+128], %r215;
$L__BB4_103:
	setp.ge.s32 	%p84, %r93, %r236;
	@%p84 bra 	$L__BB4_105;
	st.global.u32 	[%rd13+256], %r216;
$L__BB4_105:
	setp.ge.s32 	%p85, %r96, %r236;
	@%p85 bra 	$L__BB4_107;
	st.global.u32 	[%rd13+384], %r217;
$L__BB4_107:
	mov.u32 	%r573, %tid.x;
	and.b32  	%r574, %r573, 992;
	mul.lo.s32 	%r575, %r574, 22;
	and.b32  	%r576, %r573, 31;
	or.b32  	%r577, %r575, %r576;
	add.s32 	%r578, %r577, 128;
	setp.ge.s32 	%p86, %r578, %r236;
	@%p86 bra 	$L__BB4_109;
	st.global.u32 	[%rd13+512], %r218;
$L__BB4_109:
	add.s32 	%r584, %r577, 160;
	setp.ge.s32 	%p87, %r584, %r236;
	@%p87 bra 	$L__BB4_111;
	st.global.u32 	[%rd13+640], %r219;
$L__BB4_111:
	add.s32 	%r590, %r577, 192;
	setp.ge.s32 	%p88, %r590, %r236;
	@%p88 bra 	$L__BB4_113;
	st.global.u32 	[%rd13+768], %r220;
$L__BB4_113:
	add.s32 	%r596, %r577, 224;
	setp.ge.s32 	%p89, %r596, %r236;
	@%p89 bra 	$L__BB4_115;
	st.global.u32 	[%rd13+896], %r221;
$L__BB4_115:
	add.s32 	%r602, %r577, 256;
	setp.ge.s32 	%p90, %r602, %r236;
	@%p90 bra 	$L__BB4_117;
	st.global.u32 	[%rd13+1024], %r222;
$L__BB4_117:
	add.s32 	%r608, %r577, 288;
	setp.ge.s32 	%p91, %r608, %r236;
	@%p91 bra 	$L__BB4_119;
	st.global.u32 	[%rd13+1152], %r223;
$L__BB4_119:
	setp.ge.s32 	%p92, %r111, %r236;
	@%p92 bra 	$L__BB4_121;
	st.global.u32 	[%rd13+1280], %r224;
$L__BB4_121:
	setp.ge.s32 	%p93, %r114, %r236;
	@%p93 bra 	$L__BB4_123;
	st.global.u32 	[%rd13+1408], %r225;
$L__BB4_123:
	setp.ge.s32 	%p94, %r117, %r236;
	@%p94 bra 	$L__BB4_125;
	st.global.u32 	[%rd13+1536], %r226;
$L__BB4_125:
	setp.ge.s32 	%p95, %r120, %r236;
	@%p95 bra 	$L__BB4_127;
	st.global.u32 	[%rd13+1664], %r227;
$L__BB4_127:
	add.s32 	%r614, %r577, 448;
	setp.ge.s32 	%p96, %r614, %r236;
	@%p96 bra 	$L__BB4_129;
	st.global.u32 	[%rd13+1792], %r228;
$L__BB4_129:
	add.s32 	%r620, %r577, 480;
	setp.ge.s32 	%p97, %r620, %r236;
	@%p97 bra 	$L__BB4_131;
	st.global.u32 	[%rd13+1920], %r229;
$L__BB4_131:
	add.s32 	%r626, %r577, 512;
	setp.ge.s32 	%p98, %r626, %r236;
	@%p98 bra 	$L__BB4_133;
	st.global.u32 	[%rd13+2048], %r230;
$L__BB4_133:
	setp.ge.s32 	%p99, %r129, %r236;
	@%p99 bra 	$L__BB4_135;
	st.global.u32 	[%rd13+2176], %r231;
$L__BB4_135:
	setp.ge.s32 	%p100, %r132, %r236;
	@%p100 bra 	$L__BB4_137;
	st.global.u32 	[%rd13+2304], %r232;
$L__BB4_137:
	add.s32 	%r632, %r577, 608;
	setp.ge.s32 	%p101, %r632, %r236;
	@%p101 bra 	$L__BB4_139;
	st.global.u32 	[%rd13+2432], %r233;
$L__BB4_139:
	add.s32 	%r638, %r577, 640;
	setp.ge.s32 	%p102, %r638, %r236;
	@%p102 bra 	$L__BB4_141;
	st.global.u32 	[%rd13+2560], %r234;
$L__BB4_141:
	setp.ge.s32 	%p103, %r139, %r236;
	@%p103 bra 	$L__BB4_143;
	st.global.u32 	[%rd13+2688], %r235;
$L__BB4_143:
	ret;

}
	// .globl	_ZN3cub18CUB_300001_SM_10006detail4scan16DeviceScanKernelINS2_10policy_hubIjjjmN4cuda3std3__44plusIvEEE10Policy1000EN6thrust24THRUST_300001_SM_1000_NS6detail15normal_iteratorINSD_10device_ptrIjEEEESI_NS0_13ScanTileStateIjLb1EEES9_NS1_10InputValueIjPjEEmjLb0EjEEvT0_T1_T2_iT3_T4_T5_
.visible .entry _ZN3cub18CUB_300001_SM_10006detail4scan16DeviceScanKernelINS2_10policy_hubIjjjmN4cuda3std3__44plusIvEEE10Policy1000EN6thrust24THRUST_300001_SM_1000_NS6detail15normal_iteratorINSD_10device_ptrIjEEEESI_NS0_13ScanTileStateIjLb1EEES9_NS1_10InputValueIjPjEEmjLb0EjEEvT0_T1_T2_iT3_T4_T5_(
	.param .align 8 .b8 _ZN3cub18CUB_300001_SM_10006detail4scan16DeviceScanKernelINS2_10policy_hubIjjjmN4cuda3std3__44plusIvEEE10Policy1000EN6thrust24THRUST_300001_SM_1000_NS6detail15normal_iteratorINSD_10device_ptrIjEEEESI_NS0_13ScanTileStateIjLb1EEES9_NS1_10InputValueIjPjEEmjLb0EjEEvT0_T1_T2_iT3_T4_T5__param_0[8],
	.param .align 8 .b8 _ZN3cub18CUB_300001_SM_10006detail4scan16DeviceScanKernelINS2_10policy_hubIjjjmN4cuda3std3__44plusIvEEE10Policy1000EN6thrust24THRUST_300001_SM_1000_NS6detail15normal_iteratorINSD_10device_ptrIjEEEESI_NS0_13ScanTileStateIjLb1EEES9_NS1_10InputValueIjPjEEmjLb0EjEEvT0_T1_T2_iT3_T4_T5__param_1[8],
	.param .align 8 .b8 _ZN3cub18CUB_300001_SM_10006detail4scan16DeviceScanKernelINS2_10policy_hubIjjjmN4cuda3std3__44plusIvEEE10Policy1000EN6thrust24THRUST_300001_SM_1000_NS6detail15normal_iteratorINSD_10device_ptrIjEEEESI_NS0_13ScanTileStateIjLb1EEES9_NS1_10InputValueIjPjEEmjLb0EjEEvT0_T1_T2_iT3_T4_T5__param_2[8],
	.param .u32 _ZN3cub18CUB_300001_SM_10006detail4scan16DeviceScanKernelINS2_10policy_hubIjjjmN4cuda3std3__44plusIvEEE10Policy1000EN6thrust24THRUST_300001_SM_1000_NS6detail15normal_iteratorINSD_10device_ptrIjEEEESI_NS0_13ScanTileStateIjLb1EEES9_NS1_10InputValueIjPjEEmjLb0EjEEvT0_T1_T2_iT3_T4_T5__param_3,
	.param .align 1 .b8 _ZN3cub18CUB_300001_SM_10006detail4scan16DeviceScanKernelINS2_10policy_hubIjjjmN4cuda3std3__44plusIvEEE10Policy1000EN6thrust24THRUST_300001_SM_1000_NS6detail15normal_iteratorINSD_10device_ptrIjEEEESI_NS0_13ScanTileStateIjLb1EEES9_NS1_10InputValueIjPjEEmjLb0EjEEvT0_T1_T2_iT3_T4_T5__param_4[1],
	.param .align 8 .b8 _ZN3cub18CUB_300001_SM_10006detail4scan16DeviceScanKernelINS2_10policy_hubIjjjmN4cuda3std3__44plusIvEEE10Policy1000EN6thrust24THRUST_300001_SM_1000_NS6detail15normal_iteratorINSD_10device_ptrIjEEEESI_NS0_13ScanTileStateIjLb1EEES9_NS1_10InputValueIjPjEEmjLb0EjEEvT0_T1_T2_iT3_T4_T5__param_5[16],
	.param .u64 _ZN3cub18CUB_300001_SM_10006detail4scan16DeviceScanKernelINS2_10policy_hubIjjjmN4cuda3std3__44plusIvEEE10Policy1000EN6thrust24THRUST_300001_SM_1000_NS6detail15normal_iteratorINSD_10device_ptrIjEEEESI_NS0_13ScanTileStateIjLb1EEES9_NS1_10InputValueIjPjEEmjLb0EjEEvT0_T1_T2_iT3_T4_T5__param_6
)
.maxntid 416
{
	.reg .pred 	%p<158>;
	.reg .b16 	%rs<3>;
	.reg .b32 	%r<1003>;
	.reg .b64 	%rd<59>;
	// demoted variable
	.shared .align 16 .b8 _ZZN3cub18CUB_300001_SM_10006detail4scan16DeviceScanKernelINS2_10policy_hubIjjjmN4cuda3std3__44plusIvEEE10Policy1000EN6thrust24THRUST_300001_SM_1000_NS6detail15normal_iteratorINSD_10device_ptrIjEEEESI_NS0_13ScanTileStateIjLb1EEES9_NS1_10InputValueIjPjEEmjLb0EjEEvT0_T1_T2_iT3_T4_T5_E12temp_storage[31632];
	ld.param.u32 	%r206, [_ZN3cub18CUB_300001_SM_10006detail4scan16DeviceScanKernelINS2_10policy_hubIjjjmN4cuda3std3__44plusIvEEE10Policy1000EN6thrust24THRUST_300001_SM_1000_NS6detail15normal_iteratorINSD_10device_ptrIjEEEESI_NS0_13ScanTileStateIjLb1EEES9_NS1_10InputValueIjPjEEmjLb0EjEEvT0_T1_T2_iT3_T4_T5__param_5];
	bfe.u32 	%r207, %r206, 0, 8;
	cvt.u16.u32 	%rs1, %r207;
	and.b16  	%rs2, %rs1, 255;
	ld.param.u64 	%rd18, [_ZN3cub18CUB_300001_SM_10006detail4scan16DeviceScanKernelINS2_10policy_hubIjjjmN4cuda3std3__44plusIvEEE10Policy1000EN6thrust24THRUST_300001_SM_1000_NS6detail15normal_iteratorINSD_10device_ptrIjEEEESI_NS0_13ScanTileStateIjLb1EEES9_NS1_10InputValueIjPjEEmjLb0EjEEvT0_T1_T2_iT3_T4_T5__param_2];
	ld.param.u64 	%rd17, [_ZN3cub18CUB_300001_SM_10006detail4scan16DeviceScanKernelINS2_10policy_hubIjjjmN4cuda3std3__44plusIvEEE10Policy1000EN6thrust24THRUST_300001_SM_1000_NS6detail15normal_iteratorINSD_10device_ptrIjEEEESI_NS0_13ScanTileStateIjLb1EEES9_NS1_10InputValueIjPjEEmjLb0EjEEvT0_T1_T2_iT3_T4_T5__param_1];
	ld.param.u64 	%rd16, [_ZN3cub18CUB_300001_SM_10006detail4scan16DeviceScanKernelINS2_10policy_hubIjjjmN4cuda3std3__44plusIvEEE10Policy1000EN6thrust24THRUST_300001_SM_1000_NS6detail15normal_iteratorINSD_10device_ptrIjEEEESI_NS0_13ScanTileStateIjLb1EEES9_NS1_10InputValueIjPjEEmjLb0EjEEvT0_T1_T2_iT3_T4_T5__param_0];
	ld.param.u64 	%rd1, [_ZN3cub18CUB_300001_SM_10006detail4scan16DeviceScanKernelINS2_10policy_hubIjjjmN4cuda3std3__44plusIvEEE10Policy1000EN6thrust24THRUST_300001_SM_1000_NS6detail15normal_iteratorINSD_10device_ptrIjEEEESI_NS0_13ScanTileStateIjLb1EEES9_NS1_10InputValueIjPjEEmjLb0EjEEvT0_T1_T2_iT3_T4_T5__param_5+8];
	ld.param.u32 	%r205, [_ZN3cub18CUB_300001_SM_10006detail4scan16DeviceScanKernelINS2_10policy_hubIjjjmN4cuda3std3__44plusIvEEE10Policy1000EN6thrust24THRUST_300001_SM_1000_NS6detail15normal_iteratorINSD_10device_ptrIjEEEESI_NS0_13ScanTileStateIjLb1EEES9_NS1_10InputValueIjPjEEmjLb0EjEEvT0_T1_T2_iT3_T4_T5__param_3];
	ld.param.u64 	%rd19, [_ZN3cub18CUB_300001_SM_10006detail4scan16DeviceScanKernelINS2_10policy_hubIjjjmN4cuda3std3__44plusIvEEE10Policy1000EN6thrust24THRUST_300001_SM_1000_NS6detail15normal_iteratorINSD_10device_ptrIjEEEESI_NS0_13ScanTileStateIjLb1EEES9_NS1_10InputValueIjPjEEmjLb0EjEEvT0_T1_T2_iT3_T4_T5__param_6];
	setp.eq.s16 	%p1, %rs2, 0;
	@%p1 bra 	$L__BB5_2;
	cvta.to.global.u64 	%rd20, %rd1;
	ld.global.u32 	%r959, [%rd20];
	bra.uni 	$L__BB5_3;
$L__BB5_2:
	cvt.u32.u64 	%r959, %rd1;
$L__BB5_3:
	cvta.to.global.u64 	%rd3, %rd16;
	cvta.to.global.u64 	%rd4, %rd17;
	mov.u32 	%r208, %ctaid.x;
	add.s32 	%r4, %r205, %r208;
	mul.wide.s32 	%rd5, %r4, 7904;
	sub.s64 	%rd6, %rd19, %rd5;
	setp.lt.u64 	%p2, %rd6, 7905;
	@%p2 bra 	$L__BB5_29;
	mov.u32 	%r5, %tid.x;
	and.b32  	%r617, %r5, 31;
	and.b32  	%r618, %r5, 992;
	mul.lo.s32 	%r619, %r618, 19;
	or.b32  	%r620, %r619, %r617;
	cvt.u64.u32 	%rd42, %r620;
	add.s64 	%rd7, %rd5, %rd42;
	shl.b64 	%rd43, %rd7, 2;
	add.s64 	%rd44, %rd3, %rd43;
	ld.global.u32 	%r621, [%rd44];
	ld.global.u32 	%r622, [%rd44+128];
	ld.global.u32 	%r623, [%rd44+256];
	ld.global.u32 	%r624, [%rd44+384];
	ld.global.u32 	%r625, [%rd44+512];
	ld.global.u32 	%r626, [%rd44+640];
	ld.global.u32 	%r627, [%rd44+768];
	ld.global.u32 	%r628, [%rd44+896];
	ld.global.u32 	%r629, [%rd44+1024];
	ld.global.u32 	%r630, [%rd44+1152];
	ld.global.u32 	%r631, [%rd44+1280];
	ld.global.u32 	%r632, [%rd44+1408];
	ld.global.u32 	%r633, [%rd44+1536];
	ld.global.u32 	%r634, [%rd44+1664];
	ld.global.u32 	%r635, [%rd44+1792];
	ld.global.u32 	%r636, [%rd44+1920];
	ld.global.u32 	%r637, [%rd44+2048];
	ld.global.u32 	%r638, [%rd44+2176];
	ld.global.u32 	%r639, [%rd44+2304];
	// begin inline asm
	mov.u32 %r616, %laneid;
	// end inline asm
	shr.u32 	%r7, %r5, 5;
	mad.lo.s32 	%r640, %r7, 608, %r616;
	shl.b32 	%r641, %r640, 2;
	mov.u32 	%r642, _ZZN3cub18CUB_300001_SM_10006detail4scan16DeviceScanKernelINS2_10policy_hubIjjjmN4cuda3std3__44plusIvEEE10Policy1000EN6thrust24THRUST_300001_SM_1000_NS6detail15normal_iteratorINSD_10device_ptrIjEEEESI_NS0_13ScanTileStateIjLb1EEES9_NS1_10InputValueIjPjEEmjLb0EjEEvT0_T1_T2_iT3_T4_T5_E12temp_storage;
	add.s32 	%r8, %r642, %r641;
	st.shared.u32 	[%r8], %r621;
	st.shared.u32 	[%r8+128], %r622;
	st.shared.u32 	[%r8+256], %r623;
	st.shared.u32 	[%r8+384], %r624;
	st.shared.u32 	[%r8+512], %r625;
	st.shared.u32 	[%r8+640], %r626;
	st.shared.u32 	[%r8+768], %r627;
	st.shared.u32 	[%r8+896], %r628;
	st.shared.u32 	[%r8+1024], %r629;
	st.shared.u32 	[%r8+1152], %r630;
	st.shared.u32 	[%r8+1280], %r631;
	st.shared.u32 	[%r8+1408], %r632;
	st.shared.u32 	[%r8+1536], %r633;
	st.shared.u32 	[%r8+1664], %r634;
	st.shared.u32 	[%r8+1792], %r635;
	st.shared.u32 	[%r8+1920], %r636;
	st.shared.u32 	[%r8+2048], %r637;
	st.shared.u32 	[%r8+2176], %r638;
	st.shared.u32 	[%r8+2304], %r639;
	bar.warp.sync 	-1;
	mad.lo.s32 	%r9, %r616, 72, %r8;
	ld.shared.u32 	%r10, [%r9];
	ld.shared.u32 	%r11, [%r9+4];
	ld.shared.u32 	%r12, [%r9+8];
	ld.shared.u32 	%r13, [%r9+12];
	ld.shared.u32 	%r14, [%r9+16];
	ld.shared.u32 	%r15, [%r9+20];
	ld.shared.u32 	%r16, [%r9+24];
	ld.shared.u32 	%r17, [%r9+28];
	ld.shared.u32 	%r18, [%r9+32];
	ld.shared.u32 	%r19, [%r9+36];
	ld.shared.u32 	%r20, [%r9+40];
	ld.shared.u32 	%r21, [%r9+44];
	ld.shared.u32 	%r22, [%r9+48];
	ld.shared.u32 	%r23, [%r9+52];
	ld.shared.u32 	%r24, [%r9+56];
	ld.shared.u32 	%r25, [%r9+60];
	ld.shared.u32 	%r26, [%r9+64];
	ld.shared.u32 	%r27, [%r9+68];
	ld.shared.u32 	%r28, [%r9+72];
	bar.sync 	0;
	setp.ne.s32 	%p100, %r4, 0;
	@%p100 bra 	$L__BB5_9;
	add.s32 	%r860, %r11, %r10;
	add.s32 	%r861, %r12, %r860;
	add.s32 	%r862, %r13, %r861;
	add.s32 	%r863, %r14, %r862;
	add.s32 	%r864, %r15, %r863;
	add.s32 	%r865, %r16, %r864;
	add.s32 	%r866, %r17, %r865;
	add.s32 	%r867, %r18, %r866;
	add.s32 	%r868, %r19, %r867;
	add.s32 	%r869, %r20, %r868;
	add.s32 	%r870, %r21, %r869;
	add.s32 	%r871, %r22, %r870;
	add.s32 	%r872, %r23, %r871;
	add.s32 	%r873, %r24, %r872;
	add.s32 	%r874, %r25, %r873;
	add.s32 	%r875, %r26, %r874;
	add.s32 	%r876, %r27, %r875;
	add.s32 	%r834, %r28, %r876;
	mov.b32 	%r832, 1;
	mov.b32 	%r857, 0;
	mov.b32 	%r859, -1;
	// begin inline asm
	{  .reg .u32 r0;  .reg .pred p;  shfl.sync.up.b32 r0|p, %r834, %r832, %r857, %r859;  @p add.u32 r0, r0, %r834;  mov.u32 %r830, r0;}
	// end inline asm
	mov.b32 	%r838, 2;
	// begin inline asm
	{  .reg .u32 r0;  .reg .pred p;  shfl.sync.up.b32 r0|p, %r830, %r838, %r857, %r859;  @p add.u32 r0, r0, %r830;  mov.u32 %r836, r0;}
	// end inline asm
	mov.b32 	%r844, 4;
	// begin inline asm
	{  .reg .u32 r0;  .reg .pred p;  shfl.sync.up.b32 r0|p, %r836, %r844, %r857, %r859;  @p add.u32 r0, r0, %r836;  mov.u32 %r842, r0;}
	// end inline asm
	mov.b32 	%r850, 8;
	// begin inline asm
	{  .reg .u32 r0;  .reg .pred p;  shfl.sync.up.b32 r0|p, %r842, %r850, %r857, %r859;  @p add.u32 r0, r0, %r842;  mov.u32 %r848, r0;}
	// end inline asm
	mov.b32 	%r856, 16;
	// begin inline asm
	{  .reg .u32 r0;  .reg .pred p;  shfl.sync.up.b32 r0|p, %r848, %r856, %r857, %r859;  @p add.u32 r0, r0, %r848;  mov.u32 %r854, r0;}
	// end inline asm
	setp.ne.s32 	%p143, %r616, 31;
	@%p143 bra 	$L__BB5_7;
	shl.b32 	%r877, %r7, 2;
	mov.u32 	%r878, _ZZN3cub18CUB_300001_SM_10006detail4scan16DeviceScanKernelINS2_10policy_hubIjjjmN4cuda3std3__44plusIvEEE10Policy1000EN6thrust24THRUST_300001_SM_1000_NS6detail15normal_iteratorINSD_10device_ptrIjEEEESI_NS0_13ScanTileStateIjLb1EEES9_NS1_10InputValueIjPjEEmjLb0EjEEvT0_T1_T2_iT3_T4_T5_E12temp_storage;
	add.s32 	%r879, %r878, %r877;
	st.shared.u32 	[%r879+16], %r854;
$L__BB5_7:
	bar.sync 	0;
	ld.shared.v4.u32 	{%r880, %r881, %r882, %r883}, [_ZZN3cub18CUB_300001_SM_10006detail4scan16DeviceScanKernelINS2_10policy_hubIjjjmN4cuda3std3__44plusIvEEE10Policy1000EN6thrust24THRUST_300001_SM_1000_NS6detail15normal_iteratorINSD_10device_ptrIjEEEESI_NS0_13ScanTileStateIjLb1EEES9_NS1_10InputValueIjPjEEmjLb0EjEEvT0_T1_T2_iT3_T4_T5_E12temp_storage+16];
	add.s32 	%r884, %r881, %r880;
	setp.eq.s32 	%p144, %r7, 2;
	selp.b32 	%r885, %r884, %r880, %p144;
	add.s32 	%r886, %r884, %r882;
	setp.eq.s32 	%p145, %r7, 3;
	selp.b32 	%r887, %r886, %r885, %p145;
	add.s32 	%r888, %r886, %r883;
	setp.eq.s32 	%p146, %r7, 4;
	selp.b32 	%r889, %r888, %r887, %p146;
	ld.shared.v4.u32 	{%r890, %r891, %r892, %r893}, [_ZZN3cub18CUB_300001_SM_10006detail4scan16DeviceScanKernelINS2_10policy_hubIjjjmN4cuda3std3__44plusIvEEE10Policy1000EN6thrust24THRUST_300001_SM_1000_NS6detail15normal_iteratorINSD_10device_ptrIjEEEESI_NS0_13ScanTileStateIjLb1EEES9_NS1_10InputValueIjPjEEmjLb0EjEEvT0_T1_T2_iT3_T4_T5_E12temp_storage+32];
	add.s32 	%r894, %r888, %r890;
	setp.eq.s32 	%p147, %r7, 5;
	selp.b32 	%r895, %r894, %r889, %p147;
	add.s32 	%r896, %r894, %r891;
	setp.eq.s32 	%p148, %r7, 6;
	selp.b32 	%r897, %r896, %r895, %p148;
	add.s32 	%r898, %r896, %r892;
	setp.eq.s32 	%p149, %r7, 7;
	selp.b32 	%r899, %r898, %r897, %p149;
	add.s32 	%r900, %r898, %r893;
	setp.eq.s32 	%p150, %r7, 8;
	selp.b32 	%r901, %r900, %r899, %p150;
	ld.shared.v4.u32 	{%r902, %r903, %r904, %r905}, [_ZZN3cub18CUB_300001_SM_10006detail4scan16DeviceScanKernelINS2_10policy_hubIjjjmN4cuda3std3__44plusIvEEE10Policy1000EN6thrust24THRUST_300001_SM_1000_NS6detail15normal_iteratorINSD_10device_ptrIjEEEESI_NS0_13ScanTileStateIjLb1EEES9_NS1_10InputValueIjPjEEmjLb0EjEEvT0_T1_T2_iT3_T4_T5_E12temp_storage+48];
	add.s32 	%r906, %r900, %r902;
	setp.eq.s32 	%p151, %r7, 9;
	selp.b32 	%r907, %r906, %r901, %p151;
	add.s32 	%r908, %r906, %r903;
	setp.eq.s32 	%p152, %r7, 10;
	selp.b32 	%r909, %r908, %r907, %p152;
	add.s32 	%r910, %r908, %r904;
	setp.eq.s32 	%p153, %r7, 11;
	selp.b32 	%r911, %r910, %r909, %p153;
	add.s32 	%r912, %r910, %r905;
	setp.eq.s32 	%p154, %r7, 12;
	selp.b32 	%r913, %r912, %r911, %p154;
	ld.shared.u32 	%r914, [_ZZN3cub18CUB_300001_SM_10006detail4scan16DeviceScanKernelINS2_10policy_hubIjjjmN4cuda3std3__44plusIvEEE10Policy1000EN6thrust24THRUST_300001_SM_1000_NS6detail15normal_iteratorINSD_10device_ptrIjEEEESI_NS0_13ScanTileStateIjLb1EEES9_NS1_10InputValueIjPjEEmjLb0EjEEvT0_T1_T2_iT3_T4_T5_E12temp_storage+64];
	setp.lt.u32 	%p155, %r5, 32;
	selp.b32 	%r915, 0, %r913, %p155;
	setp.eq.s32 	%p156, %r616, 0;
	sub.s32 	%r916, %r854, %r834;
	selp.b32 	%r917, 0, %r916, %p156;
	add.s32 	%r918, %r917, %r959;
	add.s32 	%r971, %r918, %r915;
	add.s32 	%r919, %r914, %r959;
	add.s32 	%r32, %r919, %r912;
	setp.ne.s32 	%p157, %r5, 0;
	@%p157 bra 	$L__BB5_28;
	add.s64 	%rd56, %rd18, 256;
	mov.b32 	%r920, 101;
	// begin inline asm
	st.relaxed.gpu.v2.u32 [%rd56], {%r920, %r32};
	// end inline asm
	bra.uni 	$L__BB5_28;
$L__BB5_9:
	add.s32 	%r673, %r11, %r10;
	add.s32 	%r674, %r12, %r673;
	add.s32 	%r675, %r13, %r674;
	add.s32 	%r676, %r14, %r675;
	add.s32 	%r677, %r15, %r676;
	add.s32 	%r678, %r16, %r677;
	add.s32 	%r679, %r17, %r678;
	add.s32 	%r680, %r18, %r679;
	add.s32 	%r681, %r19, %r680;
	add.s32 	%r682, %r20, %r681;
	add.s32 	%r683, %r21, %r682;
	add.s32 	%r684, %r22, %r683;
	add.s32 	%r685, %r23, %r684;
	add.s32 	%r686, %r24, %r685;
	add.s32 	%r687, %r25, %r686;
	add.s32 	%r688, %r26, %r687;
	add.s32 	%r689, %r27, %r688;
	add.s32 	%r647, %r28, %r689;
	mov.b32 	%r645, 1;
	mov.b32 	%r670, 0;
	mov.b32 	%r672, -1;
	// begin inline asm
	{  .reg .u32 r0;  .reg .pred p;  shfl.sync.up.b32 r0|p, %r647, %r645, %r670, %r672;  @p add.u32 r0, r0, %r647;  mov.u32 %r643, r0;}
	// end inline asm
	mov.b32 	%r651, 2;
	// begin inline asm
	{  .reg .u32 r0;  .reg .pred p;  shfl.sync.up.b32 r0|p, %r643, %r651, %r670, %r672;  @p add.u32 r0, r0, %r643;  mov.u32 %r649, r0;}
	// end inline asm
	mov.b32 	%r657, 4;
	// begin inline asm
	{  .reg .u32 r0;  .reg .pred p;  shfl.sync.up.b32 r0|p, %r649, %r657, %r670, %r672;  @p add.u32 r0, r0, %r649;  mov.u32 %r655, r0;}
	// end inline asm
	mov.b32 	%r663, 8;
	// begin inline asm
	{  .reg .u32 r0;  .reg .pred p;  shfl.sync.up.b32 r0|p, %r655, %r663, %r670, %r672;  @p add.u32 r0, r0, %r655;  mov.u32 %r661, r0;}
	// end inline asm
	mov.b32 	%r669, 16;
	// begin inline asm
	{  .reg .u32 r0;  .reg .pred p;  shfl.sync.up.b32 r0|p, %r661, %r669, %r670, %r672;  @p add.u32 r0, r0, %r661;  mov.u32 %r667, r0;}
	// end inline asm
	setp.ne.s32 	%p101, %r616, 31;
	@%p101 bra 	$L__BB5_11;
	shl.b32 	%r690, %r7, 2;
	mov.u32 	%r691, _ZZN3cub18CUB_300001_SM_10006detail4scan16DeviceScanKernelINS2_10policy_hubIjjjmN4cuda3std3__44plusIvEEE10Policy1000EN6thrust24THRUST_300001_SM_1000_NS6detail15normal_iteratorINSD_10device_ptrIjEEEESI_NS0_13ScanTileStateIjLb1EEES9_NS1_10InputValueIjPjEEmjLb0EjEEvT0_T1_T2_iT3_T4_T5_E12temp_storage;
	add.s32 	%r692, %r691, %r690;
	st.shared.u32 	[%r692+16], %r667;
$L__BB5_11:
	sub.s32 	%r693, %r667, %r647;
	bar.sync 	0;
	ld.shared.v4.u32 	{%r694, %r695, %r696, %r697}, [_ZZN3cub18CUB_300001_SM_10006detail4scan16DeviceScanKernelINS2_10policy_hubIjjjmN4cuda3std3__44plusIvEEE10Policy1000EN6thrust24THRUST_300001_SM_1000_NS6detail15normal_iteratorINSD_10device_ptrIjEEEESI_NS0_13ScanTileStateIjLb1EEES9_NS1_10InputValueIjPjEEmjLb0EjEEvT0_T1_T2_iT3_T4_T5_E12temp_storage+16];
	add.s32 	%r698, %r695, %r694;
	setp.eq.s32 	%p102, %r7, 2;
	selp.b32 	%r699, %r698, %r694, %p102;
	add.s32 	%r700, %r698, %r696;
	setp.eq.s32 	%p103, %r7, 3;
	selp.b32 	%r701, %r700, %r699, %p103;
	add.s32 	%r702, %r700, %r697;
	setp.eq.s32 	%p104, %r7, 4;
	selp.b32 	%r703, %r702, %r701, %p104;
	ld.shared.v4.u32 	{%r704, %r705, %r706, %r707}, [_ZZN3cub18CUB_300001_SM_10006detail4scan16DeviceScanKernelINS2_10policy_hubIjjjmN4cuda3std3__44plusIvEEE10Policy1000EN6thrust24THRUST_300001_SM_1000_NS6detail15normal_iteratorINSD_10device_ptrIjEEEESI_NS0_13ScanTileStateIjLb1EEES9_NS1_10InputValueIjPjEEmjLb0EjEEvT0_T1_T2_iT3_T4_T5_E12temp_storage+32];
	add.s32 	%r708, %r702, %r704;
	setp.eq.s32 	%p105, %r7, 5;
	selp.b32 	%r709, %r708, %r703, %p105;
	add.s32 	%r710, %r708, %r705;
	setp.eq.s32 	%p106, %r7, 6;
	selp.b32 	%r711, %r710, %r709, %p106;
	add.s32 	%r712, %r710, %r706;
	setp.eq.s32 	%p107, %r7, 7;
	selp.b32 	%r713, %r712, %r711, %p107;
	add.s32 	%r714, %r712, %r707;
	setp.eq.s32 	%p108, %r7, 8;
	selp.b32 	%r715, %r714, %r713, %p108;
	ld.shared.v4.u32 	{%r716, %r717, %r718, %r719}, [_ZZN3cub18CUB_300001_SM_10006detail4scan16DeviceScanKernelINS2_10policy_hubIjjjmN4cuda3std3__44plusIvEEE10Policy1000EN6thrust24THRUST_300001_SM_1000_NS6detail15normal_iteratorINSD_10device_ptrIjEEEESI_NS0_13ScanTileStateIjLb1EEES9_NS1_10InputValueIjPjEEmjLb0EjEEvT0_T1_T2_iT3_T4_T5_E12temp_storage+48];
	add.s32 	%r720, %r714, %r716;
	setp.eq.s32 	%p109, %r7, 9;
	selp.b32 	%r721, %r720, %r715, %p109;
	add.s32 	%r722, %r720, %r717;
	setp.eq.s32 	%p110, %r7, 10;
	selp.b32 	%r723, %r722, %r721, %p110;
	add.s32 	%r724, %r722, %r718;
	setp.eq.s32 	%p111, %r7, 11;
	selp.b32 	%r725, %r724, %r723, %p111;
	add.s32 	%r726, %r724, %r719;
	setp.eq.s32 	%p112, %r7, 12;
	selp.b32 	%r727, %r726, %r725, %p112;
	ld.shared.u32 	%r728, [_ZZN3cub18CUB_300001_SM_10006detail4scan16DeviceScanKernelINS2_10policy_hubIjjjmN4cuda3std3__44plusIvEEE10Policy1000EN6thrust24THRUST_300001_SM_1000_NS6detail15normal_iteratorINSD_10device_ptrIjEEEESI_NS0_13ScanTileStateIjLb1EEES9_NS1_10InputValueIjPjEEmjLb0EjEEvT0_T1_T2_iT3_T4_T5_E12temp_storage+64];
	add.s32 	%r35, %r726, %r728;
	setp.gt.u32 	%p113, %r5, 31;
	setp.lt.u32 	%p114, %r5, 32;
	setp.eq.s32 	%p115, %r616, 0;
	selp.b32 	%r729, 0, %r693, %p115;
	add.s32 	%r970, %r727, %r729;
	selp.b32 	%r37, %r693, %r970, %p114;
	@%p113 bra 	$L__BB5_27;
	setp.ne.s32 	%p116, %r5, 0;
	mul.wide.s32 	%rd45, %r4, 8;
	add.s64 	%rd8, %rd18, %rd45;
	@%p116 bra 	$L__BB5_14;
	st.shared.u32 	[_ZZN3cub18CUB_300001_SM_10006detail4scan16DeviceScanKernelINS2_10policy_hubIjjjmN4cuda3std3__44plusIvEEE10Policy1000EN6thrust24THRUST_300001_SM_1000_NS6detail15normal_iteratorINSD_10device_ptrIjEEEESI_NS0_13ScanTileStateIjLb1EEES9_NS1_10InputValueIjPjEEmjLb0EjEEvT0_T1_T2_iT3_T4_T5_E12temp_storage+12], %r35;
	add.s64 	%rd46, %rd8, 256;
	mov.b32 	%r730, 100;
	// begin inline asm
	st.relaxed.gpu.v2.u32 [%rd46], {%r730, %r35};
	// end inline asm
$L__BB5_14:
	not.b32 	%r736, %r5;
	add.s32 	%r966, %r4, %r736;
	mov.b32 	%r732, 550;
	// begin inline asm
	nanosleep.u32 %r732;
	// end inline asm
	mul.wide.s32 	%rd48, %r966, 8;
	add.s64 	%rd49, %rd18, %rd48;
	add.s64 	%rd47, %rd49, 256;
	// begin inline asm
	ld.relaxed.gpu.v2.u32 {%r967, %r961}, [%rd47];
	// end inline asm
	mov.b32 	%r962, 478;
$L__BB5_15:
	setp.eq.s32 	%p117, %r967, 99;
	mov.b32 	%r737, -1;
	vote.sync.any.pred 	%p118, %p117, %r737;
	not.pred 	%p119, %p118;
	@%p119 bra 	$L__BB5_17;
	// begin inline asm
	nanosleep.u32 %r962;
	// end inline asm
	shr.u32 	%r962, %r962, 1;
	// begin inline asm
	ld.relaxed.gpu.v2.u32 {%r967, %r961}, [%rd47];
	// end inline asm
	bra.uni 	$L__BB5_15;
$L__BB5_17:
	setp.eq.s32 	%p120, %r967, 101;
	mov.b32 	%r764, -1;
	vote.sync.ballot.b32 	%r766, %p120, %r764;
	// begin inline asm
	mov.u32 %r739, %lanemask_ge;
	// end inline asm
	and.b32  	%r767, %r766, %r739;
	or.b32  	%r768, %r767, -2147483648;
	add.s32 	%r769, %r768, -1;
	not.b32 	%r770, %r768;
	and.b32  	%r771, %r770, %r769;
	popc.b32 	%r743, %r771;
	mov.b32 	%r742, 1;
	// begin inline asm
	shfl.sync.down.b32 %r740, %r961, %r742, %r743, %r764;
	// end inline asm
	setp.lt.s32 	%p122, %r616, %r743;
	selp.b32 	%r772, %r740, 0, %p122;
	add.s32 	%r746, %r772, %r961;
	mov.b32 	%r747, 2;
	// begin inline asm
	shfl.sync.down.b32 %r745, %r746, %r747, %r743, %r764;
	// end inline asm
	add.s32 	%r50, %r616, 2;
	setp.gt.s32 	%p123, %r50, %r743;
	selp.b32 	%r773, 0, %r745, %p123;
	add.s32 	%r751, %r746, %r773;
	mov.b32 	%r752, 4;
	// begin inline asm
	shfl.sync.down.b32 %r750, %r751, %r752, %r743, %r764;
	// end inline asm
	add.s32 	%r51, %r616, 4;
	setp.gt.s32 	%p124, %r51, %r743;
	selp.b32 	%r774, 0, %r750, %p124;
	add.s32 	%r756, %r751, %r774;
	mov.b32 	%r757, 8;
	// begin inline asm
	shfl.sync.down.b32 %r755, %r756, %r757, %r743, %r764;
	// end inline asm
	add.s32 	%r52, %r616, 8;
	setp.gt.s32 	%p125, %r52, %r743;
	selp.b32 	%r775, 0, %r755, %p125;
	add.s32 	%r761, %r756, %r775;
	mov.b32 	%r762, 16;
	// begin inline asm
	shfl.sync.down.b32 %r760, %r761, %r762, %r743, %r764;
	// end inline asm
	add.s32 	%r53, %r616, 16;
	setp.gt.s32 	%p126, %r53, %r743;
	selp.b32 	%r776, 0, %r760, %p126;
	add.s32 	%r965, %r761, %r776;
	add.s64 	%rd10, %rd18, 256;
	mov.b32 	%r963, 478;
$L__BB5_18:
	setp.ne.s32 	%p127, %r967, 101;
	mov.b32 	%r777, -1;
	vote.sync.all.pred 	%p128, %p127, %r777;
	not.pred 	%p129, %p128;
	@%p129 bra 	$L__BB5_23;
	shr.u32 	%r963, %r963, 1;
	mul.wide.s32 	%rd52, %r966, 8;
	add.s64 	%rd53, %rd10, %rd52;
	add.s64 	%rd51, %rd53, -256;
	// begin inline asm
	ld.relaxed.gpu.v2.u32 {%r967, %r968}, [%rd51];
	// end inline asm
	mov.u32 	%r969, %r963;
$L__BB5_20:
	setp.eq.s32 	%p133, %r967, 99;
	mov.b32 	%r785, -1;
	vote.sync.any.pred 	%p134, %p133, %r785;
	not.pred 	%p135, %p134;
	@%p135 bra 	$L__BB5_22;
	// begin inline asm
	nanosleep.u32 %r969;
	// end inline asm
	shr.u32 	%r969, %r969, 1;
	// begin inline asm
	ld.relaxed.gpu.v2.u32 {%r967, %r968}, [%rd51];
	// end inline asm
	bra.uni 	$L__BB5_20;
$L__BB5_22:
	setp.eq.s32 	%p136, %r967, 101;
	mov.b32 	%r811, -1;
	vote.sync.ballot.b32 	%r812, %p136, %r811;
	and.b32  	%r813, %r812, %r739;
	or.b32  	%r814, %r813, -2147483648;
	add.s32 	%r815, %r814, -1;
	not.b32 	%r816, %r814;
	and.b32  	%r817, %r816, %r815;
	popc.b32 	%r790, %r817;
	mov.b32 	%r789, 1;
	// begin inline asm
	shfl.sync.down.b32 %r787, %r968, %r789, %r790, %r811;
	// end inline asm
	setp.lt.s32 	%p138, %r616, %r790;
	selp.b32 	%r818, %r787, 0, %p138;
	add.s32 	%r793, %r818, %r968;
	mov.b32 	%r794, 2;
	// begin inline asm
	shfl.sync.down.b32 %r792, %r793, %r794, %r790, %r811;
	// end inline asm
	setp.gt.s32 	%p139, %r50, %r790;
	selp.b32 	%r819, 0, %r792, %p139;
	add.s32 	%r798, %r793, %r819;
	mov.b32 	%r799, 4;
	// begin inline asm
	shfl.sync.down.b32 %r797, %r798, %r799, %r790, %r811;
	// end inline asm
	setp.gt.s32 	%p140, %r51, %r790;
	selp.b32 	%r820, 0, %r797, %p140;
	add.s32 	%r803, %r798, %r820;
	mov.b32 	%r804, 8;
	// begin inline asm
	shfl.sync.down.b32 %r802, %r803, %r804, %r790, %r811;
	// end inline asm
	setp.gt.s32 	%p141, %r52, %r790;
	selp.b32 	%r821, 0, %r802, %p141;
	add.s32 	%r808, %r803, %r821;
	mov.b32 	%r809, 16;
	// begin inline asm
	shfl.sync.down.b32 %r807, %r808, %r809, %r790, %r811;
	// end inline asm
	setp.gt.s32 	%p142, %r53, %r790;
	selp.b32 	%r822, 0, %r807, %p142;
	add.s32 	%r823, %r822, %r965;
	add.s32 	%r965, %r823, %r808;
	add.s32 	%r966, %r966, -32;
	bra.uni 	$L__BB5_18;
$L__BB5_23:
	@%p116 bra 	$L__BB5_25;
	add.s32 	%r780, %r965, %r35;
	add.s64 	%rd50, %rd8, 256;
	mov.b32 	%r779, 101;
	// begin inline asm
	st.relaxed.gpu.v2.u32 [%rd50], {%r779, %r780};
	// end inline asm
	st.shared.u32 	[_ZZN3cub18CUB_300001_SM_10006detail4scan16DeviceScanKernelINS2_10policy_hubIjjjmN4cuda3std3__44plusIvEEE10Policy1000EN6thrust24THRUST_300001_SM_1000_NS6detail15normal_iteratorINSD_10device_ptrIjEEEESI_NS0_13ScanTileStateIjLb1EEES9_NS1_10InputValueIjPjEEmjLb0EjEEvT0_T1_T2_iT3_T4_T5_E12temp_storage+4], %r965;
	st.shared.u32 	[_ZZN3cub18CUB_300001_SM_10006detail4scan16DeviceScanKernelINS2_10policy_hubIjjjmN4cuda3std3__44plusIvEEE10Policy1000EN6thrust24THRUST_300001_SM_1000_NS6detail15normal_iteratorINSD_10device_ptrIjEEEESI_NS0_13ScanTileStateIjLb1EEES9_NS1_10InputValueIjPjEEmjLb0EjEEvT0_T1_T2_iT3_T4_T5_E12temp_storage+8], %r780;
$L__BB5_25:
	setp.ne.s32 	%p131, %r616, 0;
	mov.u32 	%r970, %r37;
	@%p131 bra 	$L__BB5_27;
	st.shared.u32 	[_ZZN3cub18CUB_300001_SM_10006detail4scan16DeviceScanKernelINS2_10policy_hubIjjjmN4cuda3std3__44plusIvEEE10Policy1000EN6thrust24THRUST_300001_SM_1000_NS6detail15normal_iteratorINSD_10device_ptrIjEEEESI_NS0_13ScanTileStateIjLb1EEES9_NS1_10InputValueIjPjEEmjLb0EjEEvT0_T1_T2_iT3_T4_T5_E12temp_storage+84], %r965;
	mov.u32 	%r970, %r965;
$L__BB5_27:
	bar.sync 	0;
	setp.eq.s32 	%p132, %r5, 0;
	ld.shared.u32 	%r781, [_ZZN3cub18CUB_300001_SM_10006detail4scan16DeviceScanKernelINS2_10policy_hubIjjjmN4cuda3std3__44plusIvEEE10Policy1000EN6thrust24THRUST_300001_SM_1000_NS6detail15normal_iteratorINSD_10device_ptrIjEEEESI_NS0_13ScanTileStateIjLb1EEES9_NS1_10InputValueIjPjEEmjLb0EjEEvT0_T1_T2_iT3_T4_T5_E12temp_storage+84];
	selp.b32 	%r782, 0, %r781, %p132;
	add.s32 	%r971, %r782, %r970;
$L__BB5_28:
	add.s32 	%r922, %r971, %r10;
	add.s32 	%r923, %r11, %r922;
	add.s32 	%r924, %r12, %r923;
	add.s32 	%r925, %r13, %r924;
	add.s32 	%r926, %r14, %r925;
	add.s32 	%r927, %r15, %r926;
	add.s32 	%r928, %r16, %r927;
	add.s32 	%r929, %r17, %r928;
	add.s32 	%r930, %r18, %r929;
	add.s32 	%r931, %r19, %r930;
	add.s32 	%r932, %r20, %r931;
	add.s32 	%r933, %r21, %r932;
	add.s32 	%r934, %r22, %r933;
	add.s32 	%r935, %r23, %r934;
	add.s32 	%r936, %r24, %r935;
	add.s32 	%r937, %r25, %r936;
	add.s32 	%r938, %r26, %r937;
	add.s32 	%r939, %r27, %r938;
	bar.sync 	0;
	st.shared.u32 	[%r9], %r971;
	st.shared.u32 	[%r9+4], %r922;
	st.shared.u32 	[%r9+8], %r923;
	st.shared.u32 	[%r9+12], %r924;
	st.shared.u32 	[%r9+16], %r925;
	st.shared.u32 	[%r9+20], %r926;
	st.shared.u32 	[%r9+24], %r927;
	st.shared.u32 	[%r9+28], %r928;
	st.shared.u32 	[%r9+32], %r929;
	st.shared.u32 	[%r9+36], %r930;
	st.shared.u32 	[%r9+40], %r931;
	st.shared.u32 	[%r9+44], %r932;
	st.shared.u32 	[%r9+48], %r933;
	st.shared.u32 	[%r9+52], %r934;
	st.shared.u32 	[%r9+56], %r935;
	st.shared.u32 	[%r9+60], %r936;
	st.shared.u32 	[%r9+64], %r937;
	st.shared.u32 	[%r9+68], %r938;
	st.shared.u32 	[%r9+72], %r939;
	bar.warp.sync 	-1;
	ld.shared.u32 	%r940, [%r8];
	ld.shared.u32 	%r941, [%r8+128];
	ld.shared.u32 	%r942, [%r8+256];
	ld.shared.u32 	%r943, [%r8+384];
	ld.shared.u32 	%r944, [%r8+512];
	ld.shared.u32 	%r945, [%r8+640];
	ld.shared.u32 	%r946, [%r8+768];
	ld.shared.u32 	%r947, [%r8+896];
	ld.shared.u32 	%r948, [%r8+1024];
	ld.shared.u32 	%r949, [%r8+1152];
	ld.shared.u32 	%r950, [%r8+1280];
	ld.shared.u32 	%r951, [%r8+1408];
	ld.shared.u32 	%r952, [%r8+1536];
	ld.shared.u32 	%r953, [%r8+1664];
	ld.shared.u32 	%r954, [%r8+1792];
	ld.shared.u32 	%r955, [%r8+1920];
	ld.shared.u32 	%r956, [%r8+2048];
	ld.shared.u32 	%r957, [%r8+2176];
	ld.shared.u32 	%r958, [%r8+2304];
	add.s64 	%rd58, %rd4, %rd43;
	st.global.u32 	[%rd58], %r940;
	st.global.u32 	[%rd58+128], %r941;
	st.global.u32 	[%rd58+256], %r942;
	st.global.u32 	[%rd58+384], %r943;
	st.global.u32 	[%rd58+512], %r944;
	st.global.u32 	[%rd58+640], %r945;
	st.global.u32 	[%rd58+768], %r946;
	st.global.u32 	[%rd58+896], %r947;
	st.global.u32 	[%rd58+1024], %r948;
	st.global.u32 	[%rd58+1152], %r949;
	st.global.u32 	[%rd58+1280], %r950;
	st.global.u32 	[%rd58+1408], %r951;
	st.global.u32 	[%rd58+1536], %r952;
	st.global.u32 	[%rd58+1664], %r953;
	st.global.u32 	[%rd58+1792], %r954;
	st.global.u32 	[%rd58+1920], %r955;
	st.global.u32 	[%rd58+2048], %r956;
	st.global.u32 	[%rd58+2176], %r957;
	st.global.u32 	[%rd58+2304], %r958;
	bra.uni 	$L__BB5_131;
$L__BB5_29:
	setp.eq.s64 	%p3, %rd6, 0;
	@%p3 bra 	$L__BB5_131;
	cvt.u32.u64 	%r75, %rd6;
	shl.b64 	%rd21, %rd5, 2;
	add.s64 	%rd22, %rd3, %rd21;
	mov.u32 	%r76, %tid.x;
	ld.global.u32 	%r990, [%rd22];
	and.b32  	%r209, %r76, 31;
	and.b32  	%r210, %r76, 992;
	mul.lo.s32 	%r211, %r210, 19;
	or.b32  	%r78, %r211, %r209;
	setp.ge.u32 	%p4, %r78, %r75;
	shl.b32 	%r212, %r78, 2;
	cvt.u64.u32 	%rd23, %r212;
	add.s64 	%rd12, %rd22, %rd23;
	mov.u32 	%r972, %r990;
	@%p4 bra 	$L__BB5_32;
	ld.global.u32 	%r972, [%rd12];
$L__BB5_32:
	add.s32 	%r213, %r78, 32;
	setp.ge.u32 	%p5, %r213, %r75;
	mov.u32 	%r973, %r990;
	@%p5 bra 	$L__BB5_34;
	ld.global.u32 	%r973, [%rd12+128];
$L__BB5_34:
	add.s32 	%r214, %r78, 64;
	setp.ge.u32 	%p6, %r214, %r75;
	mov.u32 	%r974, %r990;
	@%p6 bra 	$L__BB5_36;
	ld.global.u32 	%r974, [%rd12+256];
$L__BB5_36:
	add.s32 	%r215, %r78, 96;
	setp.ge.u32 	%p7, %r215, %r75;
	mov.u32 	%r975, %r990;
	@%p7 bra 	$L__BB5_38;
	ld.global.u32 	%r975, [%rd12+384];
$L__BB5_38:
	add.s32 	%r216, %r78, 128;
	setp.ge.u32 	%p8, %r216, %r75;
	mov.u32 	%r976, %r990;
	@%p8 bra 	$L__BB5_40;
	ld.global.u32 	%r976, [%rd12+512];
$L__BB5_40:
	add.s32 	%r217, %r78, 160;
	setp.ge.u32 	%p9, %r217, %r75;
	mov.u32 	%r977, %r990;
	@%p9 bra 	$L__BB5_42;
	ld.global.u32 	%r977, [%rd12+640];
$L__BB5_42:
	add.s32 	%r218, %r78, 192;
	setp.ge.u32 	%p10, %r218, %r75;
	mov.u32 	%r978, %r990;
	@%p10 bra 	$L__BB5_44;
	ld.global.u32 	%r978, [%rd12+768];
$L__BB5_44:
	add.s32 	%r219, %r78, 224;
	setp.ge.u32 	%p11, %r219, %r75;
	mov.u32 	%r979, %r990;
	@%p11 bra 	$L__BB5_46;
	ld.global.u32 	%r979, [%rd12+896];
$L__BB5_46:
	add.s32 	%r95, %r78, 256;
	setp.ge.u32 	%p12, %r95, %r75;
	mov.u32 	%r980, %r990;
	@%p12 bra 	$L__BB5_48;
	ld.global.u32 	%r980, [%rd12+1024];
$L__BB5_48:
	add.s32 	%r98, %r78, 288;
	setp.ge.u32 	%p13, %r98, %r75;
	mov.u32 	%r981, %r990;
	@%p13 bra 	$L__BB5_50;
	ld.global.u32 	%r981, [%rd12+1152];
$L__BB5_50:
	add.s32 	%r220, %r78, 320;
	setp.ge.u32 	%p14, %r220, %r75;
	mov.u32 	%r982, %r990;
	@%p14 bra 	$L__BB5_52;
	ld.global.u32 	%r982, [%rd12+1280];
$L__BB5_52:
	add.s32 	%r221, %r78, 352;
	setp.ge.u32 	%p15, %r221, %r75;
	mov.u32 	%r983, %r990;
	@%p15 bra 	$L__BB5_54;
	ld.global.u32 	%r983, [%rd12+1408];
$L__BB5_54:
	add.s32 	%r222, %r78, 384;
	setp.ge.u32 	%p16, %r222, %r75;
	mov.u32 	%r984, %r990;
	@%p16 bra 	$L__BB5_56;
	ld.global.u32 	%r984, [%rd12+1536];
$L__BB5_56:
	add.s32 	%r223, %r78, 416;
	setp.ge.u32 	%p17, %r223, %r75;
	mov.u32 	%r985, %r990;
	@%p17 bra 	$L__BB5_58;
	ld.global.u32 	%r985, [%rd12+1664];
$L__BB5_58:
	add.s32 	%r224, %r78, 448;
	setp.ge.u32 	%p18, %r224, %r75;
	mov.u32 	%r986, %r990;
	@%p18 bra 	$L__BB5_60;
	ld.global.u32 	%r986, [%rd12+1792];
$L__BB5_60:
	add.s32 	%r225, %r78, 480;
	setp.ge.u32 	%p19, %r225, %r75;
	mov.u32 	%r987, %r990;
	@%p19 bra 	$L__BB5_62;
	ld.global.u32 	%r987, [%rd12+1920];
$L__BB5_62:
	add.s32 	%r226, %r78, 512;
	setp.ge.u32 	%p20, %r226, %r75;
	mov.u32 	%r988, %r990;
	@%p20 bra 	$L__BB5_64;
	ld.global.u32 	%r988, [%rd12+2048];
$L__BB5_64:
	add.s32 	%r115, %r78, 544;
	setp.ge.u32 	%p21, %r115, %r75;
	mov.u32 	%r989, %r990;
	@%p21 bra 	$L__BB5_66;
	ld.global.u32 	%r989, [%rd12+2176];
$L__BB5_66:
	add.s32 	%r118, %r78, 576;
	setp.ge.u32 	%p22, %r118, %r75;
	@%p22 bra 	$L__BB5_68;
	ld.global.u32 	%r990, [%rd12+2304];
$L__BB5_68:
	// begin inline asm
	mov.u32 %r227, %laneid;
	// end inline asm
	shr.u32 	%r122, %r76, 5;
	mad.lo.s32 	%r228, %r122, 608, %r227;
	shl.b32 	%r229, %r228, 2;
	mov.u32 	%r230, _ZZN3cub18CUB_300001_SM_10006detail4scan16DeviceScanKernelINS2_10policy_hubIjjjmN4cuda3std3__44plusIvEEE10Policy1000EN6thrust24THRUST_300001_SM_1000_NS6detail15normal_iteratorINSD_10device_ptrIjEEEESI_NS0_13ScanTileStateIjLb1EEES9_NS1_10InputValueIjPjEEmjLb0EjEEvT0_T1_T2_iT3_T4_T5_E12temp_storage;
	add.s32 	%r123, %r230, %r229;
	st.shared.u32 	[%r123], %r972;
	st.shared.u32 	[%r123+128], %r973;
	st.shared.u32 	[%r123+256], %r974;
	st.shared.u32 	[%r123+384], %r975;
	st.shared.u32 	[%r123+512], %r976;
	st.shared.u32 	[%r123+640], %r977;
	st.shared.u32 	[%r123+768], %r978;
	st.shared.u32 	[%r123+896], %r979;
	st.shared.u32 	[%r123+1024], %r980;
	st.shared.u32 	[%r123+1152], %r981;
	st.shared.u32 	[%r123+1280], %r982;
	st.shared.u32 	[%r123+1408], %r983;
	st.shared.u32 	[%r123+1536], %r984;
	st.shared.u32 	[%r123+1664], %r985;
	st.shared.u32 	[%r123+1792], %r986;
	st.shared.u32 	[%r123+1920], %r987;
	st.shared.u32 	[%r123+2048], %r988;
	st.shared.u32 	[%r123+2176], %r989;
	st.shared.u32 	[%r123+2304], %r990;
	bar.warp.sync 	-1;
	mad.lo.s32 	%r124, %r227, 72, %r123;
	ld.shared.u32 	%r125, [%r124];
	ld.shared.u32 	%r126, [%r124+4];
	ld.shared.u32 	%r127, [%r124+8];
	ld.shared.u32 	%r128, [%r124+12];
	ld.shared.u32 	%r129, [%r124+16];
	ld.shared.u32 	%r130, [%r124+20];
	ld.shared.u32 	%r131, [%r124+24];
	ld.shared.u32 	%r132, [%r124+28];
	ld.shared.u32 	%r133, [%r124+32];
	ld.shared.u32 	%r134, [%r124+36];
	ld.shared.u32 	%r135, [%r124+40];
	ld.shared.u32 	%r136, [%r124+44];
	ld.shared.u32 	%r137, [%r124+48];
	ld.shared.u32 	%r138, [%r124+52];
	ld.shared.u32 	%r139, [%r124+56];
	ld.shared.u32 	%r140, [%r124+60];
	ld.shared.u32 	%r141, [%r124+64];
	ld.shared.u32 	%r142, [%r124+68];
	ld.shared.u32 	%r143, [%r124+72];
	bar.sync 	0;
	setp.ne.s32 	%p23, %r4, 0;
	@%p23 bra 	$L__BB5_72;
	add.s32 	%r456, %r126, %r125;
	add.s32 	%r457, %r127, %r456;
	add.s32 	%r458, %r128, %r457;
	add.s32 	%r459, %r129, %r458;
	add.s32 	%r460, %r130, %r459;
	add.s32 	%r461, %r131, %r460;
	add.s32 	%r462, %r132, %r461;
	add.s32 	%r463, %r133, %r462;
	add.s32 	%r464, %r134, %r463;
	add.s32 	%r465, %r135, %r464;
	add.s32 	%r466, %r136, %r465;
	add.s32 	%r467, %r137, %r466;
	add.s32 	%r468, %r138, %r467;
	add.s32 	%r469, %r139, %r468;
	add.s32 	%r470, %r140, %r469;
	add.s32 	%r471, %r141, %r470;
	add.s32 	%r472, %r142, %r471;
	add.s32 	%r430, %r143, %r472;
	mov.b32 	%r428, 1;
	mov.b32 	%r453, 0;
	mov.b32 	%r455, -1;
	// begin inline asm
	{  .reg .u32 r0;  .reg .pred p;  shfl.sync.up.b32 r0|p, %r430, %r428, %r453, %r455;  @p add.u32 r0, r0, %r430;  mov.u32 %r426, r0;}
	// end inline asm
	mov.b32 	%r434, 2;
	// begin inline asm
	{  .reg .u32 r0;  .reg .pred p;  shfl.sync.up.b32 r0|p, %r426, %r434, %r453, %r455;  @p add.u32 r0, r0, %r426;  mov.u32 %r432, r0;}
	// end inline asm
	mov.b32 	%r440, 4;
	// begin inline asm
	{  .reg .u32 r0;  .reg .pred p;  shfl.sync.up.b32 r0|p, %r432, %r440, %r453, %r455;  @p add.u32 r0, r0, %r432;  mov.u32 %r438, r0;}
	// end inline asm
	mov.b32 	%r446, 8;
	// begin inline asm
	{  .reg .u32 r0;  .reg .pred p;  shfl.sync.up.b32 r0|p, %r438, %r446, %r453, %r455;  @p add.u32 r0, r0, %r438;  mov.u32 %r444, r0;}
	// end inline asm
	mov.b32 	%r452, 16;
	// begin inline asm
	{  .reg .u32 r0;  .reg .pred p;  shfl.sync.up.b32 r0|p, %r444, %r452, %r453, %r455;  @p add.u32 r0, r0, %r444;  mov.u32 %r450, r0;}
	// end inline asm
	setp.ne.s32 	%p66, %r227, 31;
	@%p66 bra 	$L__BB5_71;
	shl.b32 	%r473, %r122, 2;
	mov.u32 	%r474, _ZZN3cub18CUB_300001_SM_10006detail4scan16DeviceScanKernelINS2_10policy_hubIjjjmN4cuda3std3__44plusIvEEE10Policy1000EN6thrust24THRUST_300001_SM_1000_NS6detail15normal_iteratorINSD_10device_ptrIjEEEESI_NS0_13ScanTileStateIjLb1EEES9_NS1_10InputValueIjPjEEmjLb0EjEEvT0_T1_T2_iT3_T4_T5_E12temp_storage;
	add.s32 	%r475, %r474, %r473;
	st.shared.u32 	[%r475+16], %r450;
$L__BB5_71:
	bar.sync 	0;
	ld.shared.v4.u32 	{%r476, %r477, %r478, %r479}, [_ZZN3cub18CUB_300001_SM_10006detail4scan16DeviceScanKernelINS2_10policy_hubIjjjmN4cuda3std3__44plusIvEEE10Policy1000EN6thrust24THRUST_300001_SM_1000_NS6detail15normal_iteratorINSD_10device_ptrIjEEEESI_NS0_13ScanTileStateIjLb1EEES9_NS1_10InputValueIjPjEEmjLb0EjEEvT0_T1_T2_iT3_T4_T5_E12temp_storage+16];
	add.s32 	%r480, %r477, %r476;
	setp.eq.s32 	%p67, %r122, 2;
	selp.b32 	%r481, %r480, %r476, %p67;
	add.s32 	%r482, %r480, %r478;
	setp.eq.s32 	%p68, %r122, 3;
	selp.b32 	%r483, %r482, %r481, %p68;
	add.s32 	%r484, %r482, %r479;
	setp.eq.s32 	%p69, %r122, 4;
	selp.b32 	%r485, %r484, %r483, %p69;
	ld.shared.v4.u32 	{%r486, %r487, %r488, %r489}, [_ZZN3cub18CUB_300001_SM_10006detail4scan16DeviceScanKernelINS2_10policy_hubIjjjmN4cuda3std3__44plusIvEEE10Policy1000EN6thrust24THRUST_300001_SM_1000_NS6detail15normal_iteratorINSD_10device_ptrIjEEEESI_NS0_13ScanTileStateIjLb1EEES9_NS1_10InputValueIjPjEEmjLb0EjEEvT0_T1_T2_iT3_T4_T5_E12temp_storage+32];
	add.s32 	%r490, %r484, %r486;
	setp.eq.s32 	%p70, %r122, 5;
	selp.b32 	%r491, %r490, %r485, %p70;
	add.s32 	%r492, %r490, %r487;
	setp.eq.s32 	%p71, %r122, 6;
	selp.b32 	%r493, %r492, %r491, %p71;
	add.s32 	%r494, %r492, %r488;
	setp.eq.s32 	%p72, %r122, 7;
	selp.b32 	%r495, %r494, %r493, %p72;
	add.s32 	%r496, %r494, %r489;
	setp.eq.s32 	%p73, %r122, 8;
	selp.b32 	%r497, %r496, %r495, %p73;
	ld.shared.v4.u32 	{%r498, %r499, %r500, %r501}, [_ZZN3cub18CUB_300001_SM_10006detail4scan16DeviceScanKernelINS2_10policy_hubIjjjmN4cuda3std3__44plusIvEEE10Policy1000EN6thrust24THRUST_300001_SM_1000_NS6detail15normal_iteratorINSD_10device_ptrIjEEEESI_NS0_13ScanTileStateIjLb1EEES9_NS1_10InputValueIjPjEEmjLb0EjEEvT0_T1_T2_iT3_T4_T5_E12temp_storage+48];
	add.s32 	%r502, %r496, %r498;
	setp.eq.s32 	%p74, %r122, 9;
	selp.b32 	%r503, %r502, %r497, %p74;
	add.s32 	%r504, %r502, %r499;
	setp.eq.s32 	%p75, %r122, 10;
	selp.b32 	%r505, %r504, %r503, %p75;
	add.s32 	%r506, %r504, %r500;
	setp.eq.s32 	%p76, %r122, 11;
	selp.b32 	%r507, %r506, %r505, %p76;
	add.s32 	%r508, %r506, %r501;
	setp.eq.s32 	%p77, %r122, 12;
	selp.b32 	%r509, %r508, %r507, %p77;
	setp.lt.u32 	%p78, %r76, 32;
	selp.b32 	%r510, 0, %r509, %p78;
	setp.eq.s32 	%p79, %r227, 0;
	sub.s32 	%r511, %r450, %r430;
	selp.b32 	%r512, 0, %r511, %p79;
	add.s32 	%r513, %r512, %r959;
	add.s32 	%r1002, %r513, %r510;
	bra.uni 	$L__BB5_91;
$L__BB5_72:
	add.s32 	%r261, %r126, %r125;
	add.s32 	%r262, %r127, %r261;
	add.s32 	%r263, %r128, %r262;
	add.s32 	%r264, %r129, %r263;
	add.s32 	%r265, %r130, %r264;
	add.s32 	%r266, %r131, %r265;
	add.s32 	%r267, %r132, %r266;
	add.s32 	%r268, %r133, %r267;
	add.s32 	%r269, %r134, %r268;
	add.s32 	%r270, %r135, %r269;
	add.s32 	%r271, %r136, %r270;
	add.s32 	%r272, %r137, %r271;
	add.s32 	%r273, %r138, %r272;
	add.s32 	%r274, %r139, %r273;
	add.s32 	%r275, %r140, %r274;
	add.s32 	%r276, %r141, %r275;
	add.s32 	%r277, %r142, %r276;
	add.s32 	%r235, %r143, %r277;
	mov.b32 	%r233, 1;
	mov.b32 	%r258, 0;
	mov.b32 	%r260, -1;
	// begin inline asm
	{  .reg .u32 r0;  .reg .pred p;  shfl.sync.up.b32 r0|p, %r235, %r233, %r258, %r260;  @p add.u32 r0, r0, %r235;  mov.u32 %r231, r0;}
	// end inline asm
	mov.b32 	%r239, 2;
	// begin inline asm
	{  .reg .u32 r0;  .reg .pred p;  shfl.sync.up.b32 r0|p, %r231, %r239, %r258, %r260;  @p add.u32 r0, r0, %r231;  mov.u32 %r237, r0;}
	// end inline asm
	mov.b32 	%r245, 4;
	// begin inline asm
	{  .reg .u32 r0;  .reg .pred p;  shfl.sync.up.b32 r0|p, %r237, %r245, %r258, %r260;  @p add.u32 r0, r0, %r237;  mov.u32 %r243, r0;}
	// end inline asm
	mov.b32 	%r251, 8;
	// begin inline asm
	{  .reg .u32 r0;  .reg .pred p;  shfl.sync.up.b32 r0|p, %r243, %r251, %r258, %r260;  @p add.u32 r0, r0, %r243;  mov.u32 %r249, r0;}
	// end inline asm
	mov.b32 	%r257, 16;
	// begin inline asm
	{  .reg .u32 r0;  .reg .pred p;  shfl.sync.up.b32 r0|p, %r249, %r257, %r258, %r260;  @p add.u32 r0, r0, %r249;  mov.u32 %r255, r0;}
	// end inline asm
	setp.ne.s32 	%p24, %r227, 31;
	@%p24 bra 	$L__BB5_74;
	shl.b32 	%r278, %r122, 2;
	mov.u32 	%r279, _ZZN3cub18CUB_300001_SM_10006detail4scan16DeviceScanKernelINS2_10policy_hubIjjjmN4cuda3std3__44plusIvEEE10Policy1000EN6thrust24THRUST_300001_SM_1000_NS6detail15normal_iteratorINSD_10device_ptrIjEEEESI_NS0_13ScanTileStateIjLb1EEES9_NS1_10InputValueIjPjEEmjLb0EjEEvT0_T1_T2_iT3_T4_T5_E12temp_storage;
	add.s32 	%r280, %r279, %r278;
	st.shared.u32 	[%r280+16], %r255;
$L__BB5_74:
	sub.s32 	%r281, %r255, %r235;
	bar.sync 	0;
	ld.shared.v4.u32 	{%r282, %r283, %r284, %r285}, [_ZZN3cub18CUB_300001_SM_10006detail4scan16DeviceScanKernelINS2_10policy_hubIjjjmN4cuda3std3__44plusIvEEE10Policy1000EN6thrust24THRUST_300001_SM_1000_NS6detail15normal_iteratorINSD_10device_ptrIjEEEESI_NS0_13ScanTileStateIjLb1EEES9_NS1_10InputValueIjPjEEmjLb0EjEEvT0_T1_T2_iT3_T4_T5_E12temp_storage+16];
	add.s32 	%r286, %r283, %r282;
	setp.eq.s32 	%p25, %r122, 2;
	selp.b32 	%r287, %r286, %r282, %p25;
	add.s32 	%r288, %r286, %r284;
	setp.eq.s32 	%p26, %r122, 3;
	selp.b32 	%r289, %r288, %r287, %p26;
	add.s32 	%r290, %r288, %r285;
	setp.eq.s32 	%p27, %r122, 4;
	selp.b32 	%r291, %r290, %r289, %p27;
	ld.shared.v4.u32 	{%r292, %r293, %r294, %r295}, [_ZZN3cub18CUB_300001_SM_10006detail4scan16DeviceScanKernelINS2_10policy_hubIjjjmN4cuda3std3__44plusIvEEE10Policy1000EN6thrust24THRUST_300001_SM_1000_NS6detail15normal_iteratorINSD_10device_ptrIjEEEESI_NS0_13ScanTileStateIjLb1EEES9_NS1_10InputValueIjPjEEmjLb0EjEEvT0_T1_T2_iT3_T4_T5_E12temp_storage+32];
	add.s32 	%r296, %r290, %r292;
	setp.eq.s32 	%p28, %r122, 5;
	selp.b32 	%r297, %r296, %r291, %p28;
	add.s32 	%r298, %r296, %r293;
	setp.eq.s32 	%p29, %r122, 6;
	selp.b32 	%r299, %r298, %r297, %p29;
	add.s32 	%r300, %r298, %r294;
	setp.eq.s32 	%p30, %r122, 7;
	selp.b32 	%r301, %r300, %r299, %p30;
	add.s32 	%r302, %r300, %r295;
	setp.eq.s32 	%p31, %r122, 8;
	selp.b32 	%r303, %r302, %r301, %p31;
	ld.shared.v4.u32 	{%r304, %r305, %r306, %r307}, [_ZZN3cub18CUB_300001_SM_10006detail4scan16DeviceScanKernelINS2_10policy_hubIjjjmN4cuda3std3__44plusIvEEE10Policy1000EN6thrust24THRUST_300001_SM_1000_NS6detail15normal_iteratorINSD_10device_ptrIjEEEESI_NS0_13ScanTileStateIjLb1EEES9_NS1_10InputValueIjPjEEmjLb0EjEEvT0_T1_T2_iT3_T4_T5_E12temp_storage+48];
	add.s32 	%r308, %r302, %r304;
	setp.eq.s32 	%p32, %r122, 9;
	selp.b32 	%r309, %r308, %r303, %p32;
	add.s32 	%r310, %r308, %r305;
	setp.eq.s32 	%p33, %r122, 10;
	selp.b32 	%r311, %r310, %r309, %p33;
	add.s32 	%r312, %r310, %r306;
	setp.eq.s32 	%p34, %r122, 11;
	selp.b32 	%r313, %r312, %r311, %p34;
	add.s32 	%r314, %r312, %r307;
	setp.eq.s32 	%p35, %r122, 12;
	selp.b32 	%r315, %r314, %r313, %p35;
	ld.shared.u32 	%r316, [_ZZN3cub18CUB_300001_SM_10006detail4scan16DeviceScanKernelINS2_10policy_hubIjjjmN4cuda3std3__44plusIvEEE10Policy1000EN6thrust24THRUST_300001_SM_1000_NS6detail15normal_iteratorINSD_10device_ptrIjEEEESI_NS0_13ScanTileStateIjLb1EEES9_NS1_10InputValueIjPjEEmjLb0EjEEvT0_T1_T2_iT3_T4_T5_E12temp_storage+64];
	add.s32 	%r149, %r314, %r316;
	setp.gt.u32 	%p36, %r76, 31;
	setp.lt.u32 	%p37, %r76, 32;
	setp.eq.s32 	%p38, %r227, 0;
	selp.b32 	%r317, 0, %r281, %p38;
	add.s32 	%r1001, %r315, %r317;
	selp.b32 	%r151, %r281, %r1001, %p37;
	@%p36 bra 	$L__BB5_90;
	setp.ne.s32 	%p39, %r76, 0;
	mul.wide.s32 	%rd24, %r4, 8;
	add.s64 	%rd13, %rd18, %rd24;
	@%p39 bra 	$L__BB5_77;
	st.shared.u32 	[_ZZN3cub18CUB_300001_SM_10006detail4scan16DeviceScanKernelINS2_10policy_hubIjjjmN4cuda3std3__44plusIvEEE10Policy1000EN6thrust24THRUST_300001_SM_1000_NS6detail15normal_iteratorINSD_10device_ptrIjEEEESI_NS0_13ScanTileStateIjLb1EEES9_NS1_10InputValueIjPjEEmjLb0EjEEvT0_T1_T2_iT3_T4_T5_E12temp_storage+12], %r149;
	add.s64 	%rd25, %rd13, 256;
	mov.b32 	%r318, 100;
	// begin inline asm
	st.relaxed.gpu.v2.u32 [%rd25], {%r318, %r149};
	// end inline asm
$L__BB5_77:
	not.b32 	%r324, %r76;
	add.s32 	%r997, %r4, %r324;
	mov.b32 	%r320, 550;
	// begin inline asm
	nanosleep.u32 %r320;
	// end inline asm
	mul.wide.s32 	%rd27, %r997, 8;
	add.s64 	%rd28, %rd18, %rd27;
	add.s64 	%rd26, %rd28, 256;
	// begin inline asm
	ld.relaxed.gpu.v2.u32 {%r998, %r992}, [%rd26];
	// end inline asm
	mov.b32 	%r993, 478;
$L__BB5_78:
	setp.eq.s32 	%p40, %r998, 99;
	mov.b32 	%r325, -1;
	vote.sync.any.pred 	%p41, %p40, %r325;
	not.pred 	%p42, %p41;
	@%p42 bra 	$L__BB5_80;
	// begin inline asm
	nanosleep.u32 %r993;
	// end inline asm
	shr.u32 	%r993, %r993, 1;
	// begin inline asm
	ld.relaxed.gpu.v2.u32 {%r998, %r992}, [%rd26];
	// end inline asm
	bra.uni 	$L__BB5_78;
$L__BB5_80:
	setp.eq.s32 	%p43, %r998, 101;
	mov.b32 	%r352, -1;
	vote.sync.ballot.b32 	%r354, %p43, %r352;
	// begin inline asm
	mov.u32 %r327, %lanemask_ge;
	// end inline asm
	and.b32  	%r355, %r354, %r327;
	or.b32  	%r356, %r355, -2147483648;
	add.s32 	%r357, %r356, -1;
	not.b32 	%r358, %r356;
	and.b32  	%r359, %r358, %r357;
	popc.b32 	%r331, %r359;
	mov.b32 	%r330, 1;
	// begin inline asm
	shfl.sync.down.b32 %r328, %r992, %r330, %r331, %r352;
	// end inline asm
	setp.lt.s32 	%p45, %r227, %r331;
	selp.b32 	%r360, %r328, 0, %p45;
	add.s32 	%r334, %r360, %r992;
	mov.b32 	%r335, 2;
	// begin inline asm
	shfl.sync.down.b32 %r333, %r334, %r335, %r331, %r352;
	// end inline asm
	add.s32 	%r361, %r227, 2;
	setp.gt.s32 	%p46, %r361, %r331;
	selp.b32 	%r362, 0, %r333, %p46;
	add.s32 	%r339, %r334, %r362;
	mov.b32 	%r340, 4;
	// begin inline asm
	shfl.sync.down.b32 %r338, %r339, %r340, %r331, %r352;
	// end inline asm
	add.s32 	%r363, %r227, 4;
	setp.gt.s32 	%p47, %r363, %r331;
	selp.b32 	%r364, 0, %r338, %p47;
	add.s32 	%r344, %r339, %r364;
	mov.b32 	%r345, 8;
	// begin inline asm
	shfl.sync.down.b32 %r343, %r344, %r345, %r331, %r352;
	// end inline asm
	add.s32 	%r365, %r227, 8;
	setp.gt.s32 	%p48, %r365, %r331;
	selp.b32 	%r366, 0, %r343, %p48;
	add.s32 	%r349, %r344, %r366;
	mov.b32 	%r350, 16;
	// begin inline asm
	shfl.sync.down.b32 %r348, %r349, %r350, %r331, %r352;
	// end inline asm
	add.s32 	%r367, %r227, 16;
	setp.gt.s32 	%p49, %r367, %r331;
	selp.b32 	%r368, 0, %r348, %p49;
	add.s32 	%r994, %r349, %r368;
	add.s64 	%rd14, %rd18, 256;
	mov.b32 	%r995, 478;
$L__BB5_81:
	setp.ne.s32 	%p50, %r998, 101;
	mov.b32 	%r369, -1;
	vote.sync.all.pred 	%p51, %p50, %r369;
	not.pred 	%p52, %p51;
	@%p52 bra 	$L__BB5_86;
	shr.u32 	%r995, %r995, 1;
	mul.wide.s32 	%rd31, %r997, 8;
	add.s64 	%rd32, %rd14, %rd31;
	add.s64 	%rd30, %rd32, -256;
	// begin inline asm
	ld.relaxed.gpu.v2.u32 {%r998, %r999}, [%rd30];
	// end inline asm
	mov.u32 	%r1000, %r995;
$L__BB5_83:
	setp.eq.s32 	%p56, %r998, 99;
	mov.b32 	%r377, -1;
	vote.sync.any.pred 	%p57, %p56, %r377;
	not.pred 	%p58, %p57;
	@%p58 bra 	$L__BB5_85;
	// begin inline asm
	nanosleep.u32 %r1000;
	// end inline asm
	shr.u32 	%r1000, %r1000, 1;
	// begin inline asm
	ld.relaxed.gpu.v2.u32 {%r998, %r999}, [%rd30];
	// end inline asm
	bra.uni 	$L__BB5_83;
$L__BB5_85:
	setp.eq.s32 	%p59, %r998, 101;
	mov.b32 	%r403, -1;
	vote.sync.ballot.b32 	%r404, %p59, %r403;
	and.b32  	%r405, %r404, %r327;
	or.b32  	%r406, %r405, -2147483648;
	add.s32 	%r407, %r406, -1;
	not.b32 	%r408, %r406;
	and.b32  	%r409, %r408, %r407;
	popc.b32 	%r382, %r409;
	mov.b32 	%r381, 1;
	// begin inline asm
	shfl.sync.down.b32 %r379, %r999, %r381, %r382, %r403;
	// end inline asm
	setp.lt.s32 	%p61, %r227, %r382;
	selp.b32 	%r410, %r379, 0, %p61;
	add.s32 	%r385, %r410, %r999;
	mov.b32 	%r386, 2;
	// begin inline asm
	shfl.sync.down.b32 %r384, %r385, %r386, %r382, %r403;
	// end inline asm
	add.s32 	%r411, %r227, 2;
	setp.gt.s32 	%p62, %r411, %r382;
	selp.b32 	%r412, 0, %r384, %p62;
	add.s32 	%r390, %r385, %r412;
	mov.b32 	%r391, 4;
	// begin inline asm
	shfl.sync.down.b32 %r389, %r390, %r391, %r382, %r403;
	// end inline asm
	add.s32 	%r413, %r227, 4;
	setp.gt.s32 	%p63, %r413, %r382;
	selp.b32 	%r414, 0, %r389, %p63;
	add.s32 	%r395, %r390, %r414;
	mov.b32 	%r396, 8;
	// begin inline asm
	shfl.sync.down.b32 %r394, %r395, %r396, %r382, %r403;
	// end inline asm
	add.s32 	%r415, %r227, 8;
	setp.gt.s32 	%p64, %r415, %r382;
	selp.b32 	%r416, 0, %r394, %p64;
	add.s32 	%r400, %r395, %r416;
	mov.b32 	%r401, 16;
	// begin inline asm
	shfl.sync.down.b32 %r399, %r400, %r401, %r382, %r403;
	// end inline asm
	add.s32 	%r417, %r227, 16;
	setp.gt.s32 	%p65, %r417, %r382;
	selp.b32 	%r418, 0, %r399, %p65;
	add.s32 	%r419, %r418, %r994;
	add.s32 	%r994, %r419, %r400;
	add.s32 	%r997, %r997, -32;
	bra.uni 	$L__BB5_81;
$L__BB5_86:
	@%p39 bra 	$L__BB5_88;
	add.s32 	%r372, %r994, %r149;
	add.s64 	%rd29, %rd13, 256;
	mov.b32 	%r371, 101;
	// begin inline asm
	st.relaxed.gpu.v2.u32 [%rd29], {%r371, %r372};
	// end inline asm
	st.shared.u32 	[_ZZN3cub18CUB_300001_SM_10006detail4scan16DeviceScanKernelINS2_10policy_hubIjjjmN4cuda3std3__44plusIvEEE10Policy1000EN6thrust24THRUST_300001_SM_1000_NS6detail15normal_iteratorINSD_10device_ptrIjEEEESI_NS0_13ScanTileStateIjLb1EEES9_NS1_10InputValueIjPjEEmjLb0EjEEvT0_T1_T2_iT3_T4_T5_E12temp_storage+4], %r994;
	st.shared.u32 	[_ZZN3cub18CUB_300001_SM_10006detail4scan16DeviceScanKernelINS2_10policy_hubIjjjmN4cuda3std3__44plusIvEEE10Policy1000EN6thrust24THRUST_300001_SM_1000_NS6detail15normal_iteratorINSD_10device_ptrIjEEEESI_NS0_13ScanTileStateIjLb1EEES9_NS1_10InputValueIjPjEEmjLb0EjEEvT0_T1_T2_iT3_T4_T5_E12temp_storage+8], %r372;
$L__BB5_88:
	setp.ne.s32 	%p54, %r227, 0;
	mov.u32 	%r1001, %r151;
	@%p54 bra 	$L__BB5_90;
	st.shared.u32 	[_ZZN3cub18CUB_300001_SM_10006detail4scan16DeviceScanKernelINS2_10policy_hubIjjjmN4cuda3std3__44plusIvEEE10Policy1000EN6thrust24THRUST_300001_SM_1000_NS6detail15normal_iteratorINSD_10device_ptrIjEEEESI_NS0_13ScanTileStateIjLb1EEES9_NS1_10InputValueIjPjEEmjLb0EjEEvT0_T1_T2_iT3_T4_T5_E12temp_storage+84], %r994;
	mov.u32 	%r1001, %r994;
$L__BB5_90:
	bar.sync 	0;
	setp.eq.s32 	%p55, %r76, 0;
	ld.shared.u32 	%r373, [_ZZN3cub18CUB_300001_SM_10006detail4scan16DeviceScanKernelINS2_10policy_hubIjjjmN4cuda3std3__44plusIvEEE10Policy1000EN6thrust24THRUST_300001_SM_1000_NS6detail15normal_iteratorINSD_10device_ptrIjEEEESI_NS0_13ScanTileStateIjLb1EEES9_NS1_10InputValueIjPjEEmjLb0EjEEvT0_T1_T2_iT3_T4_T5_E12temp_storage+84];
	selp.b32 	%r374, 0, %r373, %p55;
	add.s32 	%r1002, %r374, %r1001;
$L__BB5_91:
	add.s32 	%r514, %r1002, %r125;
	add.s32 	%r515, %r126, %r514;
	add.s32 	%r516, %r127, %r515;
	add.s32 	%r517, %r128, %r516;
	add.s32 	%r518, %r129, %r517;
	add.s32 	%r519, %r130, %r518;
	add.s32 	%r520, %r131, %r519;
	add.s32 	%r521, %r132, %r520;
	add.s32 	%r522, %r133, %r521;
	add.s32 	%r523, %r134, %r522;
	add.s32 	%r524, %r135, %r523;
	add.s32 	%r525, %r136, %r524;
	add.s32 	%r526, %r137, %r525;
	add.s32 	%r527, %r138, %r526;
	add.s32 	%r528, %r139, %r527;
	add.s32 	%r529, %r140, %r528;
	add.s32 	%r530, %r141, %r529;
	add.s32 	%r531, %r142, %r530;
	bar.sync 	0;
	st.shared.u32 	[%r124], %r1002;
	st.shared.u32 	[%r124+4], %r514;
	st.shared.u32 	[%r124+8], %r515;
	st.shared.u32 	[%r124+12], %r516;
	st.shared.u32 	[%r124+16], %r517;
	st.shared.u32 	[%r124+20], %r518;
	st.shared.u32 	[%r124+24], %r519;
	st.shared.u32 	[%r124+28], %r520;
	st.shared.u32 	[%r124+32], %r521;
	st.shared.u32 	[%r124+36], %r522;
	st.shared.u32 	[%r124+40], %r523;
	st.shared.u32 	[%r124+44], %r524;
	st.shared.u32 	[%r124+48], %r525;
	st.shared.u32 	[%r124+52], %r526;
	st.shared.u32 	[%r124+56], %r527;
	st.shared.u32 	[%r124+60], %r528;
	st.shared.u32 	[%r124+64], %r529;
	st.shared.u32 	[%r124+68], %r530;
	st.shared.u32 	[%r124+72], %r531;
	bar.warp.sync 	-1;
	ld.shared.u32 	%r185, [%r123];
	ld.shared.u32 	%r186, [%r123+128];
	ld.shared.u32 	%r187, [%r123+256];
	ld.shared.u32 	%r188, [%r123+384];
	ld.shared.u32 	%r189, [%r123+512];
	ld.shared.u32 	%r190, [%r123+640];
	ld.shared.u32 	%r191, [%r123+768];
	ld.shared.u32 	%r192, [%r123+896];
	ld.shared.u32 	%r193, [%r123+1024];
	ld.shared.u32 	%r194, [%r123+1152];
	ld.shared.u32 	%r195, [%r123+1280];
	ld.shared.u32 	%r196, [%r123+1408];
	ld.shared.u32 	%r197, [%r123+1536];
	ld.shared.u32 	%r198, [%r123+1664];
	ld.shared.u32 	%r199, [%r123+1792];
	ld.shared.u32 	%r200, [%r123+1920];
	ld.shared.u32 	%r201, [%r123+2048];
	ld.shared.u32 	%r202, [%r123+2176];
	ld.shared.u32 	%r203, [%r123+2304];
	setp.ne.s32 	%p80, %r76, 0;
	@%p80 bra 	$L__BB5_93;
	st.volatile.shared.u32 	[_ZZN3cub18CUB_300001_SM_10006detail4scan16DeviceScanKernelINS2_10policy_hubIjjjmN4cuda3std3__44plusIvEEE10Policy1000EN6thrust24THRUST_300001_SM_1000_NS6detail15normal_iteratorINSD_10device_ptrIjEEEESI_NS0_13ScanTileStateIjLb1EEES9_NS1_10InputValueIjPjEEmjLb0EjEEvT0_T1_T2_iT3_T4_T5_E12temp_storage+31616], %r75;
$L__BB5_93:
	bar.sync 	0;
	ld.volatile.shared.u32 	%r204, [_ZZN3cub18CUB_300001_SM_10006detail4scan16DeviceScanKernelINS2_10policy_hubIjjjmN4cuda3std3__44plusIvEEE10Policy1000EN6thrust24THRUST_300001_SM_1000_NS6detail15normal_iteratorINSD_10device_ptrIjEEEESI_NS0_13ScanTileStateIjLb1EEES9_NS1_10InputValueIjPjEEmjLb0EjEEvT0_T1_T2_iT3_T4_T5_E12temp_storage+31616];
	cvt.u64.u32 	%rd39, %r78;
	add.s64 	%rd40, %rd5, %rd39;
	setp.ge.s32 	%p81, %r78, %r204;
	shl.b64 	%rd41, %rd40, 2;
	add.s64 	%rd15, %rd4, %rd41;
	@%p81 bra 	$L__BB5_95;
	st.global.u32 	[%rd15], %r185;
$L__BB5_95:
	mov.u32 	%r532, %tid.x;
	and.b32  	%r533, %r532, 992;
	mul.lo.s32 	%r534, %r533, 19;
	and.b32  	%r535, %r532, 31;
	or.b32  	%r536, %r534, %r535;
	add.s32 	%r537, %r536, 32;
	setp.ge.s32 	%p82, %r537, %r204;
	@%p82 bra 	$L__BB5_97;
	st.global.u32 	[%rd15+128], %r186;
$L__BB5_97:
	add.s32 	%r543, %r536, 64;
	setp.ge.s32 	%p83, %r543, %r204;
	@%p83 bra 	$L__BB5_99;
	st.global.u32 	[%rd15+256], %r187;
$L__BB5_99:
	add.s32 	%r549, %r536, 96;
	setp.ge.s32 	%p84, %r549, %r204;
	@%p84 bra 	$L__BB5_101;
	st.global.u32 	[%rd15+384], %r188;
$L__BB5_101:
	add.s32 	%r555, %r536, 128;
	setp.ge.s32 	%p85, %r555, %r204;
	@%p85 bra 	$L__BB5_103;
	st.global.u32 	[%rd15+512], %r189;
$L__BB5_103:
	add.s32 	%r561, %r536, 160;
	setp.ge.s32 	%p86, %r561, %r204;
	@%p86 bra 	$L__BB5_105;
	st.global.u32 	[%rd15+640], %r190;
$L__BB5_105:
	add.s32 	%r567, %r536, 192;
	setp.ge.s32 	%p87, %r567, %r204;
	@%p87 bra 	$L__BB5_107;
	st.global.u32 	[%rd15+768], %r191;
$L__BB5_107:
	add.s32 	%r573, %r536, 224;
	setp.ge.s32 	%p88, %r573, %r204;
	@%p88 bra 	$L__BB5_109;
	st.global.u32 	[%rd15+896], %r192;
$L__BB5_109:
	setp.ge.s32 	%p89, %r95, %r204;
	@%p89 bra 	$L__BB5_111;
	st.global.u32 	[%rd15+1024], %r193;
$L__BB5_111:
	setp.ge.s32 	%p90, %r98, %r204;
	@%p90 bra 	$L__BB5_113;
	st.global.u32 	[%rd15+1152], %r194;
$L__BB5_113:
	add.s32 	%r579, %r536, 320;
	setp.ge.s32 	%p91, %r579, %r204;
	@%p91 bra 	$L__BB5_115;
	st.global.u32 	[%rd15+1280], %r195;
$L__BB5_115:
	add.s32 	%r585, %r536, 352;
	setp.ge.s32 	%p92, %r585, %r204;
	@%p92 bra 	$L__BB5_117;
	st.global.u32 	[%rd15+1408], %r196;
$L__BB5_117:
	add.s32 	%r591, %r536, 384;
	setp.ge.s32 	%p93, %r591, %r204;
	@%p93 bra 	$L__BB5_119;
	st.global.u32 	[%rd15+1536], %r197;
$L__BB5_119:
	add.s32 	%r597, %r536, 416;
	setp.ge.s32 	%p94, %r597, %r204;
	@%p94 bra 	$L__BB5_121;
	st.global.u32 	[%rd15+1664], %r198;
$L__BB5_121:
	add.s32 	%r603, %r536, 448;
	setp.ge.s32 	%p95, %r603, %r204;
	@%p95 bra 	$L__BB5_123;
	st.global.u32 	[%rd15+1792], %r199;
$L__BB5_123:
	add.s32 	%r609, %r536, 480;
	setp.ge.s32 	%p96, %r609, %r204;
	@%p96 bra 	$L__BB5_125;
	st.global.u32 	[%rd15+1920], %r200;
$L__BB5_125:
	add.s32 	%r615, %r536, 512;
	setp.ge.s32 	%p97, %r615, %r204;
	@%p97 bra 	$L__BB5_127;
	st.global.u32 	[%rd15+2048], %r201;
$L__BB5_127:
	setp.ge.s32 	%p98, %r115, %r204;
	@%p98 bra 	$L__BB5_129;
	st.global.u32 	[%rd15+2176], %r202;
$L__BB5_129:
	setp.ge.s32 	%p99, %r118, %r204;
	@%p99 bra 	$L__BB5_131;
	st.global.u32 	[%rd15+2304], %r203;
$L__BB5_131:
	ret;

}


// ===== COMPILED SASS (sm_100) =====

	.target	sm_100

	.elftype	@"ET_EXEC"


//--------------------- .note.nv.tkinfo           --------------------------
	.section	.note.nv.tkinfo,"",@"SHT_NOTE"
	.sectionflags	@"SHF_NOTE_NV_TKINFO"
	.tkinfo
        /*0018*/ 	.word	0x00000002
        /*0030*/ 	.string	""
        /*0030*/ 	.string	"ptxas"
        /*0030*/ 	.string	"Cuda compilation tools, release 13.0, V13.0.88"
        /*0030*/ 	.string	"Build cuda_13.0.r13.0/compiler.36424714_0"
        /*0030*/ 	.string	"-arch sm_100 -m 64 "



//--------------------- .note.nv.cuinfo           --------------------------
	.section	.note.nv.cuinfo,"",@"SHT_NOTE"
	.sectionflags	@"SHF_NOTE_NV_CUINFO"
        /*0018*/ 	.short	0x0002
        /*001a*/ 	.short	0x0064
        /*001c*/ 	.short	0x0082
	.zero		2


//--------------------- .nv.info                  --------------------------
	.section	.nv.info,"",@"SHT_CUDA_INFO"
	.align	4


	//----- nvinfo : EIATTR_REGCOUNT
	.align		4
        /*0000*/ 	.byte	0x04, 0x2f
        /*0002*/ 	.short	(.L_44 - .L_43)
	.align		4
.L_43:
        /*0004*/ 	.word	index@(_Z18build_histogram_p1IiEvPKT_iPj)
        /*0008*/ 	.word	0x0000001a


	//----- nvinfo : EIATTR_FRAME_SIZE
	.align		4
.L_44:
        /*000c*/ 	.byte	0x04, 0x11
        /*000e*/ 	.short	(.L_46 - .L_45)
	.align		4
.L_45:
        /*0010*/ 	.word	index@(_Z18build_histogram_p1IiEvPKT_iPj)
        /*0014*/ 	.word	0x00000000


	//----- nvinfo : EIATTR_REGCOUNT
	.align		4
.L_46:
        /*0018*/ 	.byte	0x04, 0x2f
        /*001a*/ 	.short	(.L_48 - .L_47)
	.align		4
.L_47:
        /*001c*/ 	.word	index@(_Z15reorder_pass_p1IiEvPKT_PS0_jPj)
        /*0020*/ 	.word	0x0000001a


	//----- nvinfo : EIATTR_FRAME_SIZE
	.align		4
.L_48:
        /*0024*/ 	.byte	0x04, 0x11
        /*0026*/ 	.short	(.L_50 - .L_49)
	.align		4
.L_49:
        /*0028*/ 	.word	index@(_Z15reorder_pass_p1IiEvPKT_PS0_jPj)
        /*002c*/ 	.word	0x00000000


	//----- nvinfo : EIATTR_REGCOUNT
	.align		4
.L_50:
        /*0030*/ 	.byte	0x04, 0x2f
        /*0032*/ 	.short	(.L_52 - .L_51)
	.align		4
.L_51:
        /*0034*/ 	.word	index@(_ZN3cub18CUB_300001_SM_10006detail11EmptyKernelIvEEvv)
        /*0038*/ 	.word	0x00000004


	//----- nvinfo : EIATTR_FRAME_SIZE
	.align		4
.L_52:
        /*003c*/ 	.byte	0x04, 0x11
        /*003e*/ 	.short	(.L_54 - .L_53)
	.align		4
.L_53:
        /*0040*/ 	.word	index@(_ZN3cub18CUB_300001_SM_10006detail11EmptyKernelIvEEvv)
        /*0044*/ 	.word	0x00000000


	//----- nvinfo : EIATTR_REGCOUNT
	.align		4
.L_54:
        /*0048*/ 	.byte	0x04, 0x2f
        /*004a*/ 	.short	(.L_56 - .L_55)
	.align		4
.L_55:
        /*004c*/ 	.word	index@(_ZN3cub18CUB_300001_SM_10006detail4scan20DeviceScanInitKernelINS0_13ScanTileStateIjLb1EEEEEvT_i)
        /*0050*/ 	.word	0x00000008


	//----- nvinfo : EIATTR_FRAME_SIZE
	.align		4
.L_56:
        /*0054*/ 	.byte	0x04, 0x11
        /*0056*/ 	.short	(.L_58 - .L_57)
	.align		4
.L_57:
        /*0058*/ 	.word	index@(_ZN3cub18CUB_300001_SM_10006detail4scan20DeviceScanInitKernelINS0_13ScanTileStateIjLb1EEEEEvT_i)
        /*005c*/ 	.word	0x00000000


	//----- nvinfo : EIATTR_REGCOUNT
	.align		4
.L_58:
        /*0060*/ 	.byte	0x04, 0x2f
        /*0062*/ 	.short	(.L_60 - .L_59)
	.align		4
.L_59:
        /*0064*/ 	.word	index@(_ZN3cub18CUB_300001_SM_10006detail4scan16DeviceScanKernelINS2_10policy_hubIjjjjN4cuda3std3__44plusIvEEE10Policy1000EN6thrust24THRUST_300001_SM_1000_NS6detail15normal_iteratorINSD_10device_ptrIjEEEESI_NS0_13ScanTileStateIjLb1EEES9_NS1_10InputValueIjPjEEjjLb0EjEEvT0_T1_T2_iT3_T4_T5_)
        /*0068*/ 	.word	0x00000038


	//----- nvinfo : EIATTR_FRAME_SIZE
	.align		4
.L_60:
        /*006c*/ 	.byte	0x04, 0x11
        /*006e*/ 	.short	(.L_62 - .L_61)
	.align		4
.L_61:
        /*0070*/ 	.word	index@(_ZN3cub18CUB_300001_SM_10006detail4scan16DeviceScanKernelINS2_10policy_hubIjjjjN4cuda3std3__44plusIvEEE10Policy1000EN6thrust24THRUST_300001_SM_1000_NS6detail15normal_iteratorINSD_10device_ptrIjEEEESI_NS0_13ScanTileStateIjLb1EEES9_NS1_10InputValueIjPjEEjjLb0EjEEvT0_T1_T2_iT3_T4_T5_)
        /*0074*/ 	.word	0x00000000


	//----- nvinfo : EIATTR_REGCOUNT
	.align		4
.L_62:
        /*0078*/ 	.byte	0x04, 0x2f
        /*007a*/ 	.short	(.L_64 - .L_63)
	.align		4
.L_63:
        /*007c*/ 	.word	index@(_ZN3cub18CUB_300001_SM_10006detail4scan16DeviceScanKernelINS2_10policy_hubIjjjmN4cuda3std3__44plusIvEEE10Policy1000EN6thrust24THRUST_300001_SM_1000_NS6detail15normal_iteratorINSD_10device_ptrIjEEEESI_NS0_13ScanTileStateIjLb1EEES9_NS1_10InputValueIjPjEEmjLb0EjEEvT0_T1_T2_iT3_T4_T5_)
        /*0080*/ 	.word	0x00000030


	//----- nvinfo : EIATTR_FRAME_SIZE
	.align		4
.L_64:
        /*0084*/ 	.byte	0x04, 0x11
        /*0086*/ 	.short	(.L_66 - .L_65)
	.align		4
.L_65:
        /*0088*/ 	.word	index@(_ZN3cub18CUB_300001_SM_10006detail4scan16DeviceScanKernelINS2_10policy_hubIjjjmN4cuda3std3__44plusIvEEE10Policy1000EN6thrust24THRUST_300001_SM_1000_NS6detail15normal_iteratorINSD_10device_ptrIjEEEESI_NS0_13ScanTileStateIjLb1EEES9_NS1_10InputValueIjPjEEmjLb0EjEEvT0_T1_T2_iT3_T4_T5_)
        /*008c*/ 	.word	0x00000000


	//----- nvinfo : EIATTR_MIN_STACK_SIZE
	.align		4
.L_66:
        /*0090*/ 	.byte	0x04, 0x12
        /*0092*/ 	.short	(.L_68 - .L_67)
	.align		4
.L_67:
        /*0094*/ 	.word	index@(_ZN3cub18CUB_300001_SM_10006detail4scan16DeviceScanKernelINS2_10policy_hubIjjjmN4cuda3std3__44plusIvEEE10Policy1000EN6thrust24THRUST_300001_SM_1000_NS6detail15normal_iteratorINSD_10device_ptrIjEEEESI_NS0_13ScanTileStateIjLb1EEES9_NS1_10InputValueIjPjEEmjLb0EjEEvT0_T1_T2_iT3_T4_T5_)
        /*0098*/ 	.word	0x00000000


	//----- nvinfo : EIATTR_MIN_STACK_SIZE
	.align		4
.L_68:
        /*009c*/ 	.byte	0x04, 0x12
        /*009e*/ 	.short	(.L_70 - .L_69)
	.align		4
.L_69:
        /*00a0*/ 	.word	index@(_ZN3cub18CUB_300001_SM_10006detail4scan16DeviceScanKernelINS2_10policy_hubIjjjjN4cuda3std3__44plusIvEEE10Policy1000EN6thrust24THRUST_300001_SM_1000_NS6detail15normal_iteratorINSD_10device_ptrIjEEEESI_NS0_13ScanTileStateIjLb1EEES9_NS1_10InputValueIjPjEEjjLb0EjEEvT0_T1_T2_iT3_T4_T5_)
        /*00a4*/ 	.word	0x00000000


	//----- nvinfo : EIATTR_MIN_STACK_SIZE
	.align		4
.L_70:
        /*00a8*/ 	.byte	0x04, 0x12
        /*00aa*/ 	.short	(.L_72 - .L_71)
	.align		4
.L_71:
        /*00ac*/ 	.word	index@(_ZN3cub18CUB_300001_SM_10006detail4scan20DeviceScanInitKernelINS0_13ScanTileStateIjLb1EEEEEvT_i)
        /*00b0*/ 	.word	0x00000000


	//----- nvinfo : EIATTR_MIN_STACK_SIZE
	.align		4
.L_72:
        /*00b4*/ 	.byte	0x04, 0x12
        /*00b6*/ 	.short	(.L_74 - .L_73)
	.align		4
.L_73:
        /*00b8*/ 	.word	index@(_ZN3cub18CUB_300001_SM_10006detail11EmptyKernelIvEEvv)
        /*00bc*/ 	.word	0x00000000


	//----- nvinfo : EIATTR_MIN_STACK_SIZE
	.align		4
.L_74:
        /*00c0*/ 	.byte	0x04, 0x12
        /*00c2*/ 	.short	(.L_76 - .L_75)
	.align		4
.L_75:
        /*00c4*/ 	.word	index@(_Z15reorder_pass_p1IiEvPKT_PS0_jPj)
        /*00c8*/ 	.word	0x00000000


	//----- nvinfo : EIATTR_MIN_STACK_SIZE
	.align		4
.L_76:
        /*00cc*/ 	.byte	0x04, 0x12
        /*00ce*/ 	.short	(.L_78 - .L_77)
	.align		4
.L_77:
        /*00d0*/ 	.word	index@(_Z18build_histogram_p1IiEvPKT_iPj)
        /*00d4*/ 	.word	0x00000000
.L_78:


//--------------------- .nv.compat                --------------------------
	.section	.nv.compat,"",@"SHT_CUDA_COMPAT_INFO"
	.align	4
        /*0000*/ 	.byte	0x02, 0x09, 0x00, 0x00, 0x02, 0x02, 0x01, 0x00, 0x02, 0x05, 0x05, 0x00, 0x03, 0x07, 0x01, 0x01
        /*0010*/ 	.byte	0x02, 0x03, 0x00, 0x00, 0x02, 0x06, 0x01, 0x00, 0x04, 0x0b, 0x08, 0x00, 0x09, 0x00, 0x00, 0x00
        /*0020*/ 	.byte	0x00, 0x00, 0x00, 0x00


//--------------------- .nv.info._ZN3cub18CUB_300001_SM_10006detail4scan16DeviceScanKernelINS2_10policy_hubIjjjmN4cuda3std3__44plusIvEEE10Policy1000EN6thrust24THRUST_300001_SM_1000_NS6detail15normal_iteratorINSD_10device_ptrIjEEEESI_NS0_13ScanTileStateIjLb1EEES9_NS1_10InputValueIjPjEEmjLb0EjEEvT0_T1_T2_iT3_T4_T5_ --------------------------
	.section	.nv.info._ZN3cub18CUB_300001_SM_10006detail4scan16DeviceScanKernelINS2_10policy_hubIjjjmN4cuda3std3__44plusIvEEE10Policy1000EN6thrust24THRUST_300001_SM_1000_NS6detail15normal_iteratorINSD_10device_ptrIjEEEESI_NS0_13ScanTileStateIjLb1EEES9_NS1_10InputValueIjPjEEmjLb0EjEEvT0_T1_T2_iT3_T4_T5_,"",@"SHT_CUDA_INFO"
	.sectionflags	@""
	.align	4


	//----- nvinfo : EIATTR_CUDA_API_VERSION
	.align		4
        /*0000*/ 	.byte	0x04, 0x37
        /*0002*/ 	.short	(.L_80 - .L_79)
.L_79:
        /*0004*/ 	.word	0x00000082


	//----- nvinfo : EIATTR_KPARAM_INFO
	.align		4
.L_80:
        /*0008*/ 	.byte	0x04, 0x17
        /*000a*/ 	.short	(.L_82 - .L_81)
.L_81:
        /*000c*/ 	.word	0x00000000
        /*0010*/ 	.short	0x0006
        /*0012*/ 	.short	0x0030
        /*0014*/ 	.byte	0x00, 0xf0, 0x21, 0x00


	//----- nvinfo : EIATTR_KPARAM_INFO
	.align		4
.L_82:
        /*0018*/ 	.byte	0x04, 0x17
        /*001a*/ 	.short	(.L_84 - .L_83)
.L_83:
        /*001c*/ 	.word	0x00000000
        /*0020*/ 	.short	0x0005
        /*0022*/ 	.short	0x0020
        /*0024*/ 	.byte	0x00, 0xf0, 0x41, 0x00


	//----- nvinfo : EIATTR_KPARAM_INFO
	.align		4
.L_84:
        /*0028*/ 	.byte	0x04, 0x17
        /*002a*/ 	.short	(.L_86 - .L_85)
.L_85:
        /*002c*/ 	.word	0x00000000
        /*0030*/ 	.short	0x0004
        /*0032*/ 	.short	0x001c
        /*0034*/ 	.byte	0x00, 0xf0, 0x05, 0x00


	//----- nvinfo : EIATTR_KPARAM_INFO
	.align		4
.L_86:
        /*0038*/ 	.byte	0x04, 0x17
        /*003a*/ 	.short	(.L_88 - .L_87)
.L_87:
        /*003c*/ 	.word	0x00000000
        /*0040*/ 	.short	0x0003
        /*0042*/ 	.short	0x0018
        /*0044*/ 	.byte	0x00, 0xf0, 0x11, 0x00


	//----- nvinfo : EIATTR_KPARAM_INFO
	.align		4
.L_88:
        /*0048*/ 	.byte	0x04, 0x17
        /*004a*/ 	.short	(.L_90 - .L_89)
.L_89:
        /*004c*/ 	.word	0x00000000
        /*0050*/ 	.short	0x0002
        /*0052*/ 	.short	0x0010
        /*0054*/ 	.byte	0x00, 0xf0, 0x21, 0x00


	//----- nvinfo : EIATTR_KPARAM_INFO
	.align		4
.L_90:
        /*0058*/ 	.byte	0x04, 0x17
        /*005a*/ 	.short	(.L_92 - .L_91)
.L_91:
        /*005c*/ 	.word	0x00000000
        /*0060*/ 	.short	0x0001
        /*0062*/ 	.short	0x0008
        /*0064*/ 	.byte	0x00, 0xf0, 0x21, 0x00


	//----- nvinfo : EIATTR_KPARAM_INFO
	.align		4
.L_92:
        /*0068*/ 	.byte	0x04, 0x17
        /*006a*/ 	.short	(.L_94 - .L_93)
.L_93:
        /*006c*/ 	.word	0x00000000
        /*0070*/ 	.short	0x0000
        /*0072*/ 	.short	0x0000
        /*0074*/ 	.byte	0x00, 0xf0, 0x21, 0x00


	//----- nvinfo : EIATTR_SPARSE_MMA_MASK
	.align		4
.L_94:
        /*0078*/ 	.byte	0x03, 0x50
        /*007a*/ 	.short	0x0000


	//----- nvinfo : EIATTR_MAXREG_COUNT
	.align		4
        /*007c*/ 	.byte	0x03, 0x1b
        /*007e*/ 	.short	0x0080


	//----- nvinfo : EIATTR_NUM_BARRIERS
	.align		4
        /*0080*/ 	.byte	0x02, 0x4c
        /*0082*/ 	.byte	0x01
	.zero		1


	//----- nvinfo : EIATTR_MERCURY_ISA_VERSION
	.align		4
        /*0084*/ 	.byte	0x03, 0x5f
        /*0086*/ 	.short	0x0101


	//----- nvinfo : EIATTR_COOP_GROUP_MASK_REGIDS
	.align		4
        /*0088*/ 	.byte	0x04, 0x29
        /*008a*/ 	.short	(.L_96 - .L_95)


	//   ....[0]....
.L_95:
        /*008c*/ 	.word	0xffffffff


	//   ....[1]....
        /*0090*/ 	.word	0xffffffff


	//   ....[2]....
        /*0094*/ 	.word	0xffffffff


	//   ....[3]....
        /*0098*/ 	.word	0xffffffff


	//   ....[4]....
        /*009c*/ 	.word	0xffffffff


	//   ....[5]....
        /*00a0*/ 	.word	0xffffffff


	//   ....[6]....
        /*00a4*/ 	.word	0xffffffff


	//   ....[7]....
        /*00a8*/ 	.word	0xffffffff


	//   ....[8]....
        /*00ac*/ 	.word	0xffffffff


	//   ....[9]....
        /*00b0*/ 	.word	0xffffffff


	//   ....[10]....
        /*00b4*/ 	.word	0xffffffff


	//   ....[11]....
        /*00b8*/ 	.word	0xffffffff


	//   ....[12]....
        /*00bc*/ 	.word	0xffffffff


	//   ....[13]....
        /*00c0*/ 	.word	0xffffffff


	//   ....[14]....
        /*00c4*/ 	.word	0xffffffff


	//   ....[15]....
        /*00c8*/ 	.word	0xffffffff


	//   ....[16]....
        /*00cc*/ 	.word	0xffffffff


	//   ....[17]....
        /*00d0*/ 	.word	0xffffffff


	//   ....[18]....
        /*00d4*/ 	.word	0xffffffff


	//   ....[19]....
        /*00d8*/ 	.word	0xffffffff


	//   ....[20]....
        /*00dc*/ 	.word	0xffffffff


	//   ....[21]....
        /*00e0*/ 	.word	0xffffffff


	//   ....[22]....
        /*00e4*/ 	.word	0xffffffff


	//   ....[23]....
        /*00e8*/ 	.word	0xffffffff


	//   ....[24]....
        /*00ec*/ 	.word	0xffffffff


	//   ....[25]....
        /*00f0*/ 	.word	0xffffffff


	//   ....[26]....
        /*00f4*/ 	.word	0xffffffff


	//   ....[27]....
        /*00f8*/ 	.word	0xffffffff


	//   ....[28]....
        /*00fc*/ 	.word	0xffffffff


	//   ....[29]....
        /*0100*/ 	.word	0xffffffff


	//   ....[30]....
        /*0104*/ 	.word	0xffffffff


	//   ....[31]....
        /*0108*/ 	.word	0xffffffff


	//   ....[32]....
        /*010c*/ 	.word	0xffffffff


	//   ....[33]....
        /*0110*/ 	.word	0xffffffff


	//   ....[34]....
        /*0114*/ 	.word	0xffffffff


	//   ....[35]....
        /*0118*/ 	.word	0xffffffff


	//   ....[36]....
        /*011c*/ 	.word	0xffffffff


	//   ....[37]....
        /*0120*/ 	.word	0xffffffff


	//   ....[38]....
        /*0124*/ 	.word	0xffffffff


	//   ....[39]....
        /*0128*/ 	.word	0xffffffff


	//   ....[40]....
        /*012c*/ 	.word	0xffffffff


	//   ....[41]....
        /*0130*/ 	.word	0xffffffff


	//   ....[42]....
        /*0134*/ 	.word	0xffffffff


	//   ....[43]....
        /*0138*/ 	.word	0xffffffff


	//   ....[44]....
        /*013c*/ 	.word	0xffffffff


	//   ....[45]....
        /*0140*/ 	.word	0xffffffff


	//   ....[46]....
        /*0144*/ 	.word	0xffffffff


	//   ....[47]....
        /*0148*/ 	.word	0xffffffff


	//   ....[48]....
        /*014c*/ 	.word	0xffffffff


	//   ....[49]....
        /*0150*/ 	.word	0xffffffff


	//   ....[50]....
        /*0154*/ 	.word	0xffffffff


	//   ....[51]....
        /*0158*/ 	.word	0xffffffff


	//   ....[52]....
        /*015c*/ 	.word	0xffffffff


	//   ....[53]....
        /*0160*/ 	.word	0xffffffff


	//   ....[54]....
        /*0164*/ 	.word	0xffffffff


	//   ....[55]....
        /*0168*/ 	.word	0xffffffff


	//   ....[56]....
        /*016c*/ 	.word	0xffffffff


	//   ....[57]....
        /*0170*/ 	.word	0xffffffff


	//   ....[58]....
        /*0174*/ 	.word	0xffffffff


	//   ....[59]....
        /*0178*/ 	.word	0xffffffff


	//   ....[60]....
        /*017c*/ 	.word	0x0500000a


	//   ....[61]....
        /*0180*/ 	.word	0x0500000a


	//   ....[62]....
        /*0184*/ 	.word	0x0500000a


	//   ....[63]....
        /*0188*/ 	.word	0x0500000a


	//   ....[64]....
        /*018c*/ 	.word	0x0500000a


	//   ....[65]....
        /*0190*/ 	.word	0x0500000a


	//   ....[66]....
        /*0194*/ 	.word	0x0500000a


	//   ....[67]....
        /*0198*/ 	.word	0x0500000a


	//   ....[68]....
        /*019c*/ 	.word	0x0500000a


	//   ....[69]....
        /*01a0*/ 	.word	0x0500000a


	//   ....[70]....
        /*01a4*/ 	.word	0x0500000a


	//   ....[71]....
        /*01a8*/ 	.word	0x0500000a


	//   ....[72]....
        /*01ac*/ 	.word	0x0500000a


	//   ....[73]....
        /*01b0*/ 	.word	0x0500000a


	//   ....[74]....
        /*01b4*/ 	.word	0x0500000a


	//   ....[75]....
        /*01b8*/ 	.word	0x0500000a


	//   ....[76]....
        /*01bc*/ 	.word	0x0500000a


	//   ....[77]....
        /*01c0*/ 	.word	0x0500000a


	//   ....[78]....
        /*01c4*/ 	.word	0x0500000a


	//   ....[79]....
        /*01c8*/ 	.word	0x0500000a


	//   ....[80]....
        /*01cc*/ 	.word	0x0500000a


	//   ....[81]....
        /*01d0*/ 	.word	0x0500000a


	//   ....[82]....
        /*01d4*/ 	.word	0x0500000a


	//   ....[83]....
        /*01d8*/ 	.word	0x0500000a


	//   ....[84]....
        /*01dc*/ 	.word	0x0500000a


	//   ....[85]....
        /*01e0*/ 	.word	0x0500000a


	//   ....[86]....
        /*01e4*/ 	.word	0x0500000a


	//   ....[87]....
        /*01e8*/ 	.word	0x0500000a


	//   ....[88]....
        /*01ec*/ 	.word	0x0500000a


	//   ....[89]....
        /*01f0*/ 	.word	0x0500000a


	//   ....[90]....
        /*01f4*/ 	.word	0x0500000a


	//   ....[91]....
        /*01f8*/ 	.word	0x0500000a


	//   ....[92]....
        /*01fc*/ 	.word	0x0500000a


	//   ....[93]....
        /*0200*/ 	.word	0x0500000a


	//   ....[94]....
        /*0204*/ 	.word	0x0500000a


	//   ....[95]....
        /*0208*/ 	.word	0x0500000a


	//----- nvinfo : EIATTR_COOP_GROUP_INSTR_OFFSETS
	.align		4
.L_96:
        /*020c*/ 	.byte	0x04, 0x28
        /*020e*/ 	.short	(.L_98 - .L_97)


	//   ....[0]....
.L_97:
        /*0210*/ 	.word	0x000004d0


	//   ....[1]....
        /*0214*/ 	.word	0x000006f0


	//   ....[2]....
        /*0218*/ 	.word	0x00000710


	//   ....[3]....
        /*021c*/ 	.word	0x00000730


	//   ....[4]....
        /*0220*/ 	.word	0x00000750


	//   ....[5]....
        /*0224*/ 	.word	0x00000770


	//   ....[6]....
        /*0228*/ 	.word	0x00000b80


	//   ....[7]....
        /*022c*/ 	.word	0x00000ba0


	//   ....[8]....
        /*0230*/ 	.word	0x00000bc0


	//   ....[9]....
        /*0234*/ 	.word	0x00000be0


	//   ....[10]....
        /*0238*/ 	.word	0x00000c00


	//   ....[11]....
        /*023c*/ 	.word	0x00001000


	//   ....[12]....
        /*0240*/ 	.word	0x00001090


	//   ....[13]....
        /*0244*/ 	.word	0x000010f0


	//   ....[14]....
        /*0248*/ 	.word	0x00001160


	//   ....[15]....
        /*024c*/ 	.word	0x000011c0


	//   ....[16]....
        /*0250*/ 	.word	0x00001210


	//   ....[17]....
        /*0254*/ 	.word	0x00001270


	//   ....[18]....
        /*0258*/ 	.word	0x000012c0


	//   ....[19]....
        /*025c*/ 	.word	0x000012e0


	//   ....[20]....
        /*0260*/ 	.word	0x000013a0


	//   ....[21]....
        /*0264*/ 	.word	0x00001430


	//   ....[22]....
        /*0268*/ 	.word	0x00001480


	//   ....[23]....
        /*026c*/ 	.word	0x000014e0


	//   ....[24]....
        /*0270*/ 	.word	0x00001540


	//   ....[25]....
        /*0274*/ 	.word	0x00001580


	//   ....[26]....
        /*0278*/ 	.word	0x000015c0


	//   ....[27]....
        /*027c*/ 	.word	0x00001600


	//   ....[28]....
        /*0280*/ 	.word	0x00001610


	//   ....[29]....
        /*0284*/ 	.word	0x00001a50


	//   ....[30]....
        /*0288*/ 	.word	0x00002430


	//   ....[31]....
        /*028c*/ 	.word	0x00002650


	//   ....[32]....
        /*0290*/ 	.word	0x00002670


	//   ....[33]....
        /*0294*/ 	.word	0x00002690


	//   ....[34]....
        /*0298*/ 	.word	0x000026b0


	//   ....[35]....
        /*029c*/ 	.word	0x000026d0


	//   ....[36]....
        /*02a0*/ 	.word	0x00002a60


	//   ....[37]....
        /*02a4*/ 	.word	0x00002a80


	//   ....[38]....
        /*02a8*/ 	.word	0x00002aa0


	//   ....[39]....
        /*02ac*/ 	.word	0x00002ac0


	//   ....[40]....
        /*02b0*/ 	.word	0x00002ae0


	//   ....[41]....
        /*02b4*/ 	.word	0x00002ee0


	//   ....[42]....
        /*02b8*/ 	.word	0x00002f70


	//   ....[43]....
        /*02bc*/ 	.word	0x00002fd0


	//   ....[44]....
        /*02c0*/ 	.word	0x00003030


	//   ....[45]....
        /*02c4*/ 	.word	0x00003090


	//   ....[46]....
        /*02c8*/ 	.word	0x000030f0


	//   ....[47]....
        /*02cc*/ 	.word	0x00003140


	//   ....[48]....
        /*02d0*/ 	.word	0x000031b0


	//   ....[49]....
        /*02d4*/ 	.word	0x000031c0


	//   ....[50]....
        /*02d8*/ 	.word	0x00003280


	//   ....[51]....
        /*02dc*/ 	.word	0x00003310


	//   ....[52]....
        /*02e0*/ 	.word	0x00003360


	//   ....[53]....
        /*02e4*/ 	.word	0x000033d0


	//   ....[54]....
        /*02e8*/ 	.word	0x00003430


	//   ....[55]....
        /*02ec*/ 	.word	0x00003480


	//   ....[56]....
        /*02f0*/ 	.word	0x000034c0


	//   ....[57]....
        /*02f4*/ 	.word	0x00003520


	//   ....[58]....
        /*02f8*/ 	.word	0x00003530


	//   ....[59]....
        /*02fc*/ 	.word	0x000039a0


	//   ....[60]....
        /*0300*/ 	.word	0x00003f30


	//   ....[61]....
        /*0304*/ 	.word	0x00003fb0


	//   ....[62]....
        /*0308*/ 	.word	0x00004040


	//   ....[63]....
        /*030c*/ 	.word	0x00004120


	//   ....[64]....
        /*0310*/ 	.word	0x000041a0


	//   ....[65]....
        /*0314*/ 	.word	0x00004230


	//   ....[66]....
        /*0318*/ 	.word	0x000042b0


	//   ....[67]....
        /*031c*/ 	.word	0x00004330


	//   ....[68]....
        /*0320*/ 	.word	0x00004360


	//   ....[69]....
        /*0324*/ 	.word	0x00004430


	//   ....[70]....
        /*0328*/ 	.word	0x000044b0


	//   ....[71]....
        /*032c*/ 	.word	0x00004530


	//   ....[72]....
        /*0330*/ 	.word	0x000045e0


	//   ....[73]....
        /*0334*/ 	.word	0x00004670


	//   ....[74]....
        /*0338*/ 	.word	0x000046f0


	//   ....[75]....
        /*033c*/ 	.word	0x00004760


	//   ....[76]....
        /*0340*/ 	.word	0x000047e0


	//   ....[77]....
        /*0344*/ 	.word	0x00004840


	//   ....[78]....
        /*0348*/ 	.word	0x000048b0


	//   ....[79]....
        /*034c*/ 	.word	0x00004930


	//   ....[80]....
        /*0350*/ 	.word	0x000049d0


	//   ....[81]....
        /*0354*/ 	.word	0x00004a90


	//   ....[82]....
        /*0358*/ 	.word	0x00004b30


	//   ....[83]....
        /*035c*/ 	.word	0x00004bc0


	//   ....[84]....
        /*0360*/ 	.word	0x00004c50


	//   ....[85]....
        /*0364*/ 	.word	0x00004cc0


	//   ....[86]....
        /*0368*/ 	.word	0x00004cf0


	//   ....[87]....
        /*036c*/ 	.word	0x00004dc0


	//   ....[88]....
        /*0370*/ 	.word	0x00004e40


	//   ....[89]....
        /*0374*/ 	.word	0x00004ec0


	//   ....[90]....
        /*0378*/ 	.word	0x00004f80


	//   ....[91]....
        /*037c*/ 	.word	0x00005020


	//   ....[92]....
        /*0380*/ 	.word	0x000050b0


	//   ....[93]....
        /*0384*/ 	.word	0x00005140


	//   ....[94]....
        /*0388*/ 	.word	0x000051d0


	//   ....[95]....
        /*038c*/ 	.word	0x00005230


	//----- nvinfo : EIATTR_VRC_CTA_INIT_COUNT
	.align		4
.L_98:
        /*0390*/ 	.byte	0x02, 0x4a
	.zero		1
	.zero		1


	//----- nvinfo : EIATTR_EXIT_INSTR_OFFSETS
	.align		4
        /*0394*/ 	.byte	0x04, 0x1c
        /*0396*/ 	.short	(.L_100 - .L_99)


	//   ....[0]....
.L_99:
        /*0398*/ 	.word	0x00001ce0


	//   ....[1]....
        /*039c*/ 	.word	0x00001d10


	//   ....[2]....
        /*03a0*/ 	.word	0x00003ec0


	//   ....[3]....
        /*03a4*/ 	.word	0x00003ee0


	//----- nvinfo : EIATTR_MAX_THREADS
	.align		4
.L_100:
        /*03a8*/ 	.byte	0x04, 0x05
        /*03aa*/ 	.short	(.L_102 - .L_101)
.L_101:
        /*03ac*/ 	.word	0x000001a0
        /*03b0*/ 	.word	0x00000001
        /*03b4*/ 	.word	0x00000001


	//----- nvinfo : EIATTR_CRS_STACK_SIZE
	.align		4
.L_102:
        /*03b8*/ 	.byte	0x04, 0x1e
        /*03ba*/ 	.short	(.L_104 - .L_103)
.L_103:
        /*03bc*/ 	.word	0x00000000


	//----- nvinfo : EIATTR_CBANK_PARAM_SIZE
	.align		4
.L_104:
        /*03c0*/ 	.byte	0x03, 0x19
        /*03c2*/ 	.short	0x0038


	//----- nvinfo : EIATTR_PARAM_CBANK
	.align		4
        /*03c4*/ 	.byte	0x04, 0x0a
        /*03c6*/ 	.short	(.L_106 - .L_105)
	.align		4
.L_105:
        /*03c8*/ 	.word	index@(.nv.constant0._ZN3cub18CUB_300001_SM_10006detail4scan16DeviceScanKernelINS2_10policy_hubIjjjmN4cuda3std3__44plusIvEEE10Policy1000EN6thrust24THRUST_300001_SM_1000_NS6detail15normal_iteratorINSD_10device_ptrIjEEEESI_NS0_13ScanTileStateIjLb1EEES9_NS1_10InputValueIjPjEEmjLb0EjEEvT0_T1_T2_iT3_T4_T5_)
        /*03cc*/ 	.short	0x0380
        /*03ce*/ 	.short	0x0038


	//----- nvinfo : EIATTR_SW_WAR
	.align		4
.L_106:
        /*03d0*/ 	.byte	0x04, 0x36
        /*03d2*/ 	.short	(.L_108 - .L_107)
.L_107:
        /*03d4*/ 	.word	0x00000008
.L_108:


//--------------------- .nv.info._ZN3cub18CUB_300001_SM_10006detail4scan16DeviceScanKernelINS2_10policy_hubIjjjjN4cuda3std3__44plusIvEEE10Policy1000EN6thrust24THRUST_300001_SM_1000_NS6detail15normal_iteratorINSD_10device_ptrIjEEEESI_NS0_13ScanTileStateIjLb1EEES9_NS1_10InputValueIjPjEEjjLb0EjEEvT0_T1_T2_iT3_T4_T5_ --------------------------
	.section	.nv.info._ZN3cub18CUB_300001_SM_10006detail4scan16DeviceScanKernelINS2_10policy_hubIjjjjN4cuda3std3__44plusIvEEE10Policy1000EN6thrust24THRUST_300001_SM_1000_NS6detail15normal_iteratorINSD_10device_ptrIjEEEESI_NS0_13ScanTileStateIjLb1EEES9_NS1_10InputValueIjPjEEjjLb0EjEEvT0_T1_T2_iT3_T4_T5_,"",@"SHT_CUDA_INFO"
	.sectionflags	@""
	.align	4


	//----- nvinfo : EIATTR_CUDA_API_VERSION
	.align		4
        /*0000*/ 	.byte	0x04, 0x37
        /*0002*/ 	.short	(.L_110 - .L_109)
.L_109:
        /*0004*/ 	.word	0x00000082


	//----- nvinfo : EIATTR_KPARAM_INFO
	.align		4
.L_110:
        /*0008*/ 	.byte	0x04, 0x17
        /*000a*/ 	.short	(.L_112 - .L_111)
.L_111:
        /*000c*/ 	.word	0x00000000
        /*0010*/ 	.short	0x0006
        /*0012*/ 	.short	0x0030
        /*0014*/ 	.byte	0x00, 0xf0, 0x11, 0x00


	//----- nvinfo : EIATTR_KPARAM_INFO
	.align		4
.L_112:
        /*0018*/ 	.byte	0x04, 0x17
        /*001a*/ 	.short	(.L_114 - .L_113)
.L_113:
        /*001c*/ 	.word	0x00000000
        /*0020*/ 	.short	0x0005
        /*0022*/ 	.short	0x0020
        /*0024*/ 	.byte	0x00, 0xf0, 0x41, 0x00


	//----- nvinfo : EIATTR_KPARAM_INFO
	.align		4
.L_114:
        /*0028*/ 	.byte	0x04, 0x17
        /*002a*/ 	.short	(.L_116 - .L_115)
.L_115:
        /*002c*/ 	.word	0x00000000
        /*0030*/ 	.short	0x0004
        /*0032*/ 	.short	0x001c
        /*0034*/ 	.byte	0x00, 0xf0, 0x05, 0x00


	//----- nvinfo : EIATTR_KPARAM_INFO
	.align		4
.L_116:
        /*0038*/ 	.byte	0x04, 0x17
        /*003a*/ 	.short	(.L_118 - .L_117)
.L_117:
        /*003c*/ 	.word	0x00000000
        /*0040*/ 	.short	0x0003
        /*0042*/ 	.short	0x0018
        /*0044*/ 	.byte	0x00, 0xf0, 0x11, 0x00


	//----- nvinfo : EIATTR_KPARAM_INFO
	.align		4
.L_118:
        /*0048*/ 	.byte	0x04, 0x17
        /*004a*/ 	.short	(.L_120 - .L_119)
.L_119:
        /*004c*/ 	.word	0x00000000
        /*0050*/ 	.short	0x0002
        /*0052*/ 	.short	0x0010
        /*0054*/ 	.byte	0x00, 0xf0, 0x21, 0x00


	//----- nvinfo : EIATTR_KPARAM_INFO
	.align		4
.L_120:
        /*0058*/ 	.byte	0x04, 0x17
        /*005a*/ 	.short	(.L_122 - .L_121)
.L_121:
        /*005c*/ 	.word	0x00000000
        /*0060*/ 	.short	0x0001
        /*0062*/ 	.short	0x0008
        /*0064*/ 	.byte	0x00, 0xf0, 0x21, 0x00


	//----- nvinfo : EIATTR_KPARAM_INFO
	.align		4
.L_122:
        /*0068*/ 	.byte	0x04, 0x17
        /*006a*/ 	.short	(.L_124 - .L_123)
.L_123:
        /*006c*/ 	.word	0x00000000
        /*0070*/ 	.short	0x0000
        /*0072*/ 	.short	0x0000
        /*0074*/ 	.byte	0x00, 0xf0, 0x21, 0x00


	//----- nvinfo : EIATTR_SPARSE_MMA_MASK
	.align		4
.L_124:
        /*0078*/ 	.byte	0x03, 0x50
        /*007a*/ 	.short	0x0000


	//----- nvinfo : EIATTR_MAXREG_COUNT
	.align		4
        /*007c*/ 	.byte	0x03, 0x1b
        /*007e*/ 	.short	0x00a8


	//----- nvinfo : EIATTR_NUM_BARRIERS
	.align		4
        /*0080*/ 	.byte	0x02, 0x4c
        /*0082*/ 	.byte	0x01
	.zero		1


	//----- nvinfo : EIATTR_MERCURY_ISA_VERSION
	.align		4
        /*0084*/ 	.byte	0x03, 0x5f
        /*0086*/ 	.short	0x0101


	//----- nvinfo : EIATTR_UNUSED_LOAD_BYTE_OFFSET
	.align		4
        /*0088*/ 	.byte	0x04, 0x44
        /*008a*/ 	.short	(.L_126 - .L_125)


	//   ....[0]....
.L_125:
        /*008c*/ 	.word	0x00002a80
        /*0090*/ 	.word	0x00000fff


	//----- nvinfo : EIATTR_COOP_GROUP_MASK_REGIDS
	.align		4
.L_126:
        /*0094*/ 	.byte	0x04, 0x29
        /*0096*/ 	.short	(.L_128 - .L_127)


	//   ....[0]....
.L_127:
        /*0098*/ 	.word	0xffffffff


	//   ....[1]....
        /*009c*/ 	.word	0xffffffff


	//   ....[2]....
        /*00a0*/ 	.word	0xffffffff


	//   ....[3]....
        /*00a4*/ 	.word	0xffffffff


	//   ....[4]....
        /*00a8*/ 	.word	0xffffffff


	//   ....[5]....
        /*00ac*/ 	.word	0xffffffff


	//   ....[6]....
        /*00b0*/ 	.word	0xffffffff


	//   ....[7]....
        /*00b4*/ 	.word	0xffffffff


	//   ....[8]....
        /*00b8*/ 	.word	0xffffffff


	//   ....[9]....
        /*00bc*/ 	.word	0xffffffff


	//   ....[10]....
        /*00c0*/ 	.word	0xffffffff


	//   ....[11]....
        /*00c4*/ 	.word	0xffffffff


	//   ....[12]....
        /*00c8*/ 	.word	0xffffffff


	//   ....[13]....
        /*00cc*/ 	.word	0xffffffff


	//   ....[14]....
        /*00d0*/ 	.word	0xffffffff


	//   ....[15]....
        /*00d4*/ 	.word	0xffffffff


	//   ....[16]....
        /*00d8*/ 	.word	0xffffffff


	//   ....[17]....
        /*00dc*/ 	.word	0xffffffff


	//   ....[18]....
        /*00e0*/ 	.word	0xffffffff


	//   ....[19]....
        /*00e4*/ 	.word	0xffffffff


	//   ....[20]....
        /*00e8*/ 	.word	0xffffffff


	//   ....[21]....
        /*00ec*/ 	.word	0xffffffff


	//   ....[22]....
        /*00f0*/ 	.word	0xffffffff


	//   ....[23]....
        /*00f4*/ 	.word	0xffffffff


	//   ....[24]....
        /*00f8*/ 	.word	0xffffffff


	//   ....[25]....
        /*00fc*/ 	.word	0xffffffff


	//   ....[26]....
        /*0100*/ 	.word	0xffffffff


	//   ....[27]....
        /*0104*/ 	.word	0xffffffff


	//   ....[28]....
        /*0108*/ 	.word	0xffffffff


	//   ....[29]....
        /*010c*/ 	.word	0xffffffff


	//   ....[30]....
        /*0110*/ 	.word	0xffffffff


	//   ....[31]....
        /*0114*/ 	.word	0xffffffff


	//   ....[32]....
        /*0118*/ 	.word	0xffffffff


	//   ....[33]....
        /*011c*/ 	.word	0xffffffff


	//   ....[34]....
        /*0120*/ 	.word	0xffffffff


	//   ....[35]....
        /*0124*/ 	.word	0xffffffff


	//   ....[36]....
        /*0128*/ 	.word	0xffffffff


	//   ....[37]....
        /*012c*/ 	.word	0xffffffff


	//   ....[38]....
        /*0130*/ 	.word	0xffffffff


	//   ....[39]....
        /*0134*/ 	.word	0xffffffff


	//   ....[40]....
        /*0138*/ 	.word	0xffffffff


	//   ....[41]....
        /*013c*/ 	.word	0xffffffff


	//   ....[42]....
        /*0140*/ 	.word	0xffffffff


	//   ....[43]....
        /*0144*/ 	.word	0xffffffff


	//   ....[44]....
        /*0148*/ 	.word	0xffffffff


	//   ....[45]....
        /*014c*/ 	.word	0xffffffff


	//   ....[46]....
        /*0150*/ 	.word	0xffffffff


	//   ....[47]....
        /*0154*/ 	.word	0xffffffff


	//   ....[48]....
        /*0158*/ 	.word	0xffffffff


	//   ....[49]....
        /*015c*/ 	.word	0xffffffff


	//   ....[50]....
        /*0160*/ 	.word	0xffffffff


	//   ....[51]....
        /*0164*/ 	.word	0xffffffff


	//   ....[52]....
        /*0168*/ 	.word	0xffffffff


	//   ....[53]....
        /*016c*/ 	.word	0xffffffff


	//   ....[54]....
        /*0170*/ 	.word	0xffffffff


	//   ....[55]....
        /*0174*/ 	.word	0xffffffff


	//   ....[56]....
        /*0178*/ 	.word	0xffffffff


	//   ....[57]....
        /*017c*/ 	.word	0xffffffff


	//   ....[58]....
        /*0180*/ 	.word	0xffffffff


	//   ....[59]....
        /*0184*/ 	.word	0xffffffff


	//   ....[60]....
        /*0188*/ 	.word	0x05000015


	//   ....[61]....
        /*018c*/ 	.word	0x05000015


	//   ....[62]....
        /*0190*/ 	.word	0x05000015


	//   ....[63]....
        /*0194*/ 	.word	0x05000015


	//   ....[64]....
        /*0198*/ 	.word	0x05000015


	//   ....[65]....
        /*019c*/ 	.word	0x05000015


	//   ....[66]....
        /*01a0*/ 	.word	0x05000015


	//   ....[67]....
        /*01a4*/ 	.word	0x05000015


	//   ....[68]....
        /*01a8*/ 	.word	0x05000015


	//   ....[69]....
        /*01ac*/ 	.word	0x05000015


	//   ....[70]....
        /*01b0*/ 	.word	0x05000015


	//   ....[71]....
        /*01b4*/ 	.word	0x05000015


	//   ....[72]....
        /*01b8*/ 	.word	0x05000015


	//   ....[73]....
        /*01bc*/ 	.word	0x05000015


	//   ....[74]....
        /*01c0*/ 	.word	0x05000015


	//   ....[75]....
        /*01c4*/ 	.word	0x05000015


	//   ....[76]....
        /*01c8*/ 	.word	0x05000015


	//   ....[77]....
        /*01cc*/ 	.word	0x05000015


	//   ....[78]....
        /*01d0*/ 	.word	0x05000015


	//   ....[79]....
        /*01d4*/ 	.word	0x05000015


	//   ....[80]....
        /*01d8*/ 	.word	0x05000015


	//   ....[81]....
        /*01dc*/ 	.word	0x05000015


	//   ....[82]....
        /*01e0*/ 	.word	0x05000015


	//   ....[83]....
        /*01e4*/ 	.word	0x05000015


	//   ....[84]....
        /*01e8*/ 	.word	0x05000015


	//   ....[85]....
        /*01ec*/ 	.word	0x05000015


	//   ....[86]....
        /*01f0*/ 	.word	0x05000015


	//   ....[87]....
        /*01f4*/ 	.word	0x05000015


	//   ....[88]....
        /*01f8*/ 	.word	0x05000015


	//   ....[89]....
        /*01fc*/ 	.word	0x05000015


	//   ....[90]....
        /*0200*/ 	.word	0x05000015


	//   ....[91]....
        /*0204*/ 	.word	0x05000015


	//   ....[92]....
        /*0208*/ 	.word	0x05000015


	//   ....[93]....
        /*020c*/ 	.word	0x05000015


	//   ....[94]....
        /*0210*/ 	.word	0x05000015


	//   ....[95]....
        /*0214*/ 	.word	0x05000015


	//----- nvinfo : EIATTR_COOP_GROUP_INSTR_OFFSETS
	.align		4
.L_128:
        /*0218*/ 	.byte	0x04, 0x28
        /*021a*/ 	.short	(.L_130 - .L_129)


	//   ....[0]....
.L_129:
        /*021c*/ 	.word	0x00000510


	//   ....[1]....
        /*0220*/ 	.word	0x000006d0


	//   ....[2]....
        /*0224*/ 	.word	0x000006f0


	//   ....[3]....
        /*0228*/ 	.word	0x00000710


	//   ....[4]....
        /*022c*/ 	.word	0x00000730


	//   ....[5]....
        /*0230*/ 	.word	0x00000750


	//   ....[6]....
        /*0234*/ 	.word	0x00000b40


	//   ....[7]....
        /*0238*/ 	.word	0x00000b60


	//   ....[8]....
        /*023c*/ 	.word	0x00000b80


	//   ....[9]....
        /*0240*/ 	.word	0x00000ba0


	//   ....[10]....
        /*0244*/ 	.word	0x00000bc0


	//   ....[11]....
        /*0248*/ 	.word	0x00000f70


	//   ....[12]....
        /*024c*/ 	.word	0x00001140


	//   ....[13]....
        /*0250*/ 	.word	0x000011a0


	//   ....[14]....
        /*0254*/ 	.word	0x00001240


	//   ....[15]....
        /*0258*/ 	.word	0x000012b0


	//   ....[16]....
        /*025c*/ 	.word	0x00001300


	//   ....[17]....
        /*0260*/ 	.word	0x00001340


	//   ....[18]....
        /*0264*/ 	.word	0x00001380


	//   ....[19]....
        /*0268*/ 	.word	0x00001390


	//   ....[20]....
        /*026c*/ 	.word	0x00001470


	//   ....[21]....
        /*0270*/ 	.word	0x00001640


	//   ....[22]....
        /*0274*/ 	.word	0x00001690


	//   ....[23]....
        /*0278*/ 	.word	0x000016f0


	//   ....[24]....
        /*027c*/ 	.word	0x00001750


	//   ....[25]....
        /*0280*/ 	.word	0x00001790


	//   ....[26]....
        /*0284*/ 	.word	0x000017d0


	//   ....[27]....
        /*0288*/ 	.word	0x00001810


	//   ....[28]....
        /*028c*/ 	.word	0x00001820


	//   ....[29]....
        /*0290*/ 	.word	0x00001cd0


	//   ....[30]....
        /*0294*/ 	.word	0x000027b0


	//   ....[31]....
        /*0298*/ 	.word	0x00002970


	//   ....[32]....
        /*029c*/ 	.word	0x00002990


	//   ....[33]....
        /*02a0*/ 	.word	0x000029b0


	//   ....[34]....
        /*02a4*/ 	.word	0x000029d0


	//   ....[35]....
        /*02a8*/ 	.word	0x000029f0


	//   ....[36]....
        /*02ac*/ 	.word	0x00002d70


	//   ....[37]....
        /*02b0*/ 	.word	0x00002d90


	//   ....[38]....
        /*02b4*/ 	.word	0x00002db0


	//   ....[39]....
        /*02b8*/ 	.word	0x00002dd0


	//   ....[40]....
        /*02bc*/ 	.word	0x00002df0


	//   ....[41]....
        /*02c0*/ 	.word	0x000031a0


	//   ....[42]....
        /*02c4*/ 	.word	0x00003370


	//   ....[43]....
        /*02c8*/ 	.word	0x000033d0


	//   ....[44]....
        /*02cc*/ 	.word	0x00003440


	//   ....[45]....
        /*02d0*/ 	.word	0x000034b0


	//   ....[46]....
        /*02d4*/ 	.word	0x00003500


	//   ....[47]....
        /*02d8*/ 	.word	0x00003550


	//   ....[48]....
        /*02dc*/ 	.word	0x000035b0


	//   ....[49]....
        /*02e0*/ 	.word	0x000035c0


	//   ....[50]....
        /*02e4*/ 	.word	0x00003680


	//   ....[51]....
        /*02e8*/ 	.word	0x00003850


	//   ....[52]....
        /*02ec*/ 	.word	0x000038a0


	//   ....[53]....
        /*02f0*/ 	.word	0x00003910


	//   ....[54]....
        /*02f4*/ 	.word	0x00003970


	//   ....[55]....
        /*02f8*/ 	.word	0x000039c0


	//   ....[56]....
        /*02fc*/ 	.word	0x00003a20


	//   ....[57]....
        /*0300*/ 	.word	0x00003a60


	//   ....[58]....
        /*0304*/ 	.word	0x00003a70


	//   ....[59]....
        /*0308*/ 	.word	0x00003ee0


	//   ....[60]....
        /*030c*/ 	.word	0x00004560


	//   ....[61]....
        /*0310*/ 	.word	0x000045e0


	//   ....[62]....
        /*0314*/ 	.word	0x00004670


	//   ....[63]....
        /*0318*/ 	.word	0x00004760


	//   ....[64]....
        /*031c*/ 	.word	0x00004800


	//   ....[65]....
        /*0320*/ 	.word	0x00004880


	//   ....[66]....
        /*0324*/ 	.word	0x00004910


	//   ....[67]....
        /*0328*/ 	.word	0x00004990


	//   ....[68]....
        /*032c*/ 	.word	0x000049c0


	//   ....[69]....
        /*0330*/ 	.word	0x00004a70


	//   ....[70]....
        /*0334*/ 	.word	0x00004af0


	//   ....[71]....
        /*0338*/ 	.word	0x00004b70


	//   ....[72]....
        /*033c*/ 	.word	0x00004c30


	//   ....[73]....
        /*0340*/ 	.word	0x00004cc0


	//   ....[74]....
        /*0344*/ 	.word	0x00004d40


	//   ....[75]....
        /*0348*/ 	.word	0x00004dc0


	//   ....[76]....
        /*034c*/ 	.word	0x00004e40


	//   ....[77]....
        /*0350*/ 	.word	0x00004ea0


	//   ....[78]....
        /*0354*/ 	.word	0x00004f10


	//   ....[79]....
        /*0358*/ 	.word	0x00004f90


	//   ....[80]....
        /*035c*/ 	.word	0x00005020


	//   ....[81]....
        /*0360*/ 	.word	0x000050d0


	//   ....[82]....
        /*0364*/ 	.word	0x00005180


	//   ....[83]....
        /*0368*/ 	.word	0x00005210


	//   ....[84]....
        /*036c*/ 	.word	0x000052a0


	//   ....[85]....
        /*0370*/ 	.word	0x00005340


	//   ....[86]....
        /*0374*/ 	.word	0x00005370


	//   ....[87]....
        /*0378*/ 	.word	0x00005420


	//   ....[88]....
        /*037c*/ 	.word	0x000054a0


	//   ....[89]....
        /*0380*/ 	.word	0x00005520


	//   ....[90]....
        /*0384*/ 	.word	0x000055e0


	//   ....[91]....
        /*0388*/ 	.word	0x00005690


	//   ....[92]....
        /*038c*/ 	.word	0x00005720


	//   ....[93]....
        /*0390*/ 	.word	0x000057a0


	//   ....[94]....
        /*0394*/ 	.word	0x00005830


	//   ....[95]....
        /*0398*/ 	.word	0x00005890


	//----- nvinfo : EIATTR_VRC_CTA_INIT_COUNT
	.align		4
.L_130:
        /*039c*/ 	.byte	0x02, 0x4a
	.zero		1
	.zero		1


	//----- nvinfo : EIATTR_EXIT_INSTR_OFFSETS
	.align		4
        /*03a0*/ 	.byte	0x04, 0x1c
        /*03a2*/ 	.short	(.L_132 - .L_131)


	//   ....[0]....
.L_131:
        /*03a4*/ 	.word	0x00001fa0


	//   ....[1]....
        /*03a8*/ 	.word	0x00001fc0


	//   ....[2]....
        /*03ac*/ 	.word	0x000044f0


	//   ....[3]....
        /*03b0*/ 	.word	0x00004510


	//----- nvinfo : EIATTR_MAX_THREADS
	.align		4
.L_132:
        /*03b4*/ 	.byte	0x04, 0x05
        /*03b6*/ 	.short	(.L_134 - .L_133)
.L_133:
        /*03b8*/ 	.word	0x00000180
        /*03bc*/ 	.word	0x00000001
        /*03c0*/ 	.word	0x00000001


	//----- nvinfo : EIATTR_CRS_STACK_SIZE
	.align		4
.L_134:
        /*03c4*/ 	.byte	0x04, 0x1e
        /*03c6*/ 	.short	(.L_136 - .L_135)
.L_135:
        /*03c8*/ 	.word	0x00000000


	//----- nvinfo : EIATTR_CBANK_PARAM_SIZE
	.align		4
.L_136:
        /*03cc*/ 	.byte	0x03, 0x19
        /*03ce*/ 	.short	0x0034


	//----- nvinfo : EIATTR_PARAM_CBANK
	.align		4
        /*03d0*/ 	.byte	0x04, 0x0a
        /*03d2*/ 	.short	(.L_138 - .L_137)
	.align		4
.L_137:
        /*03d4*/ 	.word	index@(.nv.constant0._ZN3cub18CUB_300001_SM_10006detail4scan16DeviceScanKernelINS2_10policy_hubIjjjjN4cuda3std3__44plusIvEEE10Policy1000EN6thrust24THRUST_300001_SM_1000_NS6detail15normal_iteratorINSD_10device_ptrIjEEEESI_NS0_13ScanTileStateIjLb1EEES9_NS1_10InputValueIjPjEEjjLb0EjEEvT0_T1_T2_iT3_T4_T5_)
        /*03d8*/ 	.short	0x0380
        /*03da*/ 	.short	0x0034


	//----- nvinfo : EIATTR_SW_WAR
	.align		4
.L_138:
        /*03dc*/ 	.byte	0x04, 0x36
        /*03de*/ 	.short	(.L_140 - .L_139)
.L_139:
        /*03e0*/ 	.word	0x00000008
.L_140:


//--------------------- .nv.info._ZN3cub18CUB_300001_SM_10006detail4scan20DeviceScanInitKernelINS0_13ScanTileStateIjLb1EEEEEvT_i --------------------------
	.section	.nv.info._ZN3cub18CUB_300001_SM_10006detail4scan20DeviceScanInitKernelINS0_13ScanTileStateIjLb1EEEEEvT_i,"",@"SHT_CUDA_INFO"
	.sectionflags	@""
	.align	4


	//----- nvinfo : EIATTR_CUDA_API_VERSION
	.align		4
        /*0000*/ 	.byte	0x04, 0x37
        /*0002*/ 	.short	(.L_142 - .L_141)
.L_141:
        /*0004*/ 	.word	0x00000082


	//----- nvinfo : EIATTR_KPARAM_INFO
	.align		4
.L_142:
        /*0008*/ 	.byte	0x04, 0x17
        /*000a*/ 	.short	(.L_144 - .L_143)
.L_143:
        /*000c*/ 	.word	0x00000000
        /*0010*/ 	.short	0x0001
        /*0012*/ 	.short	0x0008
        /*0014*/ 	.byte	0x00, 0xf0, 0x11, 0x00


	//----- nvinfo : EIATTR_KPARAM_INFO
	.align		4
.L_144:
        /*0018*/ 	.byte	0x04, 0x17
        /*001a*/ 	.short	(.L_146 - .L_145)
.L_145:
        /*001c*/ 	.word	0x00000000
        /*0020*/ 	.short	0x0000
        /*0022*/ 	.short	0x0000
        /*0024*/ 	.byte	0x00, 0xf0, 0x21, 0x00


	//----- nvinfo : EIATTR_SPARSE_MMA_MASK
	.align		4
.L_146:
        /*0028*/ 	.byte	0x03, 0x50
        /*002a*/ 	.short	0x0000


	//----- nvinfo : EIATTR_MAXREG_COUNT
	.align		4
        /*002c*/ 	.byte	0x03, 0x1b
        /*002e*/ 	.short	0x00ff


	//----- nvinfo : EIATTR_MERCURY_ISA_VERSION
	.align		4
        /*0030*/ 	.byte	0x03, 0x5f
        /*0032*/ 	.short	0x0101


	//----- nvinfo : EIATTR_VRC_CTA_INIT_COUNT
	.align		4
        /*0034*/ 	.byte	0x02, 0x4a
	.zero		1
	.zero		1


	//----- nvinfo : EIATTR_EXIT_INSTR_OFFSETS
	.align		4
        /*0038*/ 	.byte	0x04, 0x1c
        /*003a*/ 	.short	(.L_148 - .L_147)


	//   ....[0]....
.L_147:
        /*003c*/ 	.word	0x000000f0


	//   ....[1]....
        /*0040*/ 	.word	0x00000130


	//----- nvinfo : EIATTR_CBANK_PARAM_SIZE
	.align		4
.L_148:
        /*0044*/ 	.byte	0x03, 0x19
        /*0046*/ 	.short	0x000c


	//----- nvinfo : EIATTR_PARAM_CBANK
	.align		4
        /*0048*/ 	.byte	0x04, 0x0a
        /*004a*/ 	.short	(.L_150 - .L_149)
	.align		4
.L_149:
        /*004c*/ 	.word	index@(.nv.constant0._ZN3cub18CUB_300001_SM_10006detail4scan20DeviceScanInitKernelINS0_13ScanTileStateIjLb1EEEEEvT_i)
        /*0050*/ 	.short	0x0380
        /*0052*/ 	.short	0x000c


	//----- nvinfo : EIATTR_SW_WAR
	.align		4
.L_150:
        /*0054*/ 	.byte	0x04, 0x36
        /*0056*/ 	.short	(.L_152 - .L_151)
.L_151:
        /*0058*/ 	.word	0x00000008
.L_152:


//--------------------- .nv.info._ZN3cub18CUB_300001_SM_10006detail11EmptyKernelIvEEvv --------------------------
	.section	.nv.info._ZN3cub18CUB_300001_SM_10006detail11EmptyKernelIvEEvv,"",@"SHT_CUDA_INFO"
	.sectionflags	@""
	.align	4


	//----- nvinfo : EIATTR_CUDA_API_VERSION
	.align		4
        /*0000*/ 	.byte	0x04, 0x37
        /*0002*/ 	.short	(.L_154 - .L_153)
.L_153:
        /*0004*/ 	.word	0x00000082


	//----- nvinfo : EIATTR_SPARSE_MMA_MASK
	.align		4
.L_154:
        /*0008*/ 	.byte	0x03, 0x50
        /*000a*/ 	.short	0x0000


	//----- nvinfo : EIATTR_MAXREG_COUNT
	.align		4
        /*000c*/ 	.byte	0x03, 0x1b
        /*000e*/ 	.short	0x00ff


	//----- nvinfo : EIATTR_MERCURY_ISA_VERSION
	.align		4
        /*0010*/ 	.byte	0x03, 0x5f
        /*0012*/ 	.short	0x0101


	//----- nvinfo : EIATTR_VRC_CTA_INIT_COUNT
	.align		4
        /*0014*/ 	.byte	0x02, 0x4a
	.zero		1
	.zero		1


	//----- nvinfo : EIATTR_EXIT_INSTR_OFFSETS
	.align		4
        /*0018*/ 	.byte	0x04, 0x1c
        /*001a*/ 	.short	(.L_156 - .L_155)


	//   ....[0]....
.L_155:
        /*001c*/ 	.word	0x00000010


	//----- nvinfo : EIATTR_SW_WAR
	.align		4
.L_156:
        /*0020*/ 	.byte	0x04, 0x36
        /*0022*/ 	.short	(.L_158 - .L_157)
.L_157:
        /*0024*/ 	.word	0x00000008
.L_158:


//--------------------- .nv.info._Z15reorder_pass_p1IiEvPKT_PS0_jPj --------------------------
	.section	.nv.info._Z15reorder_pass_p1IiEvPKT_PS0_jPj,"",@"SHT_CUDA_INFO"
	.sectionflags	@""
	.align	4


	//----- nvinfo : EIATTR_CUDA_API_VERSION
	.align		4
        /*0000*/ 	.byte	0x04, 0x37
        /*0002*/ 	.short	(.L_160 - .L_159)
.L_159:
        /*0004*/ 	.word	0x00000082


	//----- nvinfo : EIATTR_KPARAM_INFO
	.align		4
.L_160:
        /*0008*/ 	.byte	0x04, 0x17
        /*000a*/ 	.short	(.L_162 - .L_161)
.L_161:
        /*000c*/ 	.word	0x00000000
        /*0010*/ 	.short	0x0003
        /*0012*/ 	.short	0x0018
        /*0014*/ 	.byte	0x00, 0xf5, 0x21, 0x00


	//----- nvinfo : EIATTR_KPARAM_INFO
	.align		4
.L_162:
        /*0018*/ 	.byte	0x04, 0x17
        /*001a*/ 	.short	(.L_164 - .L_163)
.L_163:
        /*001c*/ 	.word	0x00000000
        /*0020*/ 	.short	0x0002
        /*0022*/ 	.short	0x0010
        /*0024*/ 	.byte	0x00, 0xf0, 0x11, 0x00


	//----- nvinfo : EIATTR_KPARAM_INFO
	.align		4
.L_164:
        /*0028*/ 	.byte	0x04, 0x17
        /*002a*/ 	.short	(.L_166 - .L_165)
.L_165:
        /*002c*/ 	.word	0x00000000
        /*0030*/ 	.short	0x0001
        /*0032*/ 	.short	0x0008
        /*0034*/ 	.byte	0x00, 0xf5, 0x21, 0x00


	//----- nvinfo : EIATTR_KPARAM_INFO
	.align		4
.L_166:
        /*0038*/ 	.byte	0x04, 0x17
        /*003a*/ 	.short	(.L_168 - .L_167)
.L_167:
        /*003c*/ 	.word	0x00000000
        /*0040*/ 	.short	0x0000
        /*0042*/ 	.short	0x0000
        /*0044*/ 	.byte	0x00, 0xf5, 0x21, 0x00


	//----- nvinfo : EIATTR_SPARSE_MMA_MASK
	.align		4
.L_168:
        /*0048*/ 	.byte	0x03, 0x50
        /*004a*/ 	.short	0x0000


	//----- nvinfo : EIATTR_MAXREG_COUNT
	.align		4
        /*004c*/ 	.byte	0x03, 0x1b
        /*004e*/ 	.short	0x00ff


	//----- nvinfo : EIATTR_NUM_BARRIERS
	.align		4
        /*0050*/ 	.byte	0x02, 0x4c
        /*0052*/ 	.byte	0x01
	.zero		1


	//----- nvinfo : EIATTR_MERCURY_ISA_VERSION
	.align		4
        /*0054*/ 	.byte	0x03, 0x5f
        /*0056*/ 	.short	0x0101


	//----- nvinfo : EIATTR_VRC_CTA_INIT_COUNT
	.align		4
        /*0058*/ 	.byte	0x02, 0x4a
	.zero		1
	.zero		1


	//----- nvinfo : EIATTR_EXIT_INSTR_OFFSETS
	.align		4
        /*005c*/ 	.byte	0x04, 0x1c
        /*005e*/ 	.short	(.L_170 - .L_169)


	//   ....[0]....
.L_169:
        /*0060*/ 	.word	0x00000230


	//   ....[1]....
        /*0064*/ 	.word	0x00000c60


	//----- nvinfo : EIATTR_CRS_STACK_SIZE
	.align		4
.L_170:
        /*0068*/ 	.byte	0x04, 0x1e
        /*006a*/ 	.short	(.L_172 - .L_171)
.L_171:
        /*006c*/ 	.word	0x00000000


	//----- nvinfo : EIATTR_CBANK_PARAM_SIZE
	.align		4
.L_172:
        /*0070*/ 	.byte	0x03, 0x19
        /*0072*/ 	.short	0x0020


	//----- nvinfo : EIATTR_PARAM_CBANK
	.align		4
        /*0074*/ 	.byte	0x04, 0x0a
        /*0076*/ 	.short	(.L_174 - .L_173)
	.align		4
.L_173:
        /*0078*/ 	.word	index@(.nv.constant0._Z15reorder_pass_p1IiEvPKT_PS0_jPj)
        /*007c*/ 	.short	0x0380
        /*007e*/ 	.short	0x0020


	//----- nvinfo : EIATTR_SW_WAR
	.align		4
.L_174:
        /*0080*/ 	.byte	0x04, 0x36
        /*0082*/ 	.short	(.L_176 - .L_175)
.L_175:
        /*0084*/ 	.word	0x00000008
.L_176:


//--------------------- .nv.info._Z18build_histogram_p1IiEvPKT_iPj --------------------------
	.section	.nv.info._Z18build_histogram_p1IiEvPKT_iPj,"",@"SHT_CUDA_INFO"
	.sectionflags	@""
	.align	4


	//----- nvinfo : EIATTR_CUDA_API_VERSION
	.align		4
        /*0000*/ 	.byte	0x04, 0x37
        /*0002*/ 	.short	(.L_178 - .L_177)
.L_177:
        /*0004*/ 	.word	0x00000082


	//----- nvinfo : EIATTR_KPARAM_INFO
	.align		4
.L_178:
        /*0008*/ 	.byte	0x04, 0x17
        /*000a*/ 	.short	(.L_180 - .L_179)
.L_179:
        /*000c*/ 	.word	0x00000000
        /*0010*/ 	.short	0x0002
        /*0012*/ 	.short	0x0010
        /*0014*/ 	.byte	0x00, 0xf5, 0x21, 0x00


	//----- nvinfo : EIATTR_KPARAM_INFO
	.align		4
.L_180:
        /*0018*/ 	.byte	0x04, 0x17
        /*001a*/ 	.short	(.L_182 - .L_181)
.L_181:
        /*001c*/ 	.word	0x00000000
        /*0020*/ 	.short	0x0001
        /*0022*/ 	.short	0x0008
        /*0024*/ 	.byte	0x00, 0xf0, 0x11, 0x00


	//----- nvinfo : EIATTR_KPARAM_INFO
	.align		4
.L_182:
        /*0028*/ 	.byte	0x04, 0x17
        /*002a*/ 	.short	(.L_184 - .L_183)
.L_183:
        /*002c*/ 	.word	0x00000000
        /*0030*/ 	.short	0x0000
        /*0032*/ 	.short	0x0000
        /*0034*/ 	.byte	0x00, 0xf5, 0x21, 0x00


	//----- nvinfo : EIATTR_SPARSE_MMA_MASK
	.align		4
.L_184:
        /*0038*/ 	.byte	0x03, 0x50
        /*003a*/ 	.short	0x0000


	//----- nvinfo : EIATTR_MAXREG_COUNT
	.align		4
        /*003c*/ 	.byte	0x03, 0x1b
        /*003e*/ 	.short	0x00ff


	//----- nvinfo : EIATTR_NUM_BARRIERS
	.align		4
        /*0040*/ 	.byte	0x02, 0x4c
        /*0042*/ 	.byte	0x01
	.zero		1


	//----- nvinfo : EIATTR_MERCURY_ISA_VERSION
	.align		4
        /*0044*/ 	.byte	0x03, 0x5f
        /*0046*/ 	.short	0x0101


	//----- nvinfo : EIATTR_VRC_CTA_INIT_COUNT
	.align		4
        /*0048*/ 	.byte	0x02, 0x4a
	.zero		1
	.zero		1


	//----- nvinfo : EIATTR_EXIT_INSTR_OFFSETS
	.align		4
        /*004c*/ 	.byte	0x04, 0x1c
        /*004e*/ 	.short	(.L_186 - .L_185)


	//   ....[0]....
.L_185:
        /*0050*/ 	.word	0x00000a10


	//   ....[1]....
        /*0054*/ 	.word	0x00000b00


	//----- nvinfo : EIATTR_CRS_STACK_SIZE
	.align		4
.L_186:
        /*0058*/ 	.byte	0x04, 0x1e
        /*005a*/ 	.short	(.L_188 - .L_187)
.L_187:
        /*005c*/ 	.word	0x00000000


	//----- nvinfo : EIATTR_CBANK_PARAM_SIZE
	.align		4
.L_188:
        /*0060*/ 	.byte	0x03, 0x19
        /*0062*/ 	.short	0x0018


	//----- nvinfo : EIATTR_PARAM_CBANK
	.align		4
        /*0064*/ 	.byte	0x04, 0x0a
        /*0066*/ 	.short	(.L_190 - .L_189)
	.align		4
.L_189:
        /*0068*/ 	.word	index@(.nv.constant0._Z18build_histogram_p1IiEvPKT_iPj)
        /*006c*/ 	.short	0x0380
        /*006e*/ 	.short	0x0018


	//----- nvinfo : EIATTR_SW_WAR
	.align		4
.L_190:
        /*0070*/ 	.byte	0x04, 0x36
        /*0072*/ 	.short	(.L_192 - .L_191)
.L_191:
        /*0074*/ 	.word	0x00000008
.L_192:


//--------------------- .nv.callgraph             --------------------------
	.section	.nv.callgraph,"",@"SHT_CUDA_CALLGRAPH"
	.align	4
	.sectionentsize	8
	.align		4
        /*0000*/ 	.word	0x00000000
	.align		4
        /*0004*/ 	.word	0xffffffff
	.align		4
        /*0008*/ 	.word	0x00000000
	.align		4
        /*000c*/ 	.word	0xfffffffe
	.align		4
        /*0010*/ 	.word	0x00000000
	.align		4
        /*0014*/ 	.word	0xfffffffd
	.align		4
        /*0018*/ 	.word	0x00000000
	.align		4
        /*001c*/ 	.word	0xfffffffc


//--------------------- .nv.constant4             --------------------------
	.section	.nv.constant4,"a",@progbits
	.align	8
	.align		8
.nv.constant4:
        /*0000*/ 	.dword	_ZN34_INTERNAL_7cca2641_4_k_cu_cd64c68b4cuda3std3__45__cpo5beginE
	.align		8
        /*0008*/ 	.dword	_ZN34_INTERNAL_7cca2641_4_k_cu_cd64c68b4cuda3std3__45__cpo3endE
	.align		8
        /*0010*/ 	.dword	_ZN34_INTERNAL_7cca2641_4_k_cu_cd64c68b4cuda3std3__45__cpo6cbeginE
	.align		8
        /*0018*/ 	.dword	_ZN34_INTERNAL_7cca2641_4_k_cu_cd64c68b4cuda3std3__45__cpo4cendE
	.align		8
        /*0020*/ 	.dword	_ZN34_INTERNAL_7cca2641_4_k_cu_cd64c68b4cuda3std3__45__cpo6rbeginE
	.align		8
        /*0028*/ 	.dword	_ZN34_INTERNAL_7cca2641_4_k_cu_cd64c68b4cuda3std3__45__cpo4rendE
	.align		8
        /*0030*/ 	.dword	_ZN34_INTERNAL_7cca2641_4_k_cu_cd64c68b4cuda3std3__45__cpo7crbeginE
	.align		8
        /*0038*/ 	.dword	_ZN34_INTERNAL_7cca2641_4_k_cu_cd64c68b4cuda3std3__45__cpo5crendE
	.align		8
        /*0040*/ 	.dword	_ZN34_INTERNAL_7cca2641_4_k_cu_cd64c68b4cuda3std3__436_GLOBAL__N__7cca2641_4_k_cu_cd64c68b6ignoreE
	.align		8
        /*0048*/ 	.dword	_ZN34_INTERNAL_7cca2641_4_k_cu_cd64c68b4cuda3std3__419piecewise_constructE
	.align		8
        /*0050*/ 	.dword	_ZN34_INTERNAL_7cca2641_4_k_cu_cd64c68b4cuda3std3__48in_placeE
	.align		8
        /*0058*/ 	.dword	_ZN34_INTERNAL_7cca2641_4_k_cu_cd64c68b4cuda3std3__420unreachable_sentinelE
	.align		8
        /*0060*/ 	.dword	_ZN34_INTERNAL_7cca2641_4_k_cu_cd64c68b4cuda3std3__47nulloptE
	.align		8
        /*0068*/ 	.dword	_ZN34_INTERNAL_7cca2641_4_k_cu_cd64c68b4cuda3std3__48unexpectE
	.align		8
        /*0070*/ 	.dword	_ZN34_INTERNAL_7cca2641_4_k_cu_cd64c68b4cuda3std6ranges3__45__cpo4swapE
	.align		8
        /*0078*/ 	.dword	_ZN34_INTERNAL_7cca2641_4_k_cu_cd64c68b4cuda3std6ranges3__45__cpo9iter_moveE
	.align		8
        /*0080*/ 	.dword	_ZN34_INTERNAL_7cca2641_4_k_cu_cd64c68b4cuda3std6ranges3__45__cpo5beginE
	.align		8
        /*0088*/ 	.dword	_ZN34_INTERNAL_7cca2641_4_k_cu_cd64c68b4cuda3std6ranges3__45__cpo3endE
	.align		8
        /*0090*/ 	.dword	_ZN34_INTERNAL_7cca2641_4_k_cu_cd64c68b4cuda3std6ranges3__45__cpo6cbeginE
	.align		8
        /*0098*/ 	.dword	_ZN34_INTERNAL_7cca2641_4_k_cu_cd64c68b4cuda3std6ranges3__45__cpo4cendE
	.align		8
        /*00a0*/ 	.dword	_ZN34_INTERNAL_7cca2641_4_k_cu_cd64c68b4cuda3std6ranges3__45__cpo7advanceE
	.align		8
        /*00a8*/ 	.dword	_ZN34_INTERNAL_7cca2641_4_k_cu_cd64c68b4cuda3std6ranges3__45__cpo9iter_swapE
	.align		8
        /*00b0*/ 	.dword	_ZN34_INTERNAL_7cca2641_4_k_cu_cd64c68b4cuda3std6ranges3__45__cpo4nextE
	.align		8
        /*00b8*/ 	.dword	_ZN34_INTERNAL_7cca2641_4_k_cu_cd64c68b4cuda3std6ranges3__45__cpo4prevE
	.align		8
        /*00c0*/ 	.dword	_ZN34_INTERNAL_7cca2641_4_k_cu_cd64c68b4cuda3std6ranges3__45__cpo4dataE
	.align		8
        /*00c8*/ 	.dword	_ZN34_INTERNAL_7cca2641_4_k_cu_cd64c68b4cuda3std6ranges3__45__cpo5cdataE
	.align		8
        /*00d0*/ 	.dword	_ZN34_INTERNAL_7cca2641_4_k_cu_cd64c68b4cuda3std6ranges3__45__cpo4sizeE
	.align		8
        /*00d8*/ 	.dword	_ZN34_INTERNAL_7cca2641_4_k_cu_cd64c68b4cuda3std6ranges3__45__cpo5ssizeE
	.align		8
        /*00e0*/ 	.dword	_ZN34_INTERNAL_7cca2641_4_k_cu_cd64c68b4cuda3std6ranges3__45__cpo8distanceE
	.align		8
        /*00e8*/ 	.dword	_ZN34_INTERNAL_7cca2641_4_k_cu_cd64c68b6thrust24THRUST_300001_SM_1000_NS8cuda_cub3parE
	.align		8
        /*00f0*/ 	.dword	_ZN34_INTERNAL_7cca2641_4_k_cu_cd64c68b6thrust24THRUST_300001_SM_1000_NS8cuda_cub10par_nosyncE
	.align		8
        /*00f8*/ 	.dword	_ZN34_INTERNAL_7cca2641_4_k_cu_cd64c68b6thrust24THRUST_300001_SM_1000_NS6system6detail10sequential3seqE
	.align		8
        /*0100*/ 	.dword	_ZN34_INTERNAL_7cca2641_4_k_cu_cd64c68b6thrust24THRUST_300001_SM_1000_NS12placeholders2_1E
	.align		8
        /*0108*/ 	.dword	_ZN34_INTERNAL_7cca2641_4_k_cu_cd64c68b6thrust24THRUST_300001_SM_1000_NS12placeholders2_2E
	.align		8
        /*0110*/ 	.dword	_ZN34_INTERNAL_7cca2641_4_k_cu_cd64c68b6thrust24THRUST_300001_SM_1000_NS12placeholders2_3E
	.align		8
        /*0118*/ 	.dword	_ZN34_INTERNAL_7cca2641_4_k_cu_cd64c68b6thrust24THRUST_300001_SM_1000_NS12placeholders2_4E
	.align		8
        /*0120*/ 	.dword	_ZN34_INTERNAL_7cca2641_4_k_cu_cd64c68b6thrust24THRUST_300001_SM_1000_NS12placeholders2_5E
	.align		8
        /*0128*/ 	.dword	_ZN34_INTERNAL_7cca2641_4_k_cu_cd64c68b6thrust24THRUST_300001_SM_1000_NS12placeholders2_6E
	.align		8
        /*0130*/ 	.dword	_ZN34_INTERNAL_7cca2641_4_k_cu_cd64c68b6thrust24THRUST_300001_SM_1000_NS12placeholders2_7E
	.align		8
        /*0138*/ 	.dword	_ZN34_INTERNAL_7cca2641_4_k_cu_cd64c68b6thrust24THRUST_300001_SM_1000_NS12placeholders2_8E
	.align		8
        /*0140*/ 	.dword	_ZN34_INTERNAL_7cca2641_4_k_cu_cd64c68b6thrust24THRUST_300001_SM_1000_NS12placeholders2_9E
	.align		8
        /*0148*/ 	.dword	_ZN34_INTERNAL_7cca2641_4_k_cu_cd64c68b6thrust24THRUST_300001_SM_1000_NS12placeholders3_10E
	.align		8
        /*0150*/ 	.dword	_ZN34_INTERNAL_7cca2641_4_k_cu_cd64c68b6thrust24THRUST_300001_SM_1000_NS3seqE


//--------------------- .text._ZN3cub18CUB_300001_SM_10006detail4scan16DeviceScanKernelINS2_10policy_hubIjjjmN4cuda3std3__44plusIvEEE10Policy1000EN6thrust24THRUST_300001_SM_1000_NS6detail15normal_iteratorINSD_10device_ptrIjEEEESI_NS0_13ScanTileStateIjLb1EEES9_NS1_10InputValueIjPjEEmjLb0EjEEvT0_T1_T2_iT3_T4_T5_ --------------------------
	.section	.text._ZN3cub18CUB_300001_SM_10006detail4scan16DeviceScanKernelINS2_10policy_hubIjjjmN4cuda3std3__44plusIvEEE10Policy1000EN6thrust24THRUST_300001_SM_1000_NS6detail15normal_iteratorINSD_10device_ptrIjEEEESI_NS0_13ScanTileStateIjLb1EEES9_NS1_10InputValueIjPjEEmjLb0EjEEvT0_T1_T2_iT3_T4_T5_,"ax",@progbits
	.align	128
        .global         _ZN3cub18CUB_300001_SM_10006detail4scan16DeviceScanKernelINS2_10policy_hubIjjjmN4cuda3std3__44plusIvEEE10Policy1000EN6thrust24THRUST_300001_SM_1000_NS6detail15normal_iteratorINSD_10device_ptrIjEEEESI_NS0_13ScanTileStateIjLb1EEES9_NS1_10InputValueIjPjEEmjLb0EjEEvT0_T1_T2_iT3_T4_T5_
        .type           _ZN3cub18CUB_300001_SM_10006detail4scan16DeviceScanKernelINS2_10policy_hubIjjjmN4cuda3std3__44plusIvEEE10Policy1000EN6thrust24THRUST_300001_SM_1000_NS6detail15normal_iteratorINSD_10device_ptrIjEEEESI_NS0_13ScanTileStateIjLb1EEES9_NS1_10InputValueIjPjEEmjLb0EjEEvT0_T1_T2_iT3_T4_T5_,@function
        .size           _ZN3cub18CUB_300001_SM_10006detail4scan16DeviceScanKernelINS2_10policy_hubIjjjmN4cuda3std3__44plusIvEEE10Policy1000EN6thrust24THRUST_300001_SM_1000_NS6detail15normal_iteratorINSD_10device_ptrIjEEEESI_NS0_13ScanTileStateIjLb1EEES9_NS1_10InputValueIjPjEEmjLb0EjEEvT0_T1_T2_iT3_T4_T5_,(.L_x_231 - _ZN3cub18CUB_300001_SM_10006detail4scan16DeviceScanKernelINS2_10policy_hubIjjjmN4cuda3std3__44plusIvEEE10Policy1000EN6thrust24THRUST_300001_SM_1000_NS6detail15normal_iteratorINSD_10device_ptrIjEEEESI_NS0_13ScanTileStateIjLb1EEES9_NS1_10InputValueIjPjEEmjLb0EjEEvT0_T1_T2_iT3_T4_T5_)
        .other          _ZN3cub18CUB_300001_SM_10006detail4scan16DeviceScanKernelINS2_10policy_hubIjjjmN4cuda3std3__44plusIvEEE10Policy1000EN6thrust24THRUST_300001_SM_1000_NS6detail15normal_iteratorINSD_10device_ptrIjEEEESI_NS0_13ScanTileStateIjLb1EEES9_NS1_10InputValueIjPjEEmjLb0EjEEvT0_T1_T2_iT3_T4_T5_,@"STO_CUDA_ENTRY STV_DEFAULT"
_ZN3cub18CUB_300001_SM_10006detail4scan16DeviceScanKernelINS2_10policy_hubIjjjmN4cuda3std3__44plusIvEEE10Policy1000EN6thrust24THRUST_300001_SM_1000_NS6detail15normal_iteratorINSD_10device_ptrIjEEEESI_NS0_13ScanTileStateIjLb1EEES9_NS1_10InputValueIjPjEEmjLb0EjEEvT0_T1_T2_iT3_T4_T5_:
.text._ZN3cub18CUB_300001_SM_10006detail4scan16DeviceScanKernelINS2_10policy_hubIjjjmN4cuda3std3__44plusIvEEE10Policy1000EN6thrust24THRUST_300001_SM_1000_NS6detail15normal_iteratorINSD_10device_ptrIjEEEESI_NS0_13ScanTileStateIjLb1EEES9_NS1_10InputValueIjPjEEmjLb0EjEEvT0_T1_T2_iT3_T4_T5_:
[----:B------:R-:W-:Y:S01]  /*0000*/  LDC R1, c[0x0][0x37c] ;  /* 0x0000df00ff017b82 */ /* 0x000fe20000000800 */
[----:B------:R-:W0:Y:S01]  /*0010*/  LDCU UR4, c[0x0][0x3a0] ;  /* 0x00007400ff0477ac */ /* 0x000e220008000800 */
[----:B------:R-:W1:Y:S06]  /*0020*/  LDCU.64 UR12, c[0x0][0x358] ;  /* 0x00006b00ff0c77ac */ /* 0x000e6c0008000a00 */
[----:B------:R-:W2:Y:S01]  /*0030*/  S2UR UR6, SR_CTAID.X ;  /* 0x00000000000679c3 */ /* 0x000ea20000002500 */
[----:B------:R-:W3:Y:S01]  /*0040*/  LDCU.64 UR8, c[0x0][0x3b0] ;  /* 0x00007600ff0877ac */ /* 0x000ee20008000a00 */
[----:B0-----:R-:W-:-:S06]  /*0050*/  UPRMT UR4, UR4, 0x7770, URZ ;  /* 0x0000777004047896 */ /* 0x001fcc00080000ff */
[----:B------:R-:W-:-:S05]  /*0060*/  ISETP.NE.AND P0, PT, RZ, UR4, PT ;  /* 0x00000004ff007c0c */ /* 0x000fca000bf05270 */
[----:B------:R-:W2:Y:S08]  /*0070*/  LDCU UR4, c[0x0][0x398] ;  /* 0x00007300ff0477ac */ /* 0x000eb00008000800 */
[----:B------:R-:W1:Y:S02]  /*0080*/  @P0 LDC.64 R2, c[0x0][0x3a8] ;  /* 0x0000ea00ff020b82 */ /* 0x000e640000000a00 */
[----:B-1----:R0:W5:Y:S01]  /*0090*/  @P0 LDG.E R39, desc[UR12][R2.64] ;  /* 0x0000000c02270981 */ /* 0x002162000c1e1900 */
[----:B--2---:R-:W-:-:S04]  /*00a0*/  UIADD3 UR6, UPT, UPT, UR6, UR4, URZ ;  /* 0x0000000406067290 */ /* 0x004fc8000fffe0ff */
[----:B------:R-:W-:-:S04]  /*00b0*/  UIMAD.WIDE UR10, UR6, 0x1ee0, URZ ;  /* 0x00001ee0060a78a5 */ /* 0x000fc8000f8e02ff */
[----:B---3--:R-:W-:-:S04]  /*00c0*/  UIADD3 UR7, UP0, UPT, -UR10, UR8, URZ ;  /* 0x000000080a077290 */ /* 0x008fc8000ff1e1ff */
[----:B------:R-:W-:Y:S02]  /*00d0*/  UIADD3.X UR4, UPT, UPT, ~UR11, UR9, URZ, UP0, !UPT ;  /* 0x000000090b047290 */ /* 0x000fe400087fe5ff */
[----:B------:R-:W-:-:S04]  /*00e0*/  UISETP.GE.U32.AND UP0, UPT, UR7, 0x1ee1, UPT ;  /* 0x00001ee10700788c */ /* 0x000fc8000bf06070 */
[----:B------:R-:W-:Y:S01]  /*00f0*/  UISETP.GE.U32.AND.EX UP0, UPT, UR4, URZ, UPT, UP0 ;  /* 0x000000ff0400728c */ /* 0x000fe2000bf06100 */
[----:B------:R-:W1:Y:S08]  /*0100*/  @!P0 LDC R39, c[0x0][0x3a8] ;  /* 0x0000ea00ff278b82 */ /* 0x000e700000000800 */
[----:B0-----:R-:W-:Y:S05]  /*0110*/  BRA.U !UP0, `(.L_x_0) ;  /* 0x0000001908f47547 */ /* 0x001fea000b800000 */
[----:B------:R-:W0:Y:S01]  /*0120*/  S2R R35, SR_TID.X ;  /* 0x0000000000237919 */ /* 0x000e220000002100 */
[----:B------:R-:W2:Y:S01]  /*0130*/  LDCU.64 UR4, c[0x0][0x380] ;  /* 0x00007000ff0477ac */ /* 0x000ea20008000a00 */
[C---:B0-----:R-:W-:Y:S02]  /*0140*/  LOP3.LUT R0, R35.reuse, 0x1f, RZ, 0xc0, !PT ;  /* 0x0000001f23007812 */ /* 0x041fe400078ec0ff */
[----:B------:R-:W-:-:S05]  /*0150*/  LOP3.LUT R3, R35, 0x3e0, RZ, 0xc0, !PT ;  /* 0x000003e023037812 */ /* 0x000fca00078ec0ff */
[----:B------:R-:W-:-:S05]  /*0160*/  IMAD R0, R3, 0x13, R0 ;  /* 0x0000001303007824 */ /* 0x000fca00078e0200 */
[----:B------:R-:W-:-:S05]  /*0170*/  IADD3 R0, P0, PT, R0, UR10, RZ ;  /* 0x0000000a00007c10 */ /* 0x000fca000ff1e0ff */
[----:B------:R-:W-:Y:S02]  /*0180*/  IMAD.X R3, RZ, RZ, UR11, P0 ;  /* 0x0000000bff037e24 */ /* 0x000fe400080e06ff */
[----:B------:R-:W-:-:S03]  /*0190*/  IMAD.SHL.U32 R31, R0, 0x4, RZ ;  /* 0x00000004001f7824 */ /* 0x000fc600078e00ff */
[----:B------:R-:W-:Y:S02]  /*01a0*/  SHF.L.U64.HI R30, R0, 0x2, R3 ;  /* 0x00000002001e7819 */ /* 0x000fe40000010203 */
[----:B--2---:R-:W-:-:S04]  /*01b0*/  IADD3 R2, P0, PT, R31, UR4, RZ ;  /* 0x000000041f027c10 */ /* 0x004fc8000ff1e0ff */
[----:B------:R-:W-:-:S05]  /*01c0*/  IADD3.X R3, PT, PT, R30, UR5, RZ, P0, !PT ;  /* 0x000000051e037c10 */ /* 0x000fca00087fe4ff */
[----:B------:R-:W2:Y:S04]  /*01d0*/  LDG.E R5, desc[UR12][R2.64] ;  /* 0x0000000c02057981 */ /* 0x000ea8000c1e1900 */
[----:B------:R-:W3:Y:S04]  /*01e0*/  LDG.E R7, desc[UR12][R2.64+0x80] ;  /* 0x0000800c02077981 */ /* 0x000ee8000c1e1900 */
[----:B------:R-:W4:Y:S04]  /*01f0*/  LDG.E R9, desc[UR12][R2.64+0x100] ;  /* 0x0001000c02097981 */ /* 0x000f28000c1e1900 */
        /* <DEDUP_REMOVED lines=15> */
[----:B------:R-:W4:Y:S01]  /*02f0*/  LDG.E R8, desc[UR12][R2.64+0x900] ;  /* 0x0009000c02087981 */ /* 0x000f22000c1e1900 */
[----:B------:R-:W0:Y:S01]  /*0300*/  S2UR UR5, SR_CgaCtaId ;  /* 0x00000000000579c3 */ /* 0x000e220000008800 */
[----:B------:R-:W-:Y:S01]  /*0310*/  SHF.R.U32.HI R36, RZ, 0x5, R35 ;  /* 0x00000005ff247819 */ /* 0x000fe20000011623 */
[----:B------:R-:W-:Y:S01]  /*0320*/  UMOV UR4, 0x400 ;  /* 0x0000040000047882 */ /* 0x000fe20000000000 */
[----:B------:R-:W1:Y:S01]  /*0330*/  S2R R37, SR_LANEID ;  /* 0x0000000000257919 */ /* 0x000e620000000000 */
[----:B------:R-:W-:Y:S01]  /*0340*/  UISETP.NE.AND UP0, UPT, UR6, URZ, UPT ;  /* 0x000000ff0600728c */ /* 0x000fe2000bf05270 */
[----:B------:R-:W-:Y:S01]  /*0350*/  BSSY.RECONVERGENT B0, `(.L_x_1) ;  /* 0x0000148000007945 */ /* 0x000fe20003800200 */
[----:B0-----:R-:W-:Y:S01]  /*0360*/  ULEA UR4, UR5, UR4, 0x18 ;  /* 0x0000000405047291 */ /* 0x001fe2000f8ec0ff */
[----:B-1----:R-:W-:-:S05]  /*0370*/  IMAD R34, R36, 0x260, R37 ;  /* 0x0000026024227824 */ /* 0x002fca00078e0225 */
[----:B------:R-:W-:-:S05]  /*0380*/  LEA R34, R34, UR4, 0x2 ;  /* 0x0000000422227c11 */ /* 0x000fca000f8e10ff */
[----:B------:R-:W-:Y:S01]  /*0390*/  IMAD R33, R37, 0x48, R34 ;  /* 0x0000004825217824 */ /* 0x000fe200078e0222 */
[----:B--2---:R0:W-:Y:S04]  /*03a0*/  STS [R34], R5 ;  /* 0x0000000522007388 */ /* 0x0041e80000000800 */
[----:B---3--:R0:W-:Y:S04]  /*03b0*/  STS [R34+0x80], R7 ;  /* 0x0000800722007388 */ /* 0x0081e80000000800 */
[----:B----4-:R0:W-:Y:S04]  /*03c0*/  STS [R34+0x100], R9 ;  /* 0x0001000922007388 */ /* 0x0101e80000000800 */
[----:B------:R0:W-:Y:S04]  /*03d0*/  STS [R34+0x180], R11 ;  /* 0x0001800b22007388 */ /* 0x0001e80000000800 */
        /* <DEDUP_REMOVED lines=14> */
[----:B------:R0:W-:Y:S01]  /*04c0*/  STS [R34+0x900], R8 ;  /* 0x0009000822007388 */ /* 0x0001e20000000800 */
[----:B------:R-:W-:-:S03]  /*04d0*/  NOP ;  /* 0x0000000000007918 */ /* 0x000fc60000000000 */
[----:B------:R0:W1:Y:S04]  /*04e0*/  LDS R32, [R33] ;  /* 0x0000000021207984 */ /* 0x0000680000000800 */
[----:B------:R0:W2:Y:S04]  /*04f0*/  LDS R29, [R33+0x4] ;  /* 0x00000400211d7984 */ /* 0x0000a80000000800 */
[----:B------:R0:W3:Y:S04]  /*0500*/  LDS R28, [R33+0x8] ;  /* 0x00000800211c7984 */ /* 0x0000e80000000800 */
[----:B------:R0:W4:Y:S04]  /*0510*/  LDS R27, [R33+0xc] ;  /* 0x00000c00211b7984 */ /* 0x0001280000000800 */
[----:B------:R0:W0:Y:S04]  /*0520*/  LDS R26, [R33+0x10] ;  /* 0x00001000211a7984 */ /* 0x0000280000000800 */
        /* <DEDUP_REMOVED lines=13> */
[----:B------:R0:W0:Y:S01]  /*0600*/  LDS R9, [R33+0x48] ;  /* 0x0000480021097984 */ /* 0x0000220000000800 */
[----:B------:R-:W-:Y:S06]  /*0610*/  BAR.SYNC.DEFER_BLOCKING 0x0 ;  /* 0x0000000000007b1d */ /* 0x000fec0000010000 */
[----:B-1234-:R-:W-:Y:S05]  /*0620*/  BRA.U UP0, `(.L_x_2) ;  /* 0x0000000500247547 */ /* 0x01efea000b800000 */
[----:B0-----:R-:W-:Y:S02]  /*0630*/  IADD3 R8, PT, PT, R28, R29, R32 ;  /* 0x0000001d1c087210 */ /* 0x001fe40007ffe020 */
[C---:B------:R-:W-:Y:S02]  /*0640*/  ISETP.NE.AND P1, PT, R37.reuse, 0x1f, PT ;  /* 0x0000001f2500780c */ /* 0x040fe40003f25270 */
[----:B------:R-:W-:Y:S02]  /*0650*/  IADD3 R8, PT, PT, R26, R27, R8 ;  /* 0x0000001b1a087210 */ /* 0x000fe40007ffe008 */
[----:B------:R-:W-:Y:S02]  /*0660*/  ISETP.NE.AND P2, PT, R37, RZ, PT ;  /* 0x000000ff2500720c */ /* 0x000fe40003f45270 */
[----:B------:R-:W-:-:S04]  /*0670*/  IADD3 R8, PT, PT, R24, R25, R8 ;  /* 0x0000001918087210 */ /* 0x000fc80007ffe008 */
[----:B------:R-:W-:-:S03]  /*0680*/  IADD3 R8, PT, PT, R22, R23, R8 ;  /* 0x0000001716087210 */ /* 0x000fc60007ffe008 */
[----:B------:R-:W-:Y:S02]  /*0690*/  @!P1 LEA R42, R36, UR4, 0x2 ;  /* 0x00000004242a9c11 */ /* 0x000fe4000f8e10ff */
[----:B------:R-:W-:-:S04]  /*06a0*/  IADD3 R8, PT, PT, R20, R21, R8 ;  /* 0x0000001514087210 */ /* 0x000fc80007ffe008 */
[----:B------:R-:W-:-:S04]  /*06b0*/  IADD3 R8, PT, PT, R6, R7, R8 ;  /* 0x0000000706087210 */ /* 0x000fc80007ffe008 */
[----:B------:R-:W-:-:S04]  /*06c0*/  IADD3 R8, PT, PT, R4, R5, R8 ;  /* 0x0000000504087210 */ /* 0x000fc80007ffe008 */
[----:B------:R-:W-:-:S04]  /*06d0*/  IADD3 R8, PT, PT, R2, R3, R8 ;  /* 0x0000000302087210 */ /* 0x000fc80007ffe008 */
[----:B------:R-:W-:-:S05]  /*06e0*/  IADD3 R38, PT, PT, R9, R0, R8 ;  /* 0x0000000009267210 */ /* 0x000fca0007ffe008 */
[----:B------:R-:W0:Y:S02]  /*06f0*/  SHFL.UP P0, R9, R38, 0x1, RZ ;  /* 0x0420000026097989 */ /* 0x000e2400000000ff */
[----:B0-----:R-:W-:-:S05]  /*0700*/  @P0 IMAD.IADD R9, R38, 0x1, R9 ;  /* 0x0000000126090824 */ /* 0x001fca00078e0209 */
[----:B------:R-:W0:Y:S02]  /*0710*/  SHFL.UP P0, R12, R9, 0x2, RZ ;  /* 0x04400000090c7989 */ /* 0x000e2400000000ff */
[----:B0-----:R-:W-:-:S05]  /*0720*/  @P0 IMAD.IADD R12, R9, 0x1, R12 ;  /* 0x00000001090c0824 */ /* 0x001fca00078e020c */
[----:B------:R-:W0:Y:S02]  /*0730*/  SHFL.UP P0, R17, R12, 0x4, RZ ;  /* 0x048000000c117989 */ /* 0x000e2400000000ff */
[----:B0-----:R-:W-:-:S05]  /*0740*/  @P0 IMAD.IADD R17, R12, 0x1, R17 ;  /* 0x000000010c110824 */ /* 0x001fca00078e0211 */
[----:B------:R-:W0:Y:S02]  /*0750*/  SHFL.UP P0, R40, R17, 0x8, RZ ;  /* 0x0500000011287989 */ /* 0x000e2400000000ff */
[----:B0-----:R-:W-:-:S05]  /*0760*/  @P0 IMAD.IADD R40, R17, 0x1, R40 ;  /* 0x0000000111280824 */ /* 0x001fca00078e0228 */
[----:B------:R-:W0:Y:S02]  /*0770*/  SHFL.UP P0, R41, R40, 0x10, RZ ;  /* 0x0600000028297989 */ /* 0x000e2400000000ff */
[----:B0-----:R-:W-:Y:S01]  /*0780*/  @P0 IMAD.IADD R41, R40, 0x1, R41 ;  /* 0x0000000128290824 */ /* 0x001fe200078e0229 */
[----:B------:R-:W-:-:S03]  /*0790*/  ISETP.NE.AND P0, PT, R36, 0x2, PT ;  /* 0x000000022400780c */ /* 0x000fc60003f05270 */
[----:B------:R-:W-:Y:S01]  /*07a0*/  IMAD.IADD R38, R41, 0x1, -R38 ;  /* 0x0000000129267824 */ /* 0x000fe200078e0a26 */
[----:B------:R-:W-:Y:S01]  /*07b0*/  @!P1 STS [R42+0x10], R41 ;  /* 0x000010292a009388 */ /* 0x000fe20000000800 */
[----:B------:R-:W-:Y:S01]  /*07c0*/  BAR.SYNC.DEFER_BLOCKING 0x0 ;  /* 0x0000000000007b1d */ /* 0x000fe20000010000 */
[----:B------:R-:W-:Y:S02]  /*07d0*/  ISETP.NE.AND P1, PT, R36, 0xc, PT ;  /* 0x0000000c2400780c */ /* 0x000fe40003f25270 */
[----:B------:R-:W-:-:S03]  /*07e0*/  SEL R38, R38, RZ, P2 ;  /* 0x000000ff26267207 */ /* 0x000fc60001000000 */
[----:B------:R-:W0:Y:S04]  /*07f0*/  LDS.128 R8, [UR4+0x10] ;  /* 0x00001004ff087984 */ /* 0x000e280008000c00 */
[----:B------:R-:W1:Y:S04]  /*0800*/  LDS.128 R12, [UR4+0x20] ;  /* 0x00002004ff0c7984 */ /* 0x000e680008000c00 */
[----:B------:R-:W2:Y:S01]  /*0810*/  LDS.128 R16, [UR4+0x30] ;  /* 0x00003004ff107984 */ /* 0x000ea20008000c00 */
[----:B0-----:R-:W-:-:S04]  /*0820*/  IMAD.IADD R9, R8, 0x1, R9 ;  /* 0x0000000108097824 */ /* 0x001fc800078e0209 */
[----:B------:R-:W-:Y:S01]  /*0830*/  IMAD.IADD R10, R10, 0x1, R9 ;  /* 0x000000010a0a7824 */ /* 0x000fe200078e0209 */
[----:B------:R-:W-:Y:S02]  /*0840*/  SEL R8, R9, R8, !P0 ;  /* 0x0000000809087207 */ /* 0x000fe40004000000 */
[----:B------:R-:W-:Y:S01]  /*0850*/  ISETP.NE.AND P0, PT, R36, 0x3, PT ;  /* 0x000000032400780c */ /* 0x000fe20003f05270 */
[----:B------:R-:W-:-:S03]  /*0860*/  IMAD.IADD R11, R11, 0x1, R10 ;  /* 0x000000010b0b7824 */ /* 0x000fc600078e020a */
[----:B------:R-:W-:Y:S01]  /*0870*/  SEL R8, R10, R8, !P0 ;  /* 0x000000080a087207 */ /* 0x000fe20004000000 */
[----:B-1----:R-:W-:Y:S01]  /*0880*/  IMAD.IADD R12, R11, 0x1, R12 ;  /* 0x000000010b0c7824 */ /* 0x002fe200078e020c */
[----:B------:R-:W-:-:S03]  /*0890*/  ISETP.NE.AND P0, PT, R36, 0x4, PT ;  /* 0x000000042400780c */ /* 0x000fc60003f05270 */
[----:B------:R-:W-:Y:S01]  /*08a0*/  IMAD.IADD R13, R13, 0x1, R12 ;  /* 0x000000010d0d7824 */ /* 0x000fe200078e020c */
[----:B------:R-:W-:Y:S02]  /*08b0*/  SEL R8, R11, R8, !P0 ;  /* 0x000000080b087207 */ /* 0x000fe40004000000 */
[----:B------:R-:W-:Y:S01]  /*08c0*/  ISETP.NE.AND P0, PT, R36, 0x5, PT ;  /* 0x000000052400780c */ /* 0x000fe20003f05270 */
[----:B------:R-:W-:-:S03]  /*08d0*/  IMAD.IADD R14, R14, 0x1, R13 ;  /* 0x000000010e0e7824 */ /* 0x000fc600078e020d */
[----:B------:R-:W-:Y:S01]  /*08e0*/  SEL R8, R12, R8, !P0 ;  /* 0x000000080c087207 */ /* 0x000fe20004000000 */
[----:B------:R-:W-:Y:S01]  /*08f0*/  IMAD.IADD R15, R15, 0x1, R14 ;  /* 0x000000010f0f7824 */ /* 0x000fe200078e020e */
[----:B------:R-:W-:-:S03]  /*0900*/  ISETP.NE.AND P0, PT, R36, 0x6, PT ;  /* 0x000000062400780c */ /* 0x000fc60003f05270 */
[----:B--2---:R-:W-:Y:S01]  /*0910*/  IMAD.IADD R16, R15, 0x1, R16 ;  /* 0x000000010f107824 */ /* 0x004fe200078e0210 */
[----:B------:R-:W-:Y:S02]  /*0920*/  SEL R9, R13, R8, !P0 ;  /* 0x000000080d097207 */ /* 0x000fe40004000000 */
[----:B------:R-:W-:Y:S01]  /*0930*/  ISETP.NE.AND P0, PT, R36, 0x7, PT ;  /* 0x000000072400780c */ /* 0x000fe20003f05270 */
[----:B------:R-:W0:Y:S01]  /*0940*/  LDS R8, [UR4+0x40] ;  /* 0x00004004ff087984 */ /* 0x000e220008000800 */
[----:B------:R-:W-:Y:S02]  /*0950*/  IMAD.IADD R17, R17, 0x1, R16 ;  /* 0x0000000111117824 */ /* 0x000fe400078e0210 */
[----:B------:R-:W-:Y:S02]  /*0960*/  SEL R9, R14, R9, !P0 ;  /* 0x000000090e097207 */ /* 0x000fe40004000000 */
[----:B------:R-:W-:Y:S01]  /*0970*/  ISETP.NE.AND P0, PT, R36, 0x8, PT ;  /* 0x000000082400780c */ /* 0x000fe20003f05270 */
[----:B------:R-:W-:-:S03]  /*0980*/  IMAD.IADD R18, R18, 0x1, R17 ;  /* 0x0000000112127824 */ /* 0x000fc600078e0211 */
[----:B------:R-:W-:Y:S02]  /*0990*/  SEL R9, R15, R9, !P0 ;  /* 0x000000090f097207 */ /* 0x000fe40004000000 */
[----:B------:R-:W-:-:S04]  /*09a0*/  ISETP.NE.AND P0, PT, R36, 0x9, PT ;  /* 0x000000092400780c */ /* 0x000fc80003f05270 */
[----:B------:R-:W-:Y:S02]  /*09b0*/  SEL R9, R16, R9, !P0 ;  /* 0x0000000910097207 */ /* 0x000fe40004000000 */
[----:B------:R-:W-:-:S04]  /*09c0*/  ISETP.NE.AND P0, PT, R36, 0xa, PT ;  /* 0x0000000a2400780c */ /* 0x000fc80003f05270 */
[----:B------:R-:W-:Y:S02]  /*09d0*/  SEL R9, R17, R9, !P0 ;  /* 0x0000000911097207 */ /* 0x000fe40004000000 */
[----:B------:R-:W-:-:S04]  /*09e0*/  ISETP.NE.AND P0, PT, R36, 0xb, PT ;  /* 0x0000000b2400780c */ /* 0x000fc80003f05270 */
[----:B------:R-:W-:Y:S01]  /*09f0*/  SEL R9, R18, R9, !P0 ;  /* 0x0000000912097207 */ /* 0x000fe20004000000 */
[----:B------:R-:W-:Y:S01]  /*0a00*/  IMAD.IADD R18, R19, 0x1, R18 ;  /* 0x0000000113127824 */ /* 0x000fe200078e0212 */
[----:B------:R-:W-:-:S04]  /*0a10*/  ISETP.GE.U32.AND P0, PT, R35, 0x20, PT ;  /* 0x000000202300780c */ /* 0x000fc80003f06070 */
[C---:B------:R-:W-:Y:S02]  /*0a20*/  SEL R9, R18.reuse, R9, !P1 ;  /* 0x0000000912097207 */ /* 0x040fe40004800000 */
[----:B------:R-:W-:Y:S02]  /*0a30*/  ISETP.NE.AND P1, PT, R35, RZ, PT ;  /* 0x000000ff2300720c */ /* 0x000fe40003f25270 */
[----:B------:R-:W-:Y:S02]  /*0a40*/  SEL R10, R9, RZ, P0 ;  /* 0x000000ff090a7207 */ /* 0x000fe40000000000 */
[--C-:B0----5:R-:W-:Y:S02]  /*0a50*/  IADD3 R9, PT, PT, R18, R8, R39.reuse ;  /* 0x0000000812097210 */ /* 0x121fe40007ffe027 */
[----:B------:R-:W-:-:S07]  /*0a60*/  IADD3 R38, PT, PT, R10, R38, R39 ;  /* 0x000000260a267210 */ /* 0x000fce0007ffe027 */
[----:B------:R-:W-:Y:S05]  /*0a70*/  @P1 BRA `(.L_x_3) ;  /* 0x0000000c00541947 */ /* 0x000fea0003800000 */
[----:B------:R-:W0:Y:S01]  /*0a80*/  LDC.64 R10, c[0x0][0x390] ;  /* 0x0000e400ff0a7b82 */ /* 0x000e220000000a00 */
[----:B------:R-:W-:-:S05]  /*0a90*/  IMAD.MOV.U32 R8, RZ, RZ, 0x65 ;  /* 0x00000065ff087424 */ /* 0x000fca00078e00ff */
[----:B0-----:R0:W-:Y:S01]  /*0aa0*/  ST.E.64.STRONG.GPU desc[UR12][R10.64+0x100], R8 ;  /* 0x000100080a007985 */ /* 0x0011e2000c10fb0c */
[----:B------:R-:W-:Y:S05]  /*0ab0*/  BRA `(.L_x_3) ;  /* 0x0000000c00447947 */ /* 0x000fea0003800000 */
.L_x_2:
        /* <DEDUP_REMOVED lines=20> */
[----:B-----5:R-:W0:Y:S02]  /*0c00*/  SHFL.UP P0, R39, R40, 0x10, RZ ;  /* 0x0600000028277989 */ /* 0x020e2400000000ff */
[----:B0-----:R-:W-:Y:S01]  /*0c10*/  @P0 IMAD.IADD R39, R40, 0x1, R39 ;  /* 0x0000000128270824 */ /* 0x001fe200078e0227 */
[----:B------:R-:W-:-:S04]  /*0c20*/  ISETP.NE.AND P0, PT, R36, 0x2, PT ;  /* 0x000000022400780c */ /* 0x000fc80003f05270 */
[----:B------:R-:W-:Y:S01]  /*0c30*/  @!P1 STS [R42+0x10], R39 ;  /* 0x000010272a009388 */ /* 0x000fe20000000800 */
[----:B------:R-:W-:Y:S01]  /*0c40*/  BAR.SYNC.DEFER_BLOCKING 0x0 ;  /* 0x0000000000007b1d */ /* 0x000fe20000010000 */
[----:B------:R-:W-:-:S05]  /*0c50*/  ISETP.NE.AND P1, PT, R36, 0xc, PT ;  /* 0x0000000c2400780c */ /* 0x000fca0003f25270 */
[----:B------:R-:W0:Y:S04]  /*0c60*/  LDS.128 R8, [UR4+0x10] ;  /* 0x00001004ff087984 */ /* 0x000e280008000c00 */
[----:B------:R-:W1:Y:S04]  /*0c70*/  LDS.128 R12, [UR4+0x20] ;  /* 0x00002004ff0c7984 */ /* 0x000e680008000c00 */
[----:B------:R-:W2:Y:S01]  /*0c80*/  LDS.128 R16, [UR4+0x30] ;  /* 0x00003004ff107984 */ /* 0x000ea20008000c00 */
[----:B0-----:R-:W-:-:S04]  /*0c90*/  IMAD.IADD R9, R8, 0x1, R9 ;  /* 0x0000000108097824 */ /* 0x001fc800078e0209 */
[----:B------:R-:W-:Y:S01]  /*0ca0*/  IMAD.IADD R10, R10, 0x1, R9 ;  /* 0x000000010a0a7824 */ /* 0x000fe200078e0209 */
[----:B------:R-:W-:Y:S02]  /*0cb0*/  SEL R8, R9, R8, !P0 ;  /* 0x0000000809087207 */ /* 0x000fe40004000000 */
[----:B------:R-:W-:Y:S01]  /*0cc0*/  ISETP.NE.AND P0, PT, R36, 0x3, PT ;  /* 0x000000032400780c */ /* 0x000fe20003f05270 */
[----:B------:R-:W-:Y:S01]  /*0cd0*/  IMAD.IADD R11, R11, 0x1, R10 ;  /* 0x000000010b0b7824 */ /* 0x000fe200078e020a */
[----:B------:R-:W0:Y:S02]  /*0ce0*/  LDS R9, [UR4+0x40] ;  /* 0x00004004ff097984 */ /* 0x000e240008000800 */
        /* <DEDUP_REMOVED lines=13> */
[----:B------:R-:W-:-:S03]  /*0dc0*/  IMAD.IADD R17, R17, 0x1, R16 ;  /* 0x0000000111117824 */ /* 0x000fc600078e0210 */
[----:B------:R-:W-:Y:S01]  /*0dd0*/  SEL R8, R14, R8, !P0 ;  /* 0x000000080e087207 */ /* 0x000fe20004000000 */
[----:B------:R-:W-:Y:S01]  /*0de0*/  IMAD.IADD R18, R18, 0x1, R17 ;  /* 0x0000000112127824 */ /* 0x000fe200078e0211 */
[----:B------:R-:W-:-:S03]  /*0df0*/  ISETP.NE.AND P0, PT, R36, 0x8, PT ;  /* 0x000000082400780c */ /* 0x000fc60003f05270 */
[----:B------:R-:W-:Y:S01]  /*0e00*/  IMAD.IADD R19, R19, 0x1, R18 ;  /* 0x0000000113137824 */ /* 0x000fe200078e0212 */
[----:B------:R-:W-:Y:S02]  /*0e10*/  SEL R8, R15, R8, !P0 ;  /* 0x000000080f087207 */ /* 0x000fe40004000000 */
[----:B------:R-:W-:-:S04]  /*0e20*/  ISETP.NE.AND P0, PT, R36, 0x9, PT ;  /* 0x000000092400780c */ /* 0x000fc80003f05270 */
[----:B------:R-:W-:Y:S02]  /*0e30*/  SEL R8, R16, R8, !P0 ;  /* 0x0000000810087207 */ /* 0x000fe40004000000 */
[----:B------:R-:W-:Y:S01]  /*0e40*/  ISETP.NE.AND P0, PT, R36, 0xa, PT ;  /* 0x0000000a2400780c */ /* 0x000fe20003f05270 */
[----:B0-----:R-:W-:-:S03]  /*0e50*/  IMAD.IADD R9, R19, 0x1, R9 ;  /* 0x0000000113097824 */ /* 0x001fc600078e0209 */
[----:B------:R-:W-:Y:S01]  /*0e60*/  SEL R8, R17, R8, !P0 ;  /* 0x0000000811087207 */ /* 0x000fe20004000000 */
[----:B------:R-:W-:Y:S01]  /*0e70*/  IMAD.IADD R17, R39, 0x1, -R38 ;  /* 0x0000000127117824 */ /* 0x000fe200078e0a26 */
[----:B------:R-:W-:-:S04]  /*0e80*/  ISETP.NE.AND P0, PT, R36, 0xb, PT ;  /* 0x0000000b2400780c */ /* 0x000fc80003f05270 */
[----:B------:R-:W-:Y:S02]  /*0e90*/  SEL R8, R18, R8, !P0 ;  /* 0x0000000812087207 */ /* 0x000fe40004000000 */
[----:B------:R-:W-:Y:S02]  /*0ea0*/  ISETP.GT.U32.AND P0, PT, R35, 0x1f, PT ;  /* 0x0000001f2300780c */ /* 0x000fe40003f04070 */
[----:B------:R-:W-:Y:S02]  /*0eb0*/  SEL R11, R17, RZ, P2 ;  /* 0x000000ff110b7207 */ /* 0x000fe40001000000 */
[----:B------:R-:W-:Y:S02]  /*0ec0*/  SEL R8, R19, R8, !P1 ;  /* 0x0000000813087207 */ /* 0x000fe40004800000 */
[----:B------:R-:W-:-:S03]  /*0ed0*/  ISETP.GE.U32.AND P1, PT, R35, 0x20, PT ;  /* 0x000000202300780c */ /* 0x000fc60003f26070 */
[----:B------:R-:W-:-:S05]  /*0ee0*/  IMAD.IADD R38, R8, 0x1, R11 ;  /* 0x0000000108267824 */ /* 0x000fca00078e020b */
[----:B------:R-:W-:Y:S01]  /*0ef0*/  SEL R17, R17, R38, !P1 ;  /* 0x0000002611117207 */ /* 0x000fe20004800000 */
[----:B------:R-:W-:Y:S06]  /*0f00*/  @P0 BRA `(.L_x_4) ;  /* 0x00000008000c0947 */ /* 0x000fec0003800000 */
[----:B------:R-:W0:Y:S01]  /*0f10*/  LDC.64 R14, c[0x0][0x390] ;  /* 0x0000e400ff0e7b82 */ /* 0x000e220000000a00 */
[----:B------:R-:W-:Y:S01]  /*0f20*/  ISETP.NE.AND P1, PT, R35, RZ, PT ;  /* 0x000000ff2300720c */ /* 0x000fe20003f25270 */
[----:B------:R-:W-:Y:S01]  /*0f30*/  IMAD.U32 R45, RZ, RZ, UR6 ;  /* 0x00000006ff2d7e24 */ /* 0x000fe2000f8e00ff */
[----:B------:R-:W-:-:S05]  /*0f40*/  LOP3.LUT R18, RZ, R35, RZ, 0x33, !PT ;  /* 0x00000023ff127212 */ /* 0x000fca00078e33ff */
[----:B------:R-:W-:-:S06]  /*0f50*/  VIADD R18, R18, UR6 ;  /* 0x0000000612127c36 */ /* 0x000fcc0008000000 */
[----:B------:R-:W-:Y:S01]  /*0f60*/  @!P1 IMAD.MOV.U32 R8, RZ, RZ, 0x64 ;  /* 0x00000064ff089424 */ /* 0x000fe200078e00ff */
[----:B------:R1:W-:Y:S01]  /*0f70*/  @!P1 STS [UR4+0xc], R9 ;  /* 0x00000c09ff009988 */ /* 0x0003e20008000804 */
[----:B0-----:R-:W-:-:S04]  /*0f80*/  IMAD.WIDE R44, R45, 0x8, R14 ;  /* 0x000000082d2c7825 */ /* 0x001fc800078e020e */
[----:B------:R-:W-:Y:S01]  /*0f90*/  IMAD.WIDE R14, R18, 0x8, R14 ;  /* 0x00000008120e7825 */ /* 0x000fe200078e020e */
[----:B------:R1:W-:Y:S01]  /*0fa0*/  @!P1 ST.E.64.STRONG.GPU desc[UR12][R44.64+0x100], R8 ;  /* 0x000100082c009985 */ /* 0x0003e2000c10fb0c */
[----:B------:R-:W-:Y:S05]  /*0fb0*/  NANOSLEEP 0x226 ;  /* 0x000002260000795d */ /* 0x000fea0003800000 */
[----:B------:R-:W2:Y:S01]  /*0fc0*/  LD.E.64.STRONG.GPU R12, desc[UR12][R14.64+0x100] ;  /* 0x0001000c0e0c7980 */ /* 0x000ea2000c10fb00 */
[----:B------:R-:W-:Y:S01]  /*0fd0*/  UMOV UR5, 0xffffffff ;  /* 0xffffffff00057882 */ /* 0x000fe20000000000 */
[----:B--2---:R-:W-:Y:S02]  /*0fe0*/  ISETP.NE.AND P0, PT, R12, 0x63, PT ;  /* 0x000000630c00780c */ /* 0x004fe40003f05270 */
[----:B-1----:R-:W-:Y:S11]  /*0ff0*/  BRA.DIV UR5, `(.L_x_5) ;  /* 0x0000002e05bc7947 */ /* 0x002ff6000b800000 */
[----:B------:R-:W-:-:S13]  /*1000*/  VOTE.ANY P0, !P0 ;  /* 0x0000000000ff7806 */ /* 0x000fda0004000100 */
.L_x_34:
[----:B------:R-:W-:Y:S05]  /*1010*/  @!P0 BRA `(.L_x_6) ;  /* 0x0000000000248947 */ /* 0x000fea0003800000 */
[----:B------:R-:W-:-:S07]  /*1020*/  IMAD.MOV.U32 R8, RZ, RZ, 0x1de ;  /* 0x000001deff087424 */ /* 0x000fce00078e00ff */
.L_x_8:
[----:B------:R-:W-:Y:S05]  /*1030*/  NANOSLEEP R8 ;  /* 0x000000080000735d */ /* 0x000fea0003800000 */
[----:B------:R-:W2:Y:S01]  /*1040*/  LD.E.64.STRONG.GPU R12, desc[UR12][R14.64+0x100] ;  /* 0x0001000c0e0c7980 */ /* 0x000ea2000c10fb00 */
[----:B------:R-:W-:Y:S01]  /*1050*/  UMOV UR5, 0xffffffff ;  /* 0xffffffff00057882 */ /* 0x000fe20000000000 */
[----:B------:R-:W-:Y:S02]  /*1060*/  SHF.R.U32.HI R8, RZ, 0x1, R8 ;  /* 0x00000001ff087819 */ /* 0x000fe40000011608 */
[----:B--2---:R-:W-:Y:S01]  /*1070*/  ISETP.NE.AND P0, PT, R12, 0x63, PT ;  /* 0x000000630c00780c */ /* 0x004fe20003f05270 */
[----:B------:R-:W-:-:S12]  /*1080*/  BRA.DIV UR5, `(.L_x_7) ;  /* 0x0000002e05b87947 */ /* 0x000fd8000b800000 */
[----:B------:R-:W-:-:S13]  /*1090*/  VOTE.ANY P0, !P0 ;  /* 0x0000000000ff7806 */ /* 0x000fda0004000100 */
.L_x_37:
[----:B------:R-:W-:Y:S05]  /*10a0*/  @P0 BRA `(.L_x_8) ;  /* 0xfffffffc00e00947 */ /* 0x000fea000383ffff */
.L_x_6:
[----:B------:R-:W-:Y:S01]  /*10b0*/  UMOV UR5, 0xffffffff ;  /* 0xffffffff00057882 */ /* 0x000fe20000000000 */
[----:B------:R-:W-:Y:S02]  /*10c0*/  ISETP.NE.AND P0, PT, R12, 0x65, PT ;  /* 0x000000650c00780c */ /* 0x000fe40003f05270 */
[----:B------:R-:W-:Y:S11]  /*10d0*/  BRA.DIV UR5, `(.L_x_9) ;  /* 0x0000002e05c47947 */ /* 0x000ff6000b800000 */
[----:B------:R-:W0:Y:S01]  /*10e0*/  S2R R8, SR_GEMASK ;  /* 0x0000000000087919 */ /* 0x000e220000003c00 */
[----:B------:R-:W-:Y:S01]  /*10f0*/  VOTE.ANY R10, PT, !P0 ;  /* 0x00000000000a7806 */ /* 0x000fe200040e0100 */
[C---:B------:R-:W-:Y:S02]  /*1100*/  VIADD R38, R37.reuse, 0x2 ;  /* 0x0000000225267836 */ /* 0x040fe40000000000 */
[----:B------:R-:W-:Y:S01]  /*1110*/  VIADD R39, R37, 0x10 ;  /* 0x0000001025277836 */ /* 0x000fe20000000000 */
[----:B0-----:R-:W-:-:S05]  /*1120*/  LOP3.LUT R10, R10, 0x80000000, R8, 0xec, !PT ;  /* 0x800000000a0a7812 */ /* 0x001fca00078eec08 */
[----:B------:R-:W-:-:S05]  /*1130*/  VIADD R11, R10, 0xffffffff ;  /* 0xffffffff0a0b7836 */ /* 0x000fca0000000000 */
[----:B------:R-:W-:-:S04]  /*1140*/  LOP3.LUT R11, R10, R11, RZ, 0xc, !PT ;  /* 0x0000000b0a0b7212 */ /* 0x000fc800078e0cff */
[----:B------:R-:W0:Y:S02]  /*1150*/  POPC R15, R11 ;  /* 0x0000000b000f7309 */ /* 0x000e240000000000 */
[----:B0-----:R-:W0:Y:S01]  /*1160*/  SHFL.DOWN PT, R16, R13, 0x1, R15 ;  /* 0x082000000d107989 */ /* 0x001e2200000e000f */
[-C--:B------:R-:W-:Y:S02]  /*1170*/  ISETP.GE.AND P0, PT, R37, R15.reuse, PT ;  /* 0x0000000f2500720c */ /* 0x080fe40003f06270 */
[-C--:B------:R-:W-:Y:S02]  /*1180*/  ISETP.GT.AND P2, PT, R39, R15.reuse, PT ;  /* 0x0000000f2700720c */ /* 0x080fe40003f44270 */
[----:B0-----:R-:W-:Y:S02]  /*1190*/  SEL R16, R16, RZ, !P0 ;  /* 0x000000ff10107207 */ /* 0x001fe40004000000 */
[----:B------:R-:W-:-:S03]  /*11a0*/  ISETP.GT.AND P0, PT, R38, R15, PT ;  /* 0x0000000f2600720c */ /* 0x000fc60003f04270 */
[----:B------:R-:W-:-:S05]  /*11b0*/  IMAD.IADD R36, R16, 0x1, R13 ;  /* 0x0000000110247824 */ /* 0x000fca00078e020d */
[----:B------:R-:W0:Y:S02]  /*11c0*/  SHFL.DOWN PT, R16, R36, 0x2, R15 ;  /* 0x0840000024107989 */ /* 0x000e2400000e000f */
[----:B0-----:R-:W-:-:S05]  /*11d0*/  SEL R19, R16, RZ, !P0 ;  /* 0x000000ff10137207 */ /* 0x001fca0004000000 */
[----:B------:R-:W-:Y:S02]  /*11e0*/  IMAD.IADD R40, R36, 0x1, R19 ;  /* 0x0000000124287824 */ /* 0x000fe400078e0213 */
[C---:B------:R-:W-:Y:S02]  /*11f0*/  VIADD R19, R37.reuse, 0x4 ;  /* 0x0000000425137836 */ /* 0x040fe40000000000 */
[----:B------:R-:W-:Y:S01]  /*1200*/  VIADD R36, R37, 0x8 ;  /* 0x0000000825247836 */ /* 0x000fe20000000000 */
[----:B------:R-:W0:Y:S02]  /*1210*/  SHFL.DOWN PT, R16, R40, 0x4, R15 ;  /* 0x0880000028107989 */ /* 0x000e2400000e000f */
[----:B------:R-:W-:-:S04]  /*1220*/  ISETP.GT.AND P0, PT, R19, R15, PT ;  /* 0x0000000f1300720c */ /* 0x000fc80003f04270 */
[----:B0-----:R-:W-:Y:S02]  /*1230*/  SEL R11, R16, RZ, !P0 ;  /* 0x000000ff100b7207 */ /* 0x001fe40004000000 */
[----:B------:R-:W-:-:S03]  /*1240*/  ISETP.GT.AND P0, PT, R36, R15, PT ;  /* 0x0000000f2400720c */ /* 0x000fc60003f04270 */
[----:B------:R-:W-:Y:S02]  /*1250*/  IMAD.IADD R42, R40, 0x1, R11 ;  /* 0x00000001282a7824 */ /* 0x000fe400078e020b */
[----:B------:R-:W0:Y:S03]  /*1260*/  LDC.64 R10, c[0x0][0x390] ;  /* 0x0000e400ff0a7b82 */ /* 0x000e260000000a00 */
[----:B------:R-:W1:Y:S02]  /*1270*/  SHFL.DOWN PT, R16, R42, 0x8, R15 ;  /* 0x090000002a107989 */ /* 0x000e6400000e000f */
[----:B-1----:R-:W-:Y:S02]  /*1280*/  SEL R41, R16, RZ, !P0 ;  /* 0x000000ff10297207 */ /* 0x002fe40004000000 */
[----:B------:R-:W-:-:S03]  /*1290*/  ISETP.NE.AND P0, PT, R12, 0x65, PT ;  /* 0x000000650c00780c */ /* 0x000fc60003f05270 */
[----:B------:R-:W-:Y:S01]  /*12a0*/  IMAD.IADD R41, R42, 0x1, R41 ;  /* 0x000000012a297824 */ /* 0x000fe200078e0229 */
[----:B0-----:R-:W-:-:S04]  /*12b0*/  IADD3 R42, P3, PT, R10, 0x100, RZ ;  /* 0x000001000a2a7810 */ /* 0x001fc80007f7e0ff */
[----:B------:R-:W0:Y:S01]  /*12c0*/  SHFL.DOWN PT, R16, R41, 0x10, R15 ;  /* 0x0a00000029107989 */ /* 0x000e2200000e000f */
[----:B------:R-:W-:-:S04]  /*12d0*/  IMAD.X R43, RZ, RZ, R11, P3 ;  /* 0x000000ffff2b7224 */ /* 0x000fc800018e060b */
[----:B------:R-:W-:Y:S02]  /*12e0*/  VOTE.ALL P0, P0 ;  /* 0x0000000000ff7806 */ /* 0x000fe40000000000 */
[----:B0-----:R-:W-:-:S05]  /*12f0*/  SEL R16, R16, RZ, !P2 ;  /* 0x000000ff10107207 */ /* 0x001fca0005000000 */
[----:B------:R-:W-:-:S07]  /*1300*/  IMAD.IADD R40, R41, 0x1, R16 ;  /* 0x0000000129287824 */ /* 0x000fce00078e0210 */
.L_x_46:
[----:B------:R-:W-:Y:S05]  /*1310*/  @!P0 BRA `(.L_x_10) ;  /* 0x0000000000cc8947 */ /* 0x000fea0003800000 */
[----:B------:R-:W-:-:S07]  /*1320*/  IMAD.MOV.U32 R11, RZ, RZ, 0x1de ;  /* 0x000001deff0b7424 */ /* 0x000fce00078e00ff */
.L_x_16:
[----:B------:R-:W-:-:S05]  /*1330*/  IMAD.WIDE R14, R18, 0x8, R42 ;  /* 0x00000008120e7825 */ /* 0x000fca00078e022a */
[----:B------:R-:W2:Y:S01]  /*1340*/  LD.E.64.STRONG.GPU R12, desc[UR12][R14.64+-0x100] ;  /* 0xffff000c0e0c7980 */ /* 0x000ea2000c10fb00 */
[----:B------:R-:W-:Y:S05]  /*1350*/  YIELD ;  /* 0x0000000000007946 */ /* 0x000fea0003800000 */
[----:B------:R-:W-:Y:S01]  /*1360*/  UMOV UR5, 0xffffffff ;  /* 0xffffffff00057882 */ /* 0x000fe20000000000 */
[----:B------:R-:W-:Y:S02]  /*1370*/  SHF.R.U32.HI R11, RZ, 0x1, R11 ;  /* 0x00000001ff0b7819 */ /* 0x000fe4000001160b */
[----:B--2---:R-:W-:Y:S01]  /*1380*/  ISETP.NE.AND P0, PT, R12, 0x63, PT ;  /* 0x000000630c00780c */ /* 0x004fe20003f05270 */
[----:B------:R-:W-:-:S12]  /*1390*/  BRA.DIV UR5, `(.L_x_11) ;  /* 0x0000003205147947 */ /* 0x000fd8000b800000 */
[----:B------:R-:W-:-:S13]  /*13a0*/  VOTE.ANY P0, !P0 ;  /* 0x0000000000ff7806 */ /* 0x000fda0004000100 */
.L_x_49:
[----:B------:R-:W-:Y:S05]  /*13b0*/  @!P0 BRA `(.L_x_12) ;  /* 0x0000000000248947 */ /* 0x000fea0003800000 */
[----:B------:R-:W-:-:S07]  /*13c0*/  IMAD.MOV.U32 R16, RZ, RZ, R11 ;  /* 0x000000ffff107224 */ /* 0x000fce00078e000b */
.L_x_14:
[----:B------:R-:W-:Y:S05]  /*13d0*/  NANOSLEEP R16 ;  /* 0x000000100000735d */ /* 0x000fea0003800000 */
[----:B------:R-:W2:Y:S01]  /*13e0*/  LD.E.64.STRONG.GPU R12, desc[UR12][R14.64+-0x100] ;  /* 0xffff000c0e0c7980 */ /* 0x000ea2000c10fb00 */
[----:B------:R-:W-:Y:S01]  /*13f0*/  UMOV UR5, 0xffffffff ;  /* 0xffffffff00057882 */ /* 0x000fe20000000000 */
[----:B------:R-:W-:Y:S02]  /*1400*/  SHF.R.U32.HI R16, RZ, 0x1, R16 ;  /* 0x00000001ff107819 */ /* 0x000fe40000011610 */
[----:B--2---:R-:W-:Y:S01]  /*1410*/  ISETP.NE.AND P0, PT, R12, 0x63, PT ;  /* 0x000000630c00780c */ /* 0x004fe20003f05270 */
[----:B------:R-:W-:-:S12]  /*1420*/  BRA.DIV UR5, `(.L_x_13) ;  /* 0x0000003205107947 */ /* 0x000fd8000b800000 */
[----:B------:R-:W-:-:S13]  /*1430*/  VOTE.ANY P0, !P0 ;  /* 0x0000000000ff7806 */ /* 0x000fda0004000100 */
.L_x_52:
[----:B------:R-:W-:Y:S05]  /*1440*/  @P0 BRA `(.L_x_14) ;  /* 0xfffffffc00e00947 */ /* 0x000fea000383ffff */
.L_x_12:
[----:B------:R-:W-:Y:S01]  /*1450*/  UMOV UR5, 0xffffffff ;  /* 0xffffffff00057882 */ /* 0x000fe20000000000 */
[----:B------:R-:W-:Y:S02]  /*1460*/  ISETP.NE.AND P0, PT, R12, 0x65, PT ;  /* 0x000000650c00780c */ /* 0x000fe40003f05270 */
[----:B------:R-:W-:Y:S11]  /*1470*/  BRA.DIV UR5, `(.L_x_15) ;  /* 0x00000032051c7947 */ /* 0x000ff6000b800000 */
[----:B------:R-:W-:Y:S01]  /*1480*/  VOTE.ANY R10, PT, !P0 ;  /* 0x00000000000a7806 */ /* 0x000fe200040e0100 */
[----:B------:R-:W-:-:S03]  /*1490*/  VIADD R18, R18, 0xffffffe0 ;  /* 0xffffffe012127836 */ /* 0x000fc60000000000 */
[----:B------:R-:W-:-:S05]  /*14a0*/  LOP3.LUT R10, R10, 0x80000000, R8, 0xec, !PT ;  /* 0x800000000a0a7812 */ /* 0x000fca00078eec08 */
[----:B------:R-:W-:-:S05]  /*14b0*/  VIADD R15, R10, 0xffffffff ;  /* 0xffffffff0a0f7836 */ /* 0x000fca0000000000 */
[----:B------:R-:W-:-:S06]  /*14c0*/  LOP3.LUT R15, R10, R15, RZ, 0xc, !PT ;  /* 0x0000000f0a0f7212 */ /* 0x000fcc00078e0cff */
        /* <DEDUP_REMOVED lines=17> */
[----:B------:R-:W-:-:S03]  /*15e0*/  ISETP.NE.AND P0, PT, R12, 0x65, PT ;  /* 0x000000650c00780c */ /* 0x000fc60003f05270 */
[----:B------:R-:W-:-:S05]  /*15f0*/  IMAD.IADD R41, R13, 0x1, R16 ;  /* 0x000000010d297824 */ /* 0x000fca00078e0210 */
[----:B------:R-:W0:Y:S05]  /*1600*/  SHFL.DOWN PT, R16, R41, 0x10, R15 ;  /* 0x0a00000029107989 */ /* 0x000e2a00000e000f */
[----:B------:R-:W-:Y:S02]  /*1610*/  VOTE.ALL P0, P0 ;  /* 0x0000000000ff7806 */ /* 0x000fe40000000000 */
[----:B0-----:R-:W-:-:S04]  /*1620*/  SEL R16, R16, RZ, !P2 ;  /* 0x000000ff10107207 */ /* 0x001fc80005000000 */
[----:B------:R-:W-:-:S07]  /*1630*/  IADD3 R40, PT, PT, R41, R16, R40 ;  /* 0x0000001029287210 */ /* 0x000fce0007ffe028 */
.L_x_61:
[----:B------:R-:W-:Y:S05]  /*1640*/  @P0 BRA `(.L_x_16) ;  /* 0xfffffffc00380947 */ /* 0x000fea000383ffff */
.L_x_10:
[----:B------:R-:W-:Y:S01]  /*1650*/  ISETP.NE.AND P0, PT, R37, RZ, PT ;  /* 0x000000ff2500720c */ /* 0x000fe20003f05270 */
[----:B------:R-:W0:Y:S01]  /*1660*/  @!P1 S2R R11, SR_CgaCtaId ;  /* 0x00000000000b9919 */ /* 0x000e220000008800 */
[----:B------:R-:W-:Y:S01]  /*1670*/  @!P1 MOV R10, 0x400 ;  /* 0x00000400000a9802 */ /* 0x000fe20000000f00 */
[----:B------:R-:W-:Y:S02]  /*1680*/  @!P1 IMAD.IADD R9, R9, 0x1, R40 ;  /* 0x0000000109099824 */ /* 0x000fe400078e0228 */
[----:B------:R-:W-:Y:S02]  /*1690*/  @!P1 IMAD.MOV.U32 R8, RZ, RZ, 0x65 ;  /* 0x00000065ff089424 */ /* 0x000fe400078e00ff */
[----:B------:R-:W-:-:S03]  /*16a0*/  IMAD.MOV.U32 R38, RZ, RZ, R17 ;  /* 0x000000ffff267224 */ /* 0x000fc600078e0011 */
[----:B------:R1:W-:Y:S03]  /*16b0*/  @!P1 ST.E.64.STRONG.GPU desc[UR12][R44.64+0x100], R8 ;  /* 0x000100082c009985 */ /* 0x0003e6000c10fb0c */
[----:B------:R-:W-:Y:S01]  /*16c0*/  @!P0 MOV R12, 0x400 ;  /* 0x00000400000c8802 */ /* 0x000fe20000000f00 */
[----:B------:R-:W2:Y:S01]  /*16d0*/  @!P0 S2R R13, SR_CgaCtaId ;  /* 0x00000000000d8919 */ /* 0x000ea20000008800 */
[----:B------:R-:W-:Y:S01]  /*16e0*/  @!P0 IMAD.MOV.U32 R38, RZ, RZ, R40 ;  /* 0x000000ffff268224 */ /* 0x000fe200078e0028 */
[----:B0-----:R-:W-:-:S05]  /*16f0*/  @!P1 LEA R10, R11, R10, 0x18 ;  /* 0x0000000a0b0a9211 */ /* 0x001fca00078ec0ff */
[----:B------:R1:W-:Y:S04]  /*1700*/  @!P1 STS [R10+0x8], R9 ;  /* 0x000008090a009388 */ /* 0x0003e80000000800 */
[----:B------:R1:W-:Y:S01]  /*1710*/  @!P1 STS [R10+0x4], R40 ;  /* 0x000004280a009388 */ /* 0x0003e20000000800 */
[----:B--2---:R-:W-:-:S05]  /*1720*/  @!P0 LEA R13, R13, R12, 0x18 ;  /* 0x0000000c0d0d8211 */ /* 0x004fca00078ec0ff */
[----:B------:R1:W-:Y:S02]  /*1730*/  @!P0 STS [R13+0x54], R40 ;  /* 0x000054280d008388 */ /* 0x0003e40000000800 */
.L_x_4:
[----:B------:R-:W-:Y:S05]  /*1740*/  WARPSYNC.ALL ;  /* 0x0000000000007948 */ /* 0x000fea0003800000 */
[----:B------:R-:W0:Y:S08]  /*1750*/  S2UR UR7, SR_CgaCtaId ;  /* 0x00000000000779c3 */ /* 0x000e300000008800 */
[----:B------:R-:W-:Y:S01]  /*1760*/  BAR.SYNC.DEFER_BLOCKING 0x0 ;  /* 0x0000000000007b1d */ /* 0x000fe20000010000 */
[----:B------:R-:W-:-:S05]  /*1770*/  ISETP.NE.AND P0, PT, R35, RZ, PT ;  /* 0x000000ff2300720c */ /* 0x000fca0003f05270 */
[----:B------:R-:W-:Y:S02]  /*1780*/  UMOV UR5, 0x400 ;  /* 0x0000040000057882 */ /* 0x000fe40000000000 */
[----:B0-----:R-:W-:-:S09]  /*1790*/  ULEA UR5, UR7, UR5, 0x18 ;  /* 0x0000000507057291 */ /* 0x001fd2000f8ec0ff */
[----:B-1----:R-:W0:Y:S02]  /*17a0*/  LDS R8, [UR5+0x54] ;  /* 0x00005405ff087984 */ /* 0x002e240008000800 */
[----:B0-----:R-:W-:-:S05]  /*17b0*/  SEL R9, R8, RZ, P0 ;  /* 0x000000ff08097207 */ /* 0x001fca0000000000 */
[----:B------:R-:W-:-:S07]  /*17c0*/  IMAD.IADD R38, R9, 0x1, R38 ;  /* 0x0000000109267824 */ /* 0x000fce00078e0226 */
.L_x_3:
[----:B------:R-:W-:Y:S05]  /*17d0*/  BSYNC.RECONVERGENT B0 ;  /* 0x0000000000007941 */ /* 0x000fea0003800200 */
.L_x_1:
[----:B------:R-:W-:Y:S01]  /*17e0*/  IMAD.IADD R32, R32, 0x1, R38 ;  /* 0x0000000120207824 */ /* 0x000fe200078e0226 */
[----:B------:R-:W-:Y:S03]  /*17f0*/  BAR.SYNC.DEFER_BLOCKING 0x0 ;  /* 0x0000000000007b1d */ /* 0x000fe60000010000 */
[----:B------:R-:W-:-:S03]  /*1800*/  IMAD.IADD R29, R29, 0x1, R32 ;  /* 0x000000011d1d7824 */ /* 0x000fc600078e0220 */
[----:B------:R-:W1:Y:S01]  /*1810*/  LDCU.64 UR8, c[0x0][0x388] ;  /* 0x00007100ff0877ac */ /* 0x000e620008000a00 */
[----:B------:R-:W-:-:S04]  /*1820*/  IMAD.IADD R28, R28, 0x1, R29 ;  /* 0x000000011c1c7824 */ /* 0x000fc800078e021d */
[----:B------:R-:W-:-:S04]  /*1830*/  IMAD.IADD R27, R27, 0x1, R28 ;  /* 0x000000011b1b7824 */ /* 0x000fc800078e021c */
[----:B------:R-:W-:-:S04]  /*1840*/  IMAD.IADD R26, R26, 0x1, R27 ;  /* 0x000000011a1a7824 */ /* 0x000fc800078e021b */
[----:B------:R-:W-:-:S04]  /*1850*/  IMAD.IADD R25, R25, 0x1, R26 ;  /* 0x0000000119197824 */ /* 0x000fc800078e021a */
[----:B------:R-:W-:Y:S01]  /*1860*/  IMAD.IADD R24, R24, 0x1, R25 ;  /* 0x0000000118187824 */ /* 0x000fe200078e0219 */
[----:B------:R-:W-:Y:S03]  /*1870*/  STS [R33], R38 ;  /* 0x0000002621007388 */ /* 0x000fe60000000800 */
[----:B------:R-:W-:Y:S01]  /*1880*/  IMAD.IADD R23, R23, 0x1, R24 ;  /* 0x0000000117177824 */ /* 0x000fe200078e0218 */
[----:B------:R-:W-:Y:S03]  /*1890*/  STS [R33+0x4], R32 ;  /* 0x0000042021007388 */ /* 0x000fe60000000800 */
        /* <DEDUP_REMOVED lines=19> */
[----:B------:R-:W-:Y:S04]  /*19d0*/  STS [R33+0x2c], R20 ;  /* 0x00002c1421007388 */ /* 0x000fe80000000800 */
[----:B------:R-:W-:Y:S04]  /*19e0*/  STS [R33+0x30], R7 ;  /* 0x0000300721007388 */ /* 0x000fe80000000800 */
[----:B------:R-:W-:Y:S04]  /*19f0*/  STS [R33+0x34], R6 ;  /* 0x0000340621007388 */ /* 0x000fe80000000800 */
[----:B------:R-:W-:Y:S04]  /*1a00*/  STS [R33+0x38], R5 ;  /* 0x0000380521007388 */ /* 0x000fe80000000800 */
[----:B------:R-:W-:Y:S04]  /*1a10*/  STS [R33+0x3c], R4 ;  /* 0x00003c0421007388 */ /* 0x000fe80000000800 */
[----:B------:R-:W-:Y:S04]  /*1a20*/  STS [R33+0x40], R3 ;  /* 0x0000400321007388 */ /* 0x000fe80000000800 */
[----:B------:R1:W-:Y:S04]  /*1a30*/  STS [R33+0x44], R2 ;  /* 0x0000440221007388 */ /* 0x0003e80000000800 */
[----:B------:R-:W-:Y:S01]  /*1a40*/  STS [R33+0x48], R0 ;  /* 0x0000480021007388 */ /* 0x000fe20000000800 */
[----:B------:R-:W-:-:S03]  /*1a50*/  NOP ;  /* 0x0000000000007918 */ /* 0x000fc60000000000 */
[----:B0-----:R-:W0:Y:S01]  /*1a60*/  LDS R9, [R34] ;  /* 0x0000000022097984 */ /* 0x001e220000000800 */
[----:B-1----:R-:W-:-:S03]  /*1a70*/  IADD3 R2, P0, PT, R31, UR8, RZ ;  /* 0x000000081f027c10 */ /* 0x002fc6000ff1e0ff */
[----:B------:R-:W1:Y:S01]  /*1a80*/  LDS R7, [R34+0x80] ;  /* 0x0000800022077984 */ /* 0x000e620000000800 */
[----:B------:R-:W-:-:S03]  /*1a90*/  IADD3.X R3, PT, PT, R30, UR9, RZ, P0, !PT ;  /* 0x000000091e037c10 */ /* 0x000fc600087fe4ff */
[----:B------:R-:W2:Y:S04]  /*1aa0*/  LDS R11, [R34+0x100] ;  /* 0x00010000220b7984 */ /* 0x000ea80000000800 */
[----:B------:R-:W3:Y:S04]  /*1ab0*/  LDS R13, [R34+0x180] ;  /* 0x00018000220d7984 */ /* 0x000ee80000000800 */
[----:B------:R-:W4:Y:S04]  /*1ac0*/  LDS R5, [R34+0x200] ;  /* 0x0002000022057984 */ /* 0x000f280000000800 */
[----:B------:R-:W5:Y:S04]  /*1ad0*/  LDS R15, [R34+0x280] ;  /* 0x00028000220f7984 */ /* 0x000f680000000800 */
        /* <DEDUP_REMOVED lines=13> */
[----:B0-----:R-:W-:Y:S04]  /*1bb0*/  STG.E desc[UR12][R2.64], R9 ;  /* 0x0000000902007986 */ /* 0x001fe8000c10190c */
[----:B-1----:R-:W-:Y:S04]  /*1bc0*/  STG.E desc[UR12][R2.64+0x80], R7 ;  /* 0x0000800702007986 */ /* 0x002fe8000c10190c */
[----:B--2---:R-:W-:Y:S04]  /*1bd0*/  STG.E desc[UR12][R2.64+0x100], R11 ;  /* 0x0001000b02007986 */ /* 0x004fe8000c10190c */
[----:B---3--:R-:W-:Y:S04]  /*1be0*/  STG.E desc[UR12][R2.64+0x180], R13 ;  /* 0x0001800d02007986 */ /* 0x008fe8000c10190c */
[----:B----4-:R-:W-:Y:S04]  /*1bf0*/  STG.E desc[UR12][R2.64+0x200], R5 ;  /* 0x0002000502007986 */ /* 0x010fe8000c10190c */
[----:B-----5:R-:W-:Y:S04]  /*1c00*/  STG.E desc[UR12][R2.64+0x280], R15 ;  /* 0x0002800f02007986 */ /* 0x020fe8000c10190c */
[----:B------:R-:W-:Y:S04]  /*1c10*/  STG.E desc[UR12][R2.64+0x300], R17 ;  /* 0x0003001102007986 */ /* 0x000fe8000c10190c */
        /* <DEDUP_REMOVED lines=11> */
[----:B------:R-:W-:Y:S01]  /*1cd0*/  STG.E desc[UR12][R2.64+0x900], R43 ;  /* 0x0009002b02007986 */ /* 0x000fe2000c10190c */
[----:B------:R-:W-:Y:S05]  /*1ce0*/  EXIT ;  /* 0x000000000000794d */ /* 0x000fea0003800000 */
.L_x_0:
[----:B------:R-:W-:-:S04]  /*1cf0*/  ISETP.NE.U32.AND P0, PT, RZ, UR7, PT ;  /* 0x00000007ff007c0c */ /* 0x000fc8000bf05070 */
[----:B------:R-:W-:-:S13]  /*1d00*/  ISETP.NE.AND.EX P0, PT, RZ, UR4, PT, P0 ;  /* 0x00000004ff007c0c */ /* 0x000fda000bf05300 */
[----:B------:R-:W-:Y:S05]  /*1d10*/  @!P0 EXIT ;  /* 0x000000000000894d */ /* 0x000fea0003800000 */
[----:B------:R-:W0:Y:S02]  /*1d20*/  LDCU.64 UR4, c[0x0][0x380] ;  /* 0x00007000ff0477ac */ /* 0x000e240008000a00 */
[----:B0-----:R-:W-:-:S06]  /*1d30*/  UIMAD.WIDE UR4, UR6, 0x7b80, UR4 ;  /* 0x00007b80060478a5 */ /* 0x001fcc000f8e0204 */
[----:B------:R-:W-:Y:S02]  /*1d40*/  IMAD.U32 R2, RZ, RZ, UR4 ;  /* 0x00000004ff027e24 */ /* 0x000fe4000f8e00ff */
[----:B------:R-:W-:-:S05]  /*1d50*/  IMAD.U32 R3, RZ, RZ, UR5 ;  /* 0x00000005ff037e24 */ /* 0x000fca000f8e00ff */
[----:B------:R0:W2:Y:S01]  /*1d60*/  LDG.E R0, desc[UR12][R2.64] ;  /* 0x0000000c02007981 */ /* 0x0000a2000c1e1900 */
[----:B------:R-:W3:Y:S02]  /*1d70*/  S2R R31, SR_TID.X ;  /* 0x00000000001f7919 */ /* 0x000ee40000002100 */
[C---:B---3--:R-:W-:Y:S02]  /*1d80*/  LOP3.LUT R30, R31.reuse, 0x1f, RZ, 0xc0, !PT ;  /* 0x0000001f1f1e7812 */ /* 0x048fe400078ec0ff */
[----:B------:R-:W-:-:S05]  /*1d90*/  LOP3.LUT R5, R31, 0x3e0, RZ, 0xc0, !PT ;  /* 0x000003e01f057812 */ /* 0x000fca00078ec0ff */
[----:B------:R-:W-:-:S04]  /*1da0*/  IMAD R30, R5, 0x13, R30 ;  /* 0x00000013051e7824 */ /* 0x000fc800078e021e */
[C---:B------:R-:W-:Y:S01]  /*1db0*/  VIADD R4, R30.reuse, 0x20 ;  /* 0x000000201e047836 */ /* 0x040fe20000000000 */
[C---:B------:R-:W-:Y:S01]  /*1dc0*/  ISETP.GE.U32.AND P1, PT, R30.reuse, UR7, PT ;  /* 0x000000071e007c0c */ /* 0x040fe2000bf26070 */
[C---:B------:R-:W-:Y:S01]  /*1dd0*/  VIADD R5, R30.reuse, 0x40 ;  /* 0x000000401e057836 */ /* 0x040fe20000000000 */
[C---:B0-----:R-:W-:Y:S01]  /*1de0*/  LEA R2, P0, R30.reuse, UR4, 0x2 ;  /* 0x000000041e027c11 */ /* 0x041fe2000f8010ff */
[----:B------:R-:W-:Y:S01]  /*1df0*/  VIADD R3, R30, 0x80 ;  /* 0x000000801e037836 */ /* 0x000fe20000000000 */
[----:B------:R-:W-:Y:S01]  /*1e00*/  ISETP.GE.U32.AND P2, PT, R4, UR7, PT ;  /* 0x0000000704007c0c */ /* 0x000fe2000bf46070 */
[C---:B------:R-:W-:Y:S01]  /*1e10*/  VIADD R4, R30.reuse, 0xa0 ;  /* 0x000000a01e047836 */ /* 0x040fe20000000000 */
[----:B------:R-:W-:Y:S01]  /*1e20*/  ISETP.GE.U32.AND P3, PT, R5, UR7, PT ;  /* 0x0000000705007c0c */ /* 0x000fe2000bf66070 */
[----:B------:R-:W-:Y:S01]  /*1e30*/  VIADD R5, R30, 0xc0 ;  /* 0x000000c01e057836 */ /* 0x000fe20000000000 */
[----:B------:R-:W-:Y:S01]  /*1e40*/  ISETP.GE.U32.AND P5, PT, R3, UR7, PT ;  /* 0x0000000703007c0c */ /* 0x000fe2000bfa6070 */
[----:B------:R-:W-:Y:S01]  /*1e50*/  IMAD.X R3, RZ, RZ, UR5, P0 ;  /* 0x00000005ff037e24 */ /* 0x000fe200080e06ff */
[----:B------:R-:W-:Y:S01]  /*1e60*/  ISETP.GE.U32.AND P6, PT, R4, UR7, PT ;  /* 0x0000000704007c0c */ /* 0x000fe2000bfc6070 */
[C---:B------:R-:W-:Y:S01]  /*1e70*/  VIADD R6, R30.reuse, 0x60 ;  /* 0x000000601e067836 */ /* 0x040fe20000000000 */
[----:B------:R-:W-:Y:S01]  /*1e80*/  ISETP.GE.U32.AND P0, PT, R5, UR7, PT ;  /* 0x0000000705007c0c */ /* 0x000fe2000bf06070 */
[----:B------:R-:W-:-:S02]  /*1e90*/  VIADD R5, R30, 0xe0 ;  /* 0x000000e01e057836 */ /* 0x000fc40000000000 */
[----:B------:R-:W-:Y:S01]  /*1ea0*/  VIADD R37, R30, 0x100 ;  /* 0x000001001e257836 */ /* 0x000fe20000000000 */
[----:B------:R-:W-:Y:S01]  /*1eb0*/  ISETP.GE.U32.AND P4, PT, R6, UR7, PT ;  /* 0x0000000706007c0c */ /* 0x000fe2000bf86070 */
[C---:B------:R-:W-:Y:S02]  /*1ec0*/  VIADD R7, R30.reuse, 0x140 ;  /* 0x000001401e077836 */ /* 0x040fe40000000000 */
[C---:B------:R-:W-:Y:S02]  /*1ed0*/  VIADD R36, R30.reuse, 0x120 ;  /* 0x000001201e247836 */ /* 0x040fe40000000000 */
[C---:B------:R-:W-:Y:S02]  /*1ee0*/  VIADD R35, R30.reuse, 0x220 ;  /* 0x000002201e237836 */ /* 0x040fe40000000000 */
[----:B------:R-:W-:Y:S02]  /*1ef0*/  VIADD R34, R30, 0x240 ;  /* 0x000002401e227836 */ /* 0x000fe40000000000 */
[----:B--2---:R-:W-:-:S02]  /*1f00*/  IMAD.MOV.U32 R4, RZ, RZ, R0 ;  /* 0x000000ffff047224 */ /* 0x004fc400078e0000 */
[----:B------:R-:W2:Y:S02]  /*1f10*/  @!P1 LDG.E R0, desc[UR12][R2.64] ;  /* 0x0000000c02009981 */ /* 0x000ea4000c1e1900 */
[--C-:B------:R-:W-:Y:S01]  /*1f20*/  IMAD.MOV.U32 R12, RZ, RZ, R4.reuse ;  /* 0x000000ffff0c7224 */ /* 0x100fe200078e0004 */
[----:B------:R-:W-:Y:S01]  /*1f30*/  ISETP.GE.U32.AND P1, PT, R5, UR7, PT ;  /* 0x0000000705007c0c */ /* 0x000fe2000bf26070 */
[--C-:B------:R-:W-:Y:S02]  /*1f40*/  IMAD.MOV.U32 R8, RZ, RZ, R4.reuse ;  /* 0x000000ffff087224 */ /* 0x100fe400078e0004 */
[C---:B------:R-:W-:Y:S02]  /*1f50*/  VIADD R5, R30.reuse, 0x160 ;  /* 0x000001601e057836 */ /* 0x040fe40000000000 */
[--C-:B------:R-:W-:Y:S01]  /*1f60*/  IMAD.MOV.U32 R6, RZ, RZ, R4.reuse ;  /* 0x000000ffff067224 */ /* 0x100fe200078e0004 */
[----:B------:R-:W3:Y:S01]  /*1f70*/  @!P5 LDG.E R12, desc[UR12][R2.64+0x200] ;  /* 0x0002000c020cd981 */ /* 0x000ee2000c1e1900 */
[--C-:B------:R-:W-:Y:S01]  /*1f80*/  IMAD.MOV.U32 R14, RZ, RZ, R4.reuse ;  /* 0x000000ffff0e7224 */ /* 0x100fe200078e0004 */
[----:B------:R-:W-:Y:S01]  /*1f90*/  ISETP.GE.U32.AND P5, PT, R37, UR7, PT ;  /* 0x0000000725007c0c */ /* 0x000fe2000bfa6070 */
[----:B------:R-:W-:Y:S01]  /*1fa0*/  IMAD.MOV.U32 R16, RZ, RZ, R4 ;  /* 0x000000ffff107224 */ /* 0x000fe200078e0004 */
[----:B------:R-:W4:Y:S01]  /*1fb0*/  @!P3 LDG.E R8, desc[UR12][R2.64+0x100] ;  /* 0x0001000c0208b981 */ /* 0x000f22000c1e1900 */
[----:B------:R-:W-:Y:S01]  /*1fc0*/  ISETP.GE.U32.AND P3, PT, R5, UR7, PT ;  /* 0x0000000705007c0c */ /* 0x000fe2000bf66070 */
[----:B------:R-:W-:-:S02]  /*1fd0*/  VIADD R5, R30, 0x1a0 ;  /* 0x000001a01e057836 */ /* 0x000fc40000000000 */
[----:B------:R-:W4:Y:S01]  /*1fe0*/  @!P2 LDG.E R6, desc[UR12][R2.64+0x80] ;  /* 0x0000800c0206a981 */ /* 0x000f22000c1e1900 */
[----:B------:R-:W-:Y:S01]  /*1ff0*/  ISETP.GE.U32.AND P2, PT, R7, UR7, PT ;  /* 0x0000000707007c0c */ /* 0x000fe2000bf46070 */
[--C-:B------:R-:W-:Y:S02]  /*2000*/  IMAD.MOV.U32 R10, RZ, RZ, R4.reuse ;  /* 0x000000ffff0a7224 */ /* 0x100fe400078e0004 */
[----:B------:R-:W4:Y:S01]  /*2010*/  @!P6 LDG.E R14, desc[UR12][R2.64+0x280] ;  /* 0x0002800c020ee981 */ /* 0x000f22000c1e1900 */
[----:B------:R-:W-:Y:S01]  /*2020*/  ISETP.GE.U32.AND P6, PT, R36, UR7, PT ;  /* 0x0000000724007c0c */ /* 0x000fe2000bfc6070 */
[----:B------:R-:W-:Y:S02]  /*2030*/  IMAD.MOV.U32 R20, RZ, RZ, R4 ;  /* 0x000000ffff147224 */ /* 0x000fe400078e0004 */
[----:B------:R-:W4:Y:S01]  /*2040*/  @!P0 LDG.E R16, desc[UR12][R2.64+0x300] ;  /* 0x0003000c02108981 */ /* 0x000f22000c1e1900 */
[----:B------:R-:W-:Y:S01]  /*2050*/  ISETP.GE.U32.AND P0, PT, R5, UR7, PT ;  /* 0x0000000705007c0c */ /* 0x000fe2000bf06070 */
[----:B------:R-:W-:-:S02]  /*2060*/  VIADD R7, R30, 0x180 ;  /* 0x000001801e077836 */ /* 0x000fc40000000000 */
[C---:B------:R-:W-:Y:S01]  /*2070*/  VIADD R5, R30.reuse, 0x1e0 ;  /* 0x000001e01e057836 */ /* 0x040fe20000000000 */
[----:B------:R-:W4:Y:S01]  /*2080*/  @!P4 LDG.E R10, desc[UR12][R2.64+0x180] ;  /* 0x0001800c020ac981 */ /* 0x000f22000c1e1900 */
[--C-:B------:R-:W-:Y:S01]  /*2090*/  IMAD.MOV.U32 R18, RZ, RZ, R4.reuse ;  /* 0x000000ffff127224 */ /* 0x100fe200078e0004 */
[----:B------:R-:W-:Y:S01]  /*20a0*/  ISETP.GE.U32.AND P4, PT, R7, UR7, PT ;  /* 0x0000000707007c0c */ /* 0x000fe2000bf86070 */
[--C-:B------:R-:W-:Y:S01]  /*20b0*/  IMAD.MOV.U32 R22, RZ, RZ, R4.reuse ;  /* 0x000000ffff167224 */ /* 0x100fe200078e0004 */
[----:B------:R-:W4:Y:S01]  /*20c0*/  @!P5 LDG.E R20, desc[UR12][R2.64+0x400] ;  /* 0x0004000c0214d981 */ /* 0x000f22000c1e1900 */
[--C-:B------:R-:W-:Y:S01]  /*20d0*/  IMAD.MOV.U32 R24, RZ, RZ, R4.reuse ;  /* 0x000000ffff187224 */ /* 0x100fe200078e0004 */
[----:B------:R-:W-:Y:S01]  /*20e0*/  ISETP.GE.U32.AND P5, PT, R5, UR7, PT ;  /* 0x0000000705007c0c */ /* 0x000fe2000bfa6070 */
[----:B------:R-:W-:Y:S01]  /*20f0*/  IMAD.MOV.U32 R26, RZ, RZ, R4 ;  /* 0x000000ffff1a7224 */ /* 0x000fe200078e0004 */
[----:B------:R-:W4:Y:S01]  /*2100*/  @!P1 LDG.E R18, desc[UR12][R2.64+0x380] ;  /* 0x0003800c02129981 */ /* 0x000f22000c1e1900 */
[----:B------:R-:W-:-:S02]  /*2110*/  VIADD R7, R30, 0x1c0 ;  /* 0x000001c01e077836 */ /* 0x000fc40000000000 */
[----:B------:R-:W-:Y:S01]  /*2120*/  VIADD R5, R30, 0x200 ;  /* 0x000002001e057836 */ /* 0x000fe20000000000 */
[----:B------:R-:W4:Y:S02]  /*2130*/  @!P6 LDG.E R22, desc[UR12][R2.64+0x480] ;  /* 0x0004800c0216e981 */ /* 0x000f24000c1e1900 */
[----:B------:R-:W-:Y:S02]  /*2140*/  ISETP.GE.U32.AND P1, PT, R7, UR7, PT ;  /* 0x0000000707007c0c */ /* 0x000fe4000bf26070 */
[----:B------:R-:W4:Y:S01]  /*2150*/  @!P2 LDG.E R24, desc[UR12][R2.64+0x500] ;  /* 0x0005000c0218a981 */ /* 0x000f22000c1e1900 */
[----:B------:R-:W-:Y:S02]  /*2160*/  ISETP.GE.U32.AND P6, PT, R5, UR7, PT ;  /* 0x0000000705007c0c */ /* 0x000fe4000bfc6070 */
[----:B------:R-:W-:Y:S01]  /*2170*/  ISETP.GE.U32.AND P2, PT, R35, UR7, PT ;  /* 0x0000000723007c0c */ /* 0x000fe2000bf46070 */
[----:B------:R-:W4:Y:S01]  /*2180*/  @!P3 LDG.E R26, desc[UR12][R2.64+0x580] ;  /* 0x0005800c021ab981 */ /* 0x000f22000c1e1900 */
[----:B------:R-:W-:Y:S01]  /*2190*/  ISETP.GE.U32.AND P3, PT, R34, UR7, PT ;  /* 0x0000000722007c0c */ /* 0x000fe2000bf66070 */
[----:B------:R-:W-:-:S02]  /*21a0*/  IMAD.MOV.U32 R28, RZ, RZ, R4 ;  /* 0x000000ffff1c7224 */ /* 0x000fc400078e0004 */
[--C-:B------:R-:W-:Y:S02]  /*21b0*/  IMAD.MOV.U32 R40, RZ, RZ, R4.reuse ;  /* 0x000000ffff287224 */ /* 0x100fe400078e0004 */
[--C-:B------:R-:W-:Y:S02]  /*21c0*/  IMAD.MOV.U32 R42, RZ, RZ, R4.reuse ;  /* 0x000000ffff2a7224 */ /* 0x100fe400078e0004 */
[--C-:B------:R-:W-:Y:S01]  /*21d0*/  IMAD.MOV.U32 R44, RZ, RZ, R4.reuse ;  /* 0x000000ffff2c7224 */ /* 0x100fe200078e0004 */
[----:B------:R-:W4:Y:S01]  /*21e0*/  @!P4 LDG.E R28, desc[UR12][R2.64+0x600] ;  /* 0x0006000c021cc981 */ /* 0x000f22000c1e1900 */
[--C-:B------:R-:W-:Y:S02]  /*21f0*/  IMAD.MOV.U32 R5, RZ, RZ, R4.reuse ;  /* 0x000000ffff057224 */ /* 0x100fe400078e0004 */
[----:B------:R-:W-:Y:S01]  /*2200*/  IMAD.MOV.U32 R7, RZ, RZ, R4 ;  /* 0x000000ffff077224 */ /* 0x000fe200078e0004 */
[----:B------:R-:W4:Y:S04]  /*2210*/  @!P0 LDG.E R40, desc[UR12][R2.64+0x680] ;  /* 0x0006800c02288981 */ /* 0x000f28000c1e1900 */
[----:B------:R-:W4:Y:S04]  /*2220*/  @!P1 LDG.E R42, desc[UR12][R2.64+0x700] ;  /* 0x0007000c022a9981 */ /* 0x000f28000c1e1900 */
[----:B------:R-:W4:Y:S04]  /*2230*/  @!P5 LDG.E R44, desc[UR12][R2.64+0x780] ;  /* 0x0007800c022cd981 */ /* 0x000f28000c1e1900 */
[----:B------:R-:W4:Y:S04]  /*2240*/  @!P6 LDG.E R5, desc[UR12][R2.64+0x800] ;  /* 0x0008000c0205e981 */ /* 0x000f28000c1e1900 */
[----:B------:R-:W4:Y:S04]  /*2250*/  @!P2 LDG.E R7, desc[UR12][R2.64+0x880] ;  /* 0x0008800c0207a981 */ /* 0x000f28000c1e1900 */
[----:B------:R-:W4:Y:S01]  /*2260*/  @!P3 LDG.E R4, desc[UR12][R2.64+0x900] ;  /* 0x0009000c0204b981 */ /* 0x000f22000c1e1900 */
[----:B------:R-:W0:Y:S01]  /*2270*/  S2R R38, SR_LANEID ;  /* 0x0000000000267919 */ /* 0x000e220000000000 */
[----:B------:R-:W1:Y:S01]  /*2280*/  S2UR UR5, SR_CgaCtaId ;  /* 0x00000000000579c3 */ /* 0x000e620000008800 */
[----:B------:R-:W-:Y:S01]  /*2290*/  SHF.R.U32.HI R41, RZ, 0x5, R31 ;  /* 0x00000005ff297819 */ /* 0x000fe2000001161f */
[----:B------:R-:W-:-:S02]  /*22a0*/  UMOV UR4, 0x400 ;  /* 0x0000040000047882 */ /* 0x000fc40000000000 */
[----:B-1----:R-:W-:Y:S02]  /*22b0*/  ULEA UR4, UR5, UR4, 0x18 ;  /* 0x0000000405047291 */ /* 0x002fe4000f8ec0ff */
[----:B0-----:R-:W-:-:S05]  /*22c0*/  IMAD R29, R41, 0x260, R38 ;  /* 0x00000260291d7824 */ /* 0x001fca00078e0226 */
[----:B------:R-:W-:Y:S01]  /*22d0*/  LEA R29, R29, UR4, 0x2 ;  /* 0x000000041d1d7c11 */ /* 0x000fe2000f8e10ff */
[----:B------:R-:W-:-:S04]  /*22e0*/  UISETP.NE.AND UP0, UPT, UR6, URZ, UPT ;  /* 0x000000ff0600728c */ /* 0x000fc8000bf05270 */
[----:B--2---:R-:W-:Y:S04]  /*22f0*/  STS [R29], R0 ;  /* 0x000000001d007388 */ /* 0x004fe80000000800 */
[----:B---3--:R-:W-:Y:S04]  /*2300*/  STS [R29+0x200], R12 ;  /* 0x0002000c1d007388 */ /* 0x008fe80000000800 */
[----:B----4-:R0:W-:Y:S04]  /*2310*/  STS [R29+0x100], R8 ;  /* 0x000100081d007388 */ /* 0x0101e80000000800 */
[----:B------:R1:W-:Y:S01]  /*2320*/  STS [R29+0x80], R6 ;  /* 0x000080061d007388 */ /* 0x0003e20000000800 */
[----:B0-----:R-:W-:-:S03]  /*2330*/  IMAD R8, R38, 0x48, R29 ;  /* 0x0000004826087824 */ /* 0x001fc600078e021d */
        /* <DEDUP_REMOVED lines=16> */
[----:B------:R1:W0:Y:S04]  /*2440*/  LDS R32, [R8] ;  /* 0x0000000008207984 */ /* 0x0002280000000800 */
        /* <DEDUP_REMOVED lines=19> */
[----:B--234-:R-:W-:Y:S05]  /*2580*/  BRA.U UP0, `(.L_x_17) ;  /* 0x0000000500047547 */ /* 0x01cfea000b800000 */
[----:B01----:R-:W-:Y:S02]  /*2590*/  IADD3 R8, PT, PT, R28, R33, R32 ;  /* 0x000000211c087210 */ /* 0x003fe40007ffe020 */
[----:B------:R-:W-:Y:S02]  /*25a0*/  ISETP.NE.AND P1, PT, R38, 0x1f, PT ;  /* 0x0000001f2600780c */ /* 0x000fe40003f25270 */
[----:B------:R-:W-:Y:S02]  /*25b0*/  IADD3 R8, PT, PT, R26, R27, R8 ;  /* 0x0000001b1a087210 */ /* 0x000fe40007ffe008 */
[----:B------:R-:W-:Y:S02]  /*25c0*/  ISETP.NE.AND P2, PT, R41, 0xc, PT ;  /* 0x0000000c2900780c */ /* 0x000fe40003f45270 */
        /* <DEDUP_REMOVED lines=47> */
[----:B------:R-:W-:-:S04]  /*28c0*/  ISETP.NE.AND P0, PT, R41, 0x8, PT ;  /* 0x000000082900780c */ /* 0x000fc80003f05270 */
[----:B------:R-:W-:Y:S02]  /*28d0*/  SEL R8, R15, R8, !P0 ;  /* 0x000000080f087207 */ /* 0x000fe40004000000 */
[C---:B------:R-:W-:Y:S02]  /*28e0*/  ISETP.NE.AND P0, PT, R41.reuse, 0xa, PT ;  /* 0x0000000a2900780c */ /* 0x040fe40003f05270 */
[----:B------:R-:W-:Y:S02]  /*28f0*/  SEL R8, R16, R8, !P1 ;  /* 0x0000000810087207 */ /* 0x000fe40004800000 */
[----:B------:R-:W-:Y:S02]  /*2900*/  ISETP.NE.AND P1, PT, R41, 0xb, PT ;  /* 0x0000000b2900780c */ /* 0x000fe40003f25270 */
[----:B------:R-:W-:Y:S02]  /*2910*/  SEL R8, R17, R8, !P0 ;  /* 0x0000000811087207 */ /* 0x000fe40004000000 */
[----:B------:R-:W-:-:S02]  /*2920*/  ISETP.GE.U32.AND P0, PT, R31, 0x20, PT ;  /* 0x000000201f00780c */ /* 0x000fc40003f06070 */
[----:B------:R-:W-:Y:S01]  /*2930*/  SEL R8, R18, R8, !P1 ;  /* 0x0000000812087207 */ /* 0x000fe20004800000 */
[----:B------:R-:W-:Y:S01]  /*2940*/  @!P2 IMAD.IADD R8, R19, 0x1, R18 ;  /* 0x000000011308a824 */ /* 0x000fe200078e0212 */
[----:B------:R-:W-:-:S04]  /*2950*/  ISETP.NE.AND P1, PT, R38, RZ, PT ;  /* 0x000000ff2600720c */ /* 0x000fc80003f25270 */
[----:B------:R-:W-:Y:S02]  /*2960*/  SEL R40, R40, RZ, P1 ;  /* 0x000000ff28287207 */ /* 0x000fe40000800000 */
[----:B------:R-:W-:-:S04]  /*2970*/  SEL R8, R8, RZ, P0 ;  /* 0x000000ff08087207 */ /* 0x000fc80000000000 */
[----:B-----5:R-:W-:Y:S01]  /*2980*/  IADD3 R39, PT, PT, R8, R40, R39 ;  /* 0x0000002808277210 */ /* 0x020fe20007ffe027 */
[----:B------:R-:W-:Y:S06]  /*2990*/  BRA `(.L_x_18) ;  /* 0x0000000c00547947 */ /* 0x000fec0003800000 */
.L_x_17:
[----:B01----:R-:W-:Y:S02]  /*29a0*/  IADD3 R8, PT, PT, R28, R33, R32 ;  /* 0x000000211c087210 */ /* 0x003fe40007ffe020 */
[----:B------:R-:W-:Y:S02]  /*29b0*/  ISETP.NE.AND P1, PT, R38, 0x1f, PT ;  /* 0x0000001f2600780c */ /* 0x000fe40003f25270 */
        /* <DEDUP_REMOVED lines=9> */
[----:B-----5:R-:W-:-:S05]  /*2a50*/  IADD3 R39, PT, PT, R9, R0, R8 ;  /* 0x0000000009277210 */ /* 0x020fca0007ffe008 */
        /* <DEDUP_REMOVED lines=28> */
[----:B------:R-:W-:Y:S01]  /*2c20*/  IMAD.IADD R14, R14, 0x1, R13 ;  /* 0x000000010e0e7824 */ /* 0x000fe200078e020d */
[----:B------:R-:W0:Y:S02]  /*2c30*/  LDS R11, [UR4+0x40] ;  /* 0x00004004ff0b7984 */ /* 0x000e240008000800 */
        /* <DEDUP_REMOVED lines=14> */
[----:B------:R-:W-:-:S04]  /*2d20*/  ISETP.NE.AND P0, PT, R41, 0xa, PT ;  /* 0x0000000a2900780c */ /* 0x000fc80003f05270 */
[----:B------:R-:W-:Y:S01]  /*2d30*/  SEL R8, R17, R8, !P0 ;  /* 0x0000000811087207 */ /* 0x000fe20004000000 */
[----:B------:R-:W-:Y:S01]  /*2d40*/  IMAD.IADD R17, R40, 0x1, -R39 ;  /* 0x0000000128117824 */ /* 0x000fe200078e0a27 */
[----:B------:R-:W-:-:S04]  /*2d50*/  ISETP.NE.AND P0, PT, R41, 0xb, PT ;  /* 0x0000000b2900780c */ /* 0x000fc80003f05270 */
[----:B------:R-:W-:Y:S02]  /*2d60*/  SEL R8, R18, R8, !P0 ;  /* 0x0000000812087207 */ /* 0x000fe40004000000 */
[----:B------:R-:W-:Y:S01]  /*2d70*/  ISETP.GT.U32.AND P0, PT, R31, 0x1f, PT ;  /* 0x0000001f1f00780c */ /* 0x000fe20003f04070 */
[----:B0-----:R-:W-:Y:S01]  /*2d80*/  IMAD.IADD R11, R19, 0x1, R11 ;  /* 0x00000001130b7824 */ /* 0x001fe200078e020b */
        /* <DEDUP_REMOVED lines=22> */
.L_x_64:
[----:B------:R-:W-:Y:S05]  /*2ef0*/  @!P0 BRA `(.L_x_21) ;  /* 0x0000000000248947 */ /* 0x000fea0003800000 */
[----:B------:R-:W-:-:S07]  /*2f00*/  IMAD.MOV.U32 R14, RZ, RZ, 0x1de ;  /* 0x000001deff0e7424 */ /* 0x000fce00078e00ff */
.L_x_23:
[----:B------:R-:W-:Y:S05]  /*2f10*/  NANOSLEEP R14 ;  /* 0x0000000e0000735d */ /* 0x000fea0003800000 */
[----:B------:R-:W2:Y:S01]  /*2f20*/  LD.E.64.STRONG.GPU R8, desc[UR12][R12.64+0x100] ;  /* 0x0001000c0c087980 */ /* 0x000ea2000c10fb00 */
[----:B------:R-:W-:Y:S01]  /*2f30*/  UMOV UR5, 0xffffffff ;  /* 0xffffffff00057882 */ /* 0x000fe20000000000 */
[----:B------:R-:W-:Y:S02]  /*2f40*/  SHF.R.U32.HI R14, RZ, 0x1, R14 ;  /* 0x00000001ff0e7819 */ /* 0x000fe4000001160e */
[----:B--2---:R-:W-:Y:S01]  /*2f50*/  ISETP.NE.AND P0, PT, R8, 0x63, PT ;  /* 0x000000630800780c */ /* 0x004fe20003f05270 */
[----:B------:R-:W-:-:S12]  /*2f60*/  BRA.DIV UR5, `(.L_x_22) ;  /* 0x0000001a05607947 */ /* 0x000fd8000b800000 */
[----:B------:R-:W-:-:S13]  /*2f70*/  VOTE.ANY P0, !P0 ;  /* 0x0000000000ff7806 */ /* 0x000fda0004000100 */
.L_x_67:
[----:B------:R-:W-:Y:S05]  /*2f80*/  @P0 BRA `(.L_x_23) ;  /* 0xfffffffc00e00947 */ /* 0x000fea000383ffff */
.L_x_21:
[----:B------:R-:W-:Y:S01]  /*2f90*/  UMOV UR5, 0xffffffff ;  /* 0xffffffff00057882 */ /* 0x000fe20000000000 */
[----:B------:R-:W-:Y:S02]  /*2fa0*/  ISETP.NE.AND P2, PT, R8, 0x65, PT ;  /* 0x000000650800780c */ /* 0x000fe40003f45270 */
[----:B------:R-:W-:Y:S11]  /*2fb0*/  BRA.DIV UR5, `(.L_x_24) ;  /* 0x0000001a056c7947 */ /* 0x000ff6000b800000 */
[----:B------:R-:W0:Y:S01]  /*2fc0*/  S2R R19, SR_GEMASK ;  /* 0x0000000000137919 */ /* 0x000e220000003c00 */
[----:B------:R-:W-:-:S04]  /*2fd0*/  VOTE.ANY R10, PT, !P2 ;  /* 0x00000000000a7806 */ /* 0x000fc800050e0100 */
[----:B0-----:R-:W-:-:S05]  /*2fe0*/  LOP3.LUT R10, R10, 0x80000000, R19, 0xec, !PT ;  /* 0x800000000a0a7812 */ /* 0x001fca00078eec13 */
[----:B------:R-:W-:-:S05]  /*2ff0*/  VIADD R13, R10, 0xffffffff ;  /* 0xffffffff0a0d7836 */ /* 0x000fca0000000000 */
[----:B------:R-:W-:Y:S01]  /*3000*/  LOP3.LUT R13, R10, R13, RZ, 0xc, !PT ;  /* 0x0000000d0a0d7212 */ /* 0x000fe200078e0cff */
[----:B------:R-:W-:-:S03]  /*3010*/  VIADD R10, R38, 0x2 ;  /* 0x00000002260a7836 */ /* 0x000fc60000000000 */
[----:B------:R-:W0:Y:S02]  /*3020*/  POPC R15, R13 ;  /* 0x0000000d000f7309 */ /* 0x000e240000000000 */
[----:B0-----:R-:W0:Y:S01]  /*3030*/  SHFL.DOWN PT, R16, R9, 0x1, R15 ;  /* 0x0820000009107989 */ /* 0x001e2200000e000f */
[----:B------:R-:W-:-:S04]  /*3040*/  ISETP.GE.AND P0, PT, R38, R15, PT ;  /* 0x0000000f2600720c */ /* 0x000fc80003f06270 */
[----:B0-----:R-:W-:Y:S02]  /*3050*/  SEL R16, R16, RZ, !P0 ;  /* 0x000000ff10107207 */ /* 0x001fe40004000000 */
[----:B------:R-:W-:Y:S01]  /*3060*/  ISETP.GT.AND P0, PT, R10, R15, PT ;  /* 0x0000000f0a00720c */ /* 0x000fe20003f04270 */
[----:B------:R-:W-:Y:S02]  /*3070*/  VIADD R10, R38, 0x4 ;  /* 0x00000004260a7836 */ /* 0x000fe40000000000 */
[----:B------:R-:W-:-:S05]  /*3080*/  IMAD.IADD R12, R16, 0x1, R9 ;  /* 0x00000001100c7824 */ /* 0x000fca00078e0209 */
[----:B------:R-:W0:Y:S02]  /*3090*/  SHFL.DOWN PT, R16, R12, 0x2, R15 ;  /* 0x084000000c107989 */ /* 0x000e2400000e000f */
[----:B0-----:R-:W-:Y:S02]  /*30a0*/  SEL R39, R16, RZ, !P0 ;  /* 0x000000ff10277207 */ /* 0x001fe40004000000 */
[----:B------:R-:W-:Y:S01]  /*30b0*/  ISETP.GT.AND P0, PT, R10, R15, PT ;  /* 0x0000000f0a00720c */ /* 0x000fe20003f04270 */
[----:B------:R-:W-:Y:S02]  /*30c0*/  VIADD R10, R38, 0x8 ;  /* 0x00000008260a7836 */ /* 0x000fe40000000000 */
[----:B------:R-:W-:Y:S02]  /*30d0*/  IMAD.IADD R40, R12, 0x1, R39 ;  /* 0x000000010c287824 */ /* 0x000fe400078e0227 */
[----:B------:R-:W0:Y:S03]  /*30e0*/  LDC.64 R12, c[0x0][0x390] ;  /* 0x0000e400ff0c7b82 */ /* 0x000e260000000a00 */
[----:B------:R-:W1:Y:S02]  /*30f0*/  SHFL.DOWN PT, R16, R40, 0x4, R15 ;  /* 0x0880000028107989 */ /* 0x000e6400000e000f */
[----:B-1----:R-:W-:-:S02]  /*3100*/  SEL R9, R16, RZ, !P0 ;  /* 0x000000ff10097207 */ /* 0x002fc40004000000 */
[----:B------:R-:W-:-:S03]  /*3110*/  ISETP.GT.AND P0, PT, R10, R15, PT ;  /* 0x0000000f0a00720c */ /* 0x000fc60003f04270 */
[----:B------:R-:W-:Y:S01]  /*3120*/  IMAD.IADD R9, R40, 0x1, R9 ;  /* 0x0000000128097824 */ /* 0x000fe200078e0209 */
[----:B0-----:R-:W-:-:S04]  /*3130*/  IADD3 R40, P3, PT, R12, 0x100, RZ ;  /* 0x000001000c287810 */ /* 0x001fc80007f7e0ff */
[----:B------:R-:W0:Y:S01]  /*3140*/  SHFL.DOWN PT, R16, R9, 0x8, R15 ;  /* 0x0900000009107989 */ /* 0x000e2200000e000f */
[----:B------:R-:W-:Y:S01]  /*3150*/  IMAD.X R41, RZ, RZ, R13, P3 ;  /* 0x000000ffff297224 */ /* 0x000fe200018e060d */
[----:B0-----:R-:W-:Y:S02]  /*3160*/  SEL R16, R16, RZ, !P0 ;  /* 0x000000ff10107207 */ /* 0x001fe40004000000 */
[----:B------:R-:W-:Y:S01]  /*3170*/  ISETP.NE.AND P0, PT, R8, 0x65, PT ;  /* 0x000000650800780c */ /* 0x000fe20003f05270 */
[----:B------:R-:W-:Y:S02]  /*3180*/  VIADD R8, R38, 0x10 ;  /* 0x0000001026087836 */ /* 0x000fe40000000000 */
[----:B------:R-:W-:-:S03]  /*3190*/  IMAD.IADD R44, R9, 0x1, R16 ;  /* 0x00000001092c7824 */ /* 0x000fc600078e0210 */
[----:B------:R-:W-:Y:S02]  /*31a0*/  ISETP.GT.AND P2, PT, R8, R15, PT ;  /* 0x0000000f0800720c */ /* 0x000fe40003f44270 */
[----:B------:R-:W0:Y:S05]  /*31b0*/  SHFL.DOWN PT, R16, R44, 0x10, R15 ;  /* 0x0a0000002c107989 */ /* 0x000e2a00000e000f */
[----:B------:R-:W-:Y:S02]  /*31c0*/  VOTE.ALL P0, P0 ;  /* 0x0000000000ff7806 */ /* 0x000fe40000000000 */
[----:B0-----:R-:W-:-:S05]  /*31d0*/  SEL R9, R16, RZ, !P2 ;  /* 0x000000ff10097207 */ /* 0x001fca0005000000 */
[----:B------:R-:W-:-:S07]  /*31e0*/  IMAD.IADD R12, R44, 0x1, R9 ;  /* 0x000000012c0c7824 */ /* 0x000fce00078e0209 */
.L_x_76:
[----:B------:R-:W-:Y:S05]  /*31f0*/  @!P0 BRA `(.L_x_25) ;  /* 0x0000000000dc8947 */ /* 0x000fea0003800000 */
[----:B------:R-:W-:-:S07]  /*3200*/  IMAD.MOV.U32 R39, RZ, RZ, 0x1de ;  /* 0x000001deff277424 */ /* 0x000fce00078e00ff */
.L_x_31:
        /* <DEDUP_REMOVED lines=8> */
.L_x_79:
[----:B------:R-:W-:Y:S05]  /*3290*/  @!P0 BRA `(.L_x_27) ;  /* 0x0000000000248947 */ /* 0x000fea0003800000 */
[----:B------:R-:W-:-:S07]  /*32a0*/  IMAD.MOV.U32 R13, RZ, RZ, R39 ;  /* 0x000000ffff0d7224 */ /* 0x000fce00078e0027 */
.L_x_29:
[----:B------:R-:W-:Y:S05]  /*32b0*/  NANOSLEEP R13 ;  /* 0x0000000d0000735d */ /* 0x000fea0003800000 */
[----:B------:R-:W2:Y:S01]  /*32c0*/  LD.E.64.STRONG.GPU R8, desc[UR12][R14.64+-0x100] ;  /* 0xffff000c0e087980 */ /* 0x000ea2000c10fb00 */
[----:B------:R-:W-:Y:S01]  /*32d0*/  UMOV UR5, 0xffffffff ;  /* 0xffffffff00057882 */ /* 0x000fe20000000000 */
[----:B------:R-:W-:Y:S02]  /*32e0*/  SHF.R.U32.HI R13, RZ, 0x1, R13 ;  /* 0x00000001ff0d7819 */ /* 0x000fe4000001160d */
[----:B--2---:R-:W-:Y:S01]  /*32f0*/  ISETP.NE.AND P0, PT, R8, 0x63, PT ;  /* 0x000000630800780c */ /* 0x004fe20003f05270 */
[----:B------:R-:W-:-:S12]  /*3300*/  BRA.DIV UR5, `(.L_x_28) ;  /* 0x0000001a05bc7947 */ /* 0x000fd8000b800000 */
[----:B------:R-:W-:-:S13]  /*3310*/  VOTE.ANY P0, !P0 ;  /* 0x0000000000ff7806 */ /* 0x000fda0004000100 */
.L_x_82:
[----:B------:R-:W-:Y:S05]  /*3320*/  @P0 BRA `(.L_x_29) ;  /* 0xfffffffc00e00947 */ /* 0x000fea000383ffff */
.L_x_27:
[----:B------:R-:W-:Y:S01]  /*3330*/  UMOV UR5, 0xffffffff ;  /* 0xffffffff00057882 */ /* 0x000fe20000000000 */
[----:B------:R-:W-:Y:S02]  /*3340*/  ISETP.NE.AND P0, PT, R8, 0x65, PT ;  /* 0x000000650800780c */ /* 0x000fe40003f05270 */
[----:B------:R-:W-:Y:S11]  /*3350*/  BRA.DIV UR5, `(.L_x_30) ;  /* 0x0000001a05c87947 */ /* 0x000ff6000b800000 */
[----:B------:R-:W-:Y:S01]  /*3360*/  VOTE.ANY R10, PT, !P0 ;  /* 0x00000000000a7806 */ /* 0x000fe200040e0100 */
[----:B------:R-:W-:-:S03]  /*3370*/  VIADD R18, R18, 0xffffffe0 ;  /* 0xffffffe012127836 */ /* 0x000fc60000000000 */
[----:B------:R-:W-:-:S05]  /*3380*/  LOP3.LUT R10, R10, 0x80000000, R19, 0xec, !PT ;  /* 0x800000000a0a7812 */ /* 0x000fca00078eec13 */
        /* <DEDUP_REMOVED lines=14> */
[----:B------:R-:W-:-:S05]  /*3470*/  IMAD.IADD R45, R44, 0x1, R45 ;  /* 0x000000012c2d7824 */ /* 0x000fca00078e022d */
[----:B------:R-:W0:Y:S02]  /*3480*/  SHFL.DOWN PT, R16, R45, 0x4, R15 ;  /* 0x088000002d107989 */ /* 0x000e2400000e000f */
[----:B0-----:R-:W-:Y:S02]  /*3490*/  SEL R16, R16, RZ, !P0 ;  /* 0x000000ff10107207 */ /* 0x001fe40004000000 */
[----:B------:R-:W-:-:S03]  /*34a0*/  ISETP.GT.AND P0, PT, R10, R15, PT ;  /* 0x0000000f0a00720c */ /* 0x000fc60003f04270 */
[----:B------:R-:W-:-:S05]  /*34b0*/  IMAD.IADD R9, R45, 0x1, R16 ;  /* 0x000000012d097824 */ /* 0x000fca00078e0210 */
[----:B------:R-:W0:Y:S02]  /*34c0*/  SHFL.DOWN PT, R16, R9, 0x8, R15 ;  /* 0x0900000009107989 */ /* 0x000e2400000e000f */
[----:B0-----:R-:W-:Y:S02]  /*34d0*/  SEL R16, R16, RZ, !P0 ;  /* 0x000000ff10107207 */ /* 0x001fe40004000000 */
[----:B------:R-:W-:Y:S01]  /*34e0*/  ISETP.NE.AND P0, PT, R8, 0x65, PT ;  /* 0x000000650800780c */ /* 0x000fe20003f05270 */
[----:B------:R-:W-:Y:S02]  /*34f0*/  VIADD R8, R38, 0x10 ;  /* 0x0000001026087836 */ /* 0x000fe40000000000 */
[----:B------:R-:W-:-:S03]  /*3500*/  IMAD.IADD R44, R9, 0x1, R16 ;  /* 0x00000001092c7824 */ /* 0x000fc600078e0210 */
[----:B------:R-:W-:Y:S02]  /*3510*/  ISETP.GT.AND P2, PT, R8, R15, PT ;  /* 0x0000000f0800720c */ /* 0x000fe40003f44270 */
[----:B------:R-:W0:Y:S05]  /*3520*/  SHFL.DOWN PT, R16, R44, 0x10, R15 ;  /* 0x0a0000002c107989 */ /* 0x000e2a00000e000f */
[----:B------:R-:W-:Y:S02]  /*3530*/  VOTE.ALL P0, P0 ;  /* 0x0000000000ff7806 */ /* 0x000fe40000000000 */
[----:B0-----:R-:W-:-:S04]  /*3540*/  SEL R13, R16, RZ, !P2 ;  /* 0x000000ff100d7207 */ /* 0x001fc80005000000 */
[----:B------:R-:W-:-:S07]  /*3550*/  IADD3 R12, PT, PT, R44, R13, R12 ;  /* 0x0000000d2c0c7210 */ /* 0x000fce0007ffe00c */
.L_x_91:
[----:B------:R-:W-:Y:S05]  /*3560*/  @P0 BRA `(.L_x_31) ;  /* 0xfffffffc00280947 */ /* 0x000fea000383ffff */
.L_x_25:
[----:B------:R-:W-:Y:S01]  /*3570*/  ISETP.NE.AND P0, PT, R38, RZ, PT ;  /* 0x000000ff2600720c */ /* 0x000fe20003f05270 */
[----:B------:R-:W0:Y:S01]  /*3580*/  @!P1 S2R R9, SR_CgaCtaId ;  /* 0x0000000000099919 */ /* 0x000e220000008800 */
[----:B------:R-:W-:Y:S01]  /*3590*/  @!P1 MOV R8, 0x400 ;  /* 0x0000040000089802 */ /* 0x000fe20000000f00 */
[----:B------:R-:W-:Y:S02]  /*35a0*/  @!P1 IMAD.IADD R11, R11, 0x1, R12 ;  /* 0x000000010b0b9824 */ /* 0x000fe400078e020c */
[----:B------:R-:W-:-:S05]  /*35b0*/  @!P1 IMAD.MOV.U32 R10, RZ, RZ, 0x65 ;  /* 0x00000065ff0a9424 */ /* 0x000fca00078e00ff */
[----:B------:R1:W-:Y:S03]  /*35c0*/  @!P1 ST.E.64.STRONG.GPU desc[UR12][R42.64+0x100], R10 ;  /* 0x0001000a2a009985 */ /* 0x0003e6000c10fb0c */
[----:B------:R-:W-:Y:S01]  /*35d0*/  @!P0 MOV R13, 0x400 ;  /* 0x00000400000d8802 */ /* 0x000fe20000000f00 */
[----:B------:R-:W2:Y:S01]  /*35e0*/  @!P0 S2R R14, SR_CgaCtaId ;  /* 0x00000000000e8919 */ /* 0x000ea20000008800 */
[----:B0-----:R-:W-:Y:S01]  /*35f0*/  @!P1 LEA R9, R9, R8, 0x18 ;  /* 0x0000000809099211 */ /* 0x001fe200078ec0ff */
[----:B------:R-:W-:Y:S02]  /*3600*/  IMAD.MOV.U32 R8, RZ, RZ, R17 ;  /* 0x000000ffff087224 */ /* 0x000fe400078e0011 */
[----:B------:R-:W-:Y:S02]  /*3610*/  @!P0 IMAD.MOV.U32 R8, RZ, RZ, R12 ;  /* 0x000000ffff088224 */ /* 0x000fe400078e000c */
[----:B------:R1:W-:Y:S04]  /*3620*/  @!P1 STS [R9+0x8], R11 ;  /* 0x0000080b09009388 */ /* 0x0003e80000000800 */
[----:B------:R1:W-:Y:S01]  /*3630*/  @!P1 STS [R9+0x4], R12 ;  /* 0x0000040c09009388 */ /* 0x0003e20000000800 */
[----:B--2---:R-:W-:-:S05]  /*3640*/  @!P0 LEA R13, R14, R13, 0x18 ;  /* 0x0000000d0e0d8211 */ /* 0x004fca00078ec0ff */
[----:B------:R1:W-:Y:S02]  /*3650*/  @!P0 STS [R13+0x54], R12 ;  /* 0x0000540c0d008388 */ /* 0x0003e40000000800 */
.L_x_19:
        /* <DEDUP_REMOVED lines=9> */
.L_x_18:
[----:B------:R-:W-:Y:S01]  /*36f0*/  IMAD.IADD R32, R32, 0x1, R39 ;  /* 0x0000000120207824 */ /* 0x000fe200078e0227 */
[----:B------:R-:W0:Y:S01]  /*3700*/  S2R R8, SR_LANEID ;  /* 0x0000000000087919 */ /* 0x000e220000000000 */
[----:B------:R-:W-:Y:S02]  /*3710*/  BAR.SYNC.DEFER_BLOCKING 0x0 ;  /* 0x0000000000007b1d */ /* 0x000fe40000010000 */
[----:B------:R-:W-:Y:S01]  /*3720*/  IMAD.IADD R33, R33, 0x1, R32 ;  /* 0x0000000121217824 */ /* 0x000fe200078e0220 */
[----:B------:R-:W-:Y:S01]  /*3730*/  ISETP.NE.AND P0, PT, R31, RZ, PT ;  /* 0x000000ff1f00720c */ /* 0x000fe20003f05270 */
[----:B------:R-:W-:Y:S02]  /*3740*/  IMAD.U32 R12, RZ, RZ, UR7 ;  /* 0x00000007ff0c7e24 */ /* 0x000fe4000f8e00ff */
[----:B------:R-:W-:Y:S01]  /*3750*/  IMAD.IADD R28, R28, 0x1, R33 ;  /* 0x000000011c1c7824 */ /* 0x000fe200078e0221 */
[----:B------:R-:W1:Y:S03]  /*3760*/  LDCU.64 UR8, c[0x0][0x388] ;  /* 0x00007100ff0877ac */ /* 0x000e660008000a00 */
[----:B------:R-:W-:-:S04]  /*3770*/  IMAD.IADD R27, R27, 0x1, R28 ;  /* 0x000000011b1b7824 */ /* 0x000fc800078e021c */
[----:B------:R-:W-:-:S04]  /*3780*/  IMAD.IADD R26, R26, 0x1, R27 ;  /* 0x000000011a1a7824 */ /* 0x000fc800078e021b */
[----:B------:R-:W-:-:S04]  /*3790*/  IMAD.IADD R25, R25, 0x1, R26 ;  /* 0x0000000119197824 */ /* 0x000fc800078e021a */
[----:B------:R-:W-:-:S04]  /*37a0*/  IMAD.IADD R24, R24, 0x1, R25 ;  /* 0x0000000118187824 */ /* 0x000fc800078e0219 */
[----:B------:R-:W-:Y:S02]  /*37b0*/  IMAD.IADD R23, R23, 0x1, R24 ;  /* 0x0000000117177824 */ /* 0x000fe400078e0218 */
[----:B0-----:R-:W-:Y:S02]  /*37c0*/  IMAD R8, R8, 0x48, R29 ;  /* 0x0000004808087824 */ /* 0x001fe400078e021d */
[----:B------:R-:W-:-:S03]  /*37d0*/  IMAD.IADD R22, R22, 0x1, R23 ;  /* 0x0000000116167824 */ /* 0x000fc600078e0217 */
[----:B------:R-:W-:Y:S01]  /*37e0*/  STS [R8], R39 ;  /* 0x0000002708007388 */ /* 0x000fe20000000800 */
[----:B------:R-:W-:-:S03]  /*37f0*/  IMAD.IADD R21, R21, 0x1, R22 ;  /* 0x0000000115157824 */ /* 0x000fc600078e0216 */
[----:B------:R-:W-:Y:S01]  /*3800*/  STS [R8+0x4], R32 ;  /* 0x0000042008007388 */ /* 0x000fe20000000800 */
        /* <DEDUP_REMOVED lines=15> */
[----:B------:R-:W-:Y:S04]  /*3900*/  STS [R8+0x24], R22 ;  /* 0x0000241608007388 */ /* 0x000fe80000000800 */
        /* <DEDUP_REMOVED lines=8> */
[----:B------:R0:W-:Y:S01]  /*3990*/  STS [R8+0x48], R0 ;  /* 0x0000480008007388 */ /* 0x0001e20000000800 */
[----:B------:R-:W-:-:S03]  /*39a0*/  NOP ;  /* 0x0000000000007918 */ /* 0x000fc60000000000 */
[----:B------:R-:W-:Y:S04]  /*39b0*/  LDS R39, [R29] ;  /* 0x000000001d277984 */ /* 0x000fe80000000800 */
[----:B------:R-:W-:Y:S04]  /*39c0*/  LDS R41, [R29+0x80] ;  /* 0x000080001d297984 */ /* 0x000fe80000000800 */
        /* <DEDUP_REMOVED lines=17> */
[----:B------:R2:W-:Y:S01]  /*3ae0*/  @!P0 STS [UR4+0x7b80], R12 ;  /* 0x007b800cff008988 */ /* 0x0005e20008000804 */
[----:B------:R-:W-:Y:S01]  /*3af0*/  BAR.SYNC.DEFER_BLOCKING 0x0 ;  /* 0x0000000000007b1d */ /* 0x000fe20000010000 */
[----:B0-----:R-:W-:-:S05]  /*3b00*/  IADD3 R0, P0, PT, R30, UR10, RZ ;  /* 0x0000000a1e007c10 */ /* 0x001fca000ff1e0ff */
[----:B------:R-:W0:Y:S01]  /*3b10*/  S2R R2, SR_TID.X ;  /* 0x0000000000027919 */ /* 0x000e220000002100 */
[----:B------:R-:W3:Y:S01]  /*3b20*/  LDS R31, [UR4+0x7b80] ;  /* 0x007b8004ff1f7984 */ /* 0x000ee20008000800 */
[C---:B0-----:R-:W-:Y:S02]  /*3b30*/  LOP3.LUT R3, R2.reuse, 0x3e0, RZ, 0xc0, !PT ;  /* 0x000003e002037812 */ /* 0x041fe400078ec0ff */
[----:B------:R-:W-:-:S05]  /*3b40*/  LOP3.LUT R2, R2, 0x1f, RZ, 0xc0, !PT ;  /* 0x0000001f02027812 */ /* 0x000fca00078ec0ff */
[----:B------:R-:W-:Y:S02]  /*3b50*/  IMAD R8, R3, 0x13, R2 ;  /* 0x0000001303087824 */ /* 0x000fe400078e0202 */
[----:B------:R-:W-:Y:S01]  /*3b60*/  IMAD.X R3, RZ, RZ, UR11, P0 ;  /* 0x0000000bff037e24 */ /* 0x000fe200080e06ff */
[----:B-1----:R-:W-:Y:S01]  /*3b70*/  LEA R2, P0, R0, UR8, 0x2 ;  /* 0x0000000800027c11 */ /* 0x002fe2000f8010ff */
[C---:B------:R-:W-:Y:S02]  /*3b80*/  VIADD R10, R8.reuse, 0x20 ;  /* 0x00000020080a7836 */ /* 0x040fe40000000000 */
[----:B--2---:R-:W-:Y:S01]  /*3b90*/  VIADD R12, R8, 0xa0 ;  /* 0x000000a0080c7836 */ /* 0x004fe20000000000 */
[----:B------:R-:W-:Y:S01]  /*3ba0*/  LEA.HI.X R3, R0, UR9, R3, 0x2, P0 ;  /* 0x0000000900037c11 */ /* 0x000fe200080f1403 */
[----:B------:R-:W-:Y:S01]  /*3bb0*/  VIADD R0, R8, 0x40 ;  /* 0x0000004008007836 */ /* 0x000fe20000000000 */
[-C--:B---3--:R-:W-:Y:S02]  /*3bc0*/  ISETP.GE.AND P1, PT, R30, R31.reuse, PT ;  /* 0x0000001f1e00720c */ /* 0x088fe40003f26270 */
[-C--:B------:R-:W-:Y:S01]  /*3bd0*/  ISETP.GE.AND P2, PT, R10, R31.reuse, PT ;  /* 0x0000001f0a00720c */ /* 0x080fe20003f46270 */
[----:B------:R-:W-:Y:S01]  /*3be0*/  VIADD R10, R8, 0x60 ;  /* 0x00000060080a7836 */ /* 0x000fe20000000000 */
[-C--:B------:R-:W-:Y:S01]  /*3bf0*/  ISETP.GE.AND P3, PT, R0, R31.reuse, PT ;  /* 0x0000001f0000720c */ /* 0x080fe20003f66270 */
[----:B------:R-:W-:Y:S01]  /*3c00*/  VIADD R0, R8, 0x80 ;  /* 0x0000008008007836 */ /* 0x000fe20000000000 */
[----:B------:R-:W-:-:S02]  /*3c10*/  ISETP.GE.AND P6, PT, R12, R31, PT ;  /* 0x0000001f0c00720c */ /* 0x000fc40003fc6270 */
[-C--:B------:R-:W-:Y:S01]  /*3c20*/  ISETP.GE.AND P4, PT, R10, R31.reuse, PT ;  /* 0x0000001f0a00720c */ /* 0x080fe20003f86270 */
[----:B------:R-:W-:Y:S01]  /*3c30*/  VIADD R10, R8, 0xc0 ;  /* 0x000000c0080a7836 */ /* 0x000fe20000000000 */
[-C--:B------:R-:W-:Y:S01]  /*3c40*/  ISETP.GE.AND P5, PT, R0, R31.reuse, PT ;  /* 0x0000001f0000720c */ /* 0x080fe20003fa6270 */
[----:B------:R-:W-:Y:S02]  /*3c50*/  VIADD R0, R8, 0xe0 ;  /* 0x000000e008007836 */ /* 0x000fe40000000000 */
[----:B------:R0:W-:Y:S01]  /*3c60*/  @!P1 STG.E desc[UR12][R2.64], R39 ;  /* 0x0000002702009986 */ /* 0x0001e2000c10190c */
[-C--:B------:R-:W-:Y:S01]  /*3c70*/  ISETP.GE.AND P0, PT, R10, R31.reuse, PT ;  /* 0x0000001f0a00720c */ /* 0x080fe20003f06270 */
[----:B------:R-:W-:Y:S01]  /*3c80*/  VIADD R10, R8, 0x160 ;  /* 0x00000160080a7836 */ /* 0x000fe20000000000 */
[-C--:B------:R-:W-:Y:S01]  /*3c90*/  ISETP.GE.AND P1, PT, R0, R31.reuse, PT ;  /* 0x0000001f0000720c */ /* 0x080fe20003f26270 */
[----:B------:R-:W-:Y:S01]  /*3ca0*/  VIADD R0, R8, 0x140 ;  /* 0x0000014008007836 */ /* 0x000fe20000000000 */
[----:B------:R0:W-:Y:S01]  /*3cb0*/  @!P2 STG.E desc[UR12][R2.64+0x80], R41 ;  /* 0x000080290200a986 */ /* 0x0001e2000c10190c */
[----:B------:R-:W-:-:S03]  /*3cc0*/  ISETP.GE.AND P2, PT, R37, R31, PT ;  /* 0x0000001f2500720c */ /* 0x000fc60003f46270 */
[----:B------:R0:W-:Y:S01]  /*3cd0*/  @!P3 STG.E desc[UR12][R2.64+0x100], R43 ;  /* 0x0001002b0200b986 */ /* 0x0001e2000c10190c */
[----:B------:R-:W-:-:S03]  /*3ce0*/  ISETP.GE.AND P3, PT, R36, R31, PT ;  /* 0x0000001f2400720c */ /* 0x000fc60003f66270 */
[----:B------:R0:W-:Y:S01]  /*3cf0*/  @!P4 STG.E desc[UR12][R2.64+0x180], R45 ;  /* 0x0001802d0200c986 */ /* 0x0001e2000c10190c */
[-C--:B------:R-:W-:Y:S01]  /*3d00*/  ISETP.GE.AND P4, PT, R0, R31.reuse, PT ;  /* 0x0000001f0000720c */ /* 0x080fe20003f86270 */
[----:B------:R-:W-:Y:S02]  /*3d10*/  VIADD R0, R8, 0x180 ;  /* 0x0000018008007836 */ /* 0x000fe40000000000 */
[----:B------:R0:W-:Y:S01]  /*3d20*/  @!P5 STG.E desc[UR12][R2.64+0x200], R4 ;  /* 0x000200040200d986 */ /* 0x0001e2000c10190c */
[-C--:B------:R-:W-:Y:S01]  /*3d30*/  ISETP.GE.AND P5, PT, R10, R31.reuse, PT ;  /* 0x0000001f0a00720c */ /* 0x080fe20003fa6270 */
[----:B------:R-:W-:Y:S02]  /*3d40*/  VIADD R10, R8, 0x1a0 ;  /* 0x000001a0080a7836 */ /* 0x000fe40000000000 */
[----:B------:R0:W-:Y:S01]  /*3d50*/  @!P6 STG.E desc[UR12][R2.64+0x280], R6 ;  /* 0x000280060200e986 */ /* 0x0001e2000c10190c */
[----:B------:R-:W-:Y:S01]  /*3d60*/  ISETP.GE.AND P6, PT, R0, R31, PT ;  /* 0x0000001f0000720c */ /* 0x000fe20003fc6270 */
[----:B------:R-:W-:-:S02]  /*3d70*/  VIADD R0, R8, 0x1c0 ;  /* 0x000001c008007836 */ /* 0x000fc40000000000 */
[----:B------:R0:W-:Y:S01]  /*3d80*/  @!P0 STG.E desc[UR12][R2.64+0x300], R33 ;  /* 0x0003002102008986 */ /* 0x0001e2000c10190c */
[-C--:B------:R-:W-:Y:S01]  /*3d90*/  ISETP.GE.AND P0, PT, R10, R31.reuse, PT ;  /* 0x0000001f0a00720c */ /* 0x080fe20003f06270 */
[C---:B------:R-:W-:Y:S02]  /*3da0*/  VIADD R10, R8.reuse, 0x1e0 ;  /* 0x000001e0080a7836 */ /* 0x040fe40000000000 */
[----:B------:R-:W-:Y:S01]  /*3db0*/  VIADD R8, R8, 0x200 ;  /* 0x0000020008087836 */ /* 0x000fe20000000000 */
[----:B------:R0:W-:Y:S01]  /*3dc0*/  @!P1 STG.E desc[UR12][R2.64+0x380], R25 ;  /* 0x0003801902009986 */ /* 0x0001e2000c10190c */
[----:B------:R-:W-:-:S03]  /*3dd0*/  ISETP.GE.AND P1, PT, R0, R31, PT ;  /* 0x0000001f0000720c */ /* 0x000fc60003f26270 */
        /* <DEDUP_REMOVED lines=8> */
[----:B------:R0:W-:Y:S04]  /*3e60*/  @!P6 STG.E desc[UR12][R2.64+0x600], R15 ;  /* 0x0006000f0200e986 */ /* 0x0001e8000c10190c */
[----:B------:R0:W-:Y:S04]  /*3e70*/  @!P0 STG.E desc[UR12][R2.64+0x680], R13 ;  /* 0x0006800d02008986 */ /* 0x0001e8000c10190c */
[----:B------:R0:W-:Y:S04]  /*3e80*/  @!P1 STG.E desc[UR12][R2.64+0x700], R11 ;  /* 0x0007000b02009986 */ /* 0x0001e8000c10190c */
[----:B------:R0:W-:Y:S04]  /*3e90*/  @!P2 STG.E desc[UR12][R2.64+0x780], R9 ;  /* 0x000780090200a986 */ /* 0x0001e8000c10190c */
[----:B------:R0:W-:Y:S04]  /*3ea0*/  @!P3 STG.E desc[UR12][R2.64+0x800], R7 ;  /* 0x000800070200b986 */ /* 0x0001e8000c10190c */
[----:B------:R0:W-:Y:S01]  /*3eb0*/  @!P4 STG.E desc[UR12][R2.64+0x880], R5 ;  /* 0x000880050200c986 */ /* 0x0001e2000c10190c */
[----:B------:R-:W-:Y:S05]  /*3ec0*/  @P5 EXIT ;  /* 0x000000000000594d */ /* 0x000fea0003800000 */
[----:B------:R-:W-:Y:S01]  /*3ed0*/  STG.E desc[UR12][R2.64+0x900], R27 ;  /* 0x0009001b02007986 */ /* 0x000fe2000c10190c */
[----:B------:R-:W-:Y:S05]  /*3ee0*/  EXIT ;  /* 0x000000000000794d */ /* 0x000fea0003800000 */
.L_x_5:
[----:B------:R-:W-:Y:S01]  /*3ef0*/  BSSY B1, `(.L_x_32) ;  /* 0x0000006000017945 */ /* 0x000fe20003800000 */
[----:B------:R-:W-:Y:S01]  /*3f00*/  PLOP3.LUT P0, PT, P0, PT, PT, 0x8, 0x80 ;  /* 0x000000000080781c */ /* 0x000fe2000070e170 */
[----:B------:R-:W-:-:S12]  /*3f10*/  IMAD.MOV.U32 R10, RZ, RZ, -0x1 ;  /* 0xffffffffff0a7424 */ /* 0x000fd800078e00ff */
[----:B------:R-:W-:Y:S05]  /*3f20*/  WARPSYNC.COLLECTIVE R10, `(.L_x_33) ;  /* 0x000000000a087348 */ /* 0x000fea0003c00000 */
[----:B------:R-:W-:Y:S01]  /*3f30*/  VOTE.ANY P0, P0 ;  /* 0x0000000000ff7806 */ /* 0x000fe20000000100 */
[----:B------:R-:W-:-:S12]  /*3f40*/  ENDCOLLECTIVE ;  /* 0x000000000000791b */ /* 0x000fd80003800000 */
.L_x_33:
[----:B------:R-:W-:Y:S05]  /*3f50*/  BSYNC B1 ;  /* 0x0000000000017941 */ /* 0x000fea0003800000 */
.L_x_32:
[----:B------:R-:W-:Y:S05]  /*3f60*/  BRA `(.L_x_34) ;  /* 0xffffffd000287947 */ /* 0x000fea000383ffff */
.L_x_7:
[----:B------:R-:W-:Y:S01]  /*3f70*/  BSSY B1, `(.L_x_35) ;  /* 0x0000006000017945 */ /* 0x000fe20003800000 */
[----:B------:R-:W-:Y:S01]  /*3f80*/  PLOP3.LUT P0, PT, P0, PT, PT, 0x8, 0x80 ;  /* 0x000000000080781c */ /* 0x000fe2000070e170 */
[----:B------:R-:W-:-:S12]  /*3f90*/  IMAD.MOV.U32 R10, RZ, RZ, -0x1 ;  /* 0xffffffffff0a7424 */ /* 0x000fd800078e00ff */
[----:B------:R-:W-:Y:S05]  /*3fa0*/  WARPSYNC.COLLECTIVE R10, `(.L_x_36) ;  /* 0x000000000a087348 */ /* 0x000fea0003c00000 */
[----:B------:R-:W-:Y:S01]  /*3fb0*/  VOTE.ANY P0, P0 ;  /* 0x0000000000ff7806 */ /* 0x000fe20000000100 */
[----:B------:R-:W-:-:S12]  /*3fc0*/  ENDCOLLECTIVE ;  /* 0x000000000000791b */ /* 0x000fd80003800000 */
.L_x_36:
[----:B------:R-:W-:Y:S05]  /*3fd0*/  BSYNC B1 ;  /* 0x0000000000017941 */ /* 0x000fea0003800000 */
.L_x_35:
[----:B------:R-:W-:Y:S05]  /*3fe0*/  BRA `(.L_x_37) ;  /* 0xffffffd0002c7947 */ /* 0x000fea000383ffff */
.L_x_9:
[----:B------:R-:W0:Y:S01]  /*3ff0*/  S2R R8, SR_GEMASK ;  /* 0x0000000000087919 */ /* 0x000e220000003c00 */
[----:B------:R-:W-:Y:S01]  /*4000*/  BSSY B1, `(.L_x_38) ;  /* 0x0000006000017945 */ /* 0x000fe20003800000 */
[----:B------:R-:W-:Y:S01]  /*4010*/  PLOP3.LUT P2, PT, P0, PT, PT, 0x8, 0x80 ;  /* 0x000000000080781c */ /* 0x000fe2000074e170 */
[----:B------:R-:W-:-:S12]  /*4020*/  IMAD.MOV.U32 R10, RZ, RZ, -0x1 ;  /* 0xffffffffff0a7424 */ /* 0x000fd800078e00ff */
[----:B0-----:R-:W-:Y:S05]  /*4030*/  WARPSYNC.COLLECTIVE R10, `(.L_x_39) ;  /* 0x000000000a087348 */ /* 0x001fea0003c00000 */
[----:B------:R-:W-:Y:S01]  /*4040*/  VOTE.ANY R10, PT, P2 ;  /* 0x00000000000a7806 */ /* 0x000fe200010e0100 */
[----:B0-----:R-:W-:Y:S06]  /*4050*/  ENDCOLLECTIVE ;  /* 0x000000000000791b */ /* 0x001fec0003800000 */
.L_x_39:
[----:B------:R-:W-:Y:S05]  /*4060*/  BSYNC B1 ;  /* 0x0000000000017941 */ /* 0x000fea0003800000 */
.L_x_38:
[----:B------:R-:W-:Y:S01]  /*4070*/  LOP3.LUT R10, R10, 0x80000000, R8, 0xec, !PT ;  /* 0x800000000a0a7812 */ /* 0x000fe200078eec08 */
[----:B------:R-:W-:Y:S01]  /*4080*/  IMAD.MOV.U32 R14, RZ, RZ, 0x1 ;  /* 0x00000001ff0e7424 */ /* 0x000fe200078e00ff */
[----:B------:R-:W-:Y:S01]  /*4090*/  ISETP.NE.AND P0, PT, R12, 0x65, PT ;  /* 0x000000650c00780c */ /* 0x000fe20003f05270 */
[C---:B------:R-:W-:Y:S02]  /*40a0*/  VIADD R38, R37.reuse, 0x2 ;  /* 0x0000000225267836 */ /* 0x040fe40000000000 */
[C---:B------:R-:W-:Y:S02]  /*40b0*/  VIADD R11, R10.reuse, 0xffffffff ;  /* 0xffffffff0a0b7836 */ /* 0x040fe40000000000 */
[C---:B------:R-:W-:Y:S02]  /*40c0*/  VIADD R19, R37.reuse, 0x4 ;  /* 0x0000000425137836 */ /* 0x040fe40000000000 */
[----:B------:R-:W-:Y:S01]  /*40d0*/  VIADD R39, R37, 0x10 ;  /* 0x0000001025277836 */ /* 0x000fe20000000000 */
[----:B------:R-:W-:Y:S01]  /*40e0*/  LOP3.LUT R11, R10, R11, RZ, 0xc, !PT ;  /* 0x0000000b0a0b7212 */ /* 0x000fe200078e0cff */
[----:B------:R-:W-:-:S03]  /*40f0*/  IMAD.MOV.U32 R10, RZ, RZ, -0x1 ;  /* 0xffffffffff0a7424 */ /* 0x000fc600078e00ff */
[----:B------:R0:W1:Y:S04]  /*4100*/  POPC R15, R11 ;  /* 0x0000000b000f7309 */ /* 0x0000680000000000 */
[----:B01----:R-:W-:Y:S05]  /*4110*/  WARPSYNC.COLLECTIVE R10, `(.L_x_40) ;  /* 0x000000000a087348 */ /* 0x003fea0003c00000 */
[----:B-1----:R1:W2:Y:S02]  /*4120*/  SHFL.DOWN P2, R16, R13, R14, R15 ;  /* 0x0800000e0d107389 */ /* 0x0022a4000004000f */
[----:B012---:R-:W-:Y:S05]  /*4130*/  ENDCOLLECTIVE ;  /* 0x000000000000791b */ /* 0x007fea0003800000 */
.L_x_40:
[----:B------:R-:W-:Y:S01]  /*4140*/  IMAD.MOV.U32 R14, RZ, RZ, 0x2 ;  /* 0x00000002ff0e7424 */ /* 0x000fe200078e00ff */
[----:B------:R-:W-:-:S04]  /*4150*/  ISETP.GE.AND P2, PT, R37, R15, PT ;  /* 0x0000000f2500720c */ /* 0x000fc80003f46270 */
[----:B------:R-:W-:-:S05]  /*4160*/  SEL R16, R16, RZ, !P2 ;  /* 0x000000ff10107207 */ /* 0x000fca0005000000 */
[----:B------:R-:W-:-:S04]  /*4170*/  IMAD.IADD R36, R16, 0x1, R13 ;  /* 0x0000000110247824 */ /* 0x000fc800078e020d */
[----:B------:R-:W-:-:S07]  /*4180*/  IMAD.MOV.U32 R13, RZ, RZ, R36 ;  /* 0x000000ffff0d7224 */ /* 0x000fce00078e0024 */
[----:B------:R-:W-:Y:S05]  /*4190*/  WARPSYNC.COLLECTIVE R10, `(.L_x_41) ;  /* 0x000000000a087348 */ /* 0x000fea0003c00000 */
[----:B------:R0:W1:Y:S02]  /*41a0*/  SHFL.DOWN P2, R16, R13, R14, R15 ;  /* 0x0800000e0d107389 */ /* 0x000064000004000f */
[----:B01----:R-:W-:Y:S05]  /*41b0*/  ENDCOLLECTIVE ;  /* 0x000000000000791b */ /* 0x003fea0003800000 */
.L_x_41:
[----:B------:R-:W-:Y:S01]  /*41c0*/  IMAD.MOV.U32 R14, RZ, RZ, 0x4 ;  /* 0x00000004ff0e7424 */ /* 0x000fe200078e00ff */
[----:B------:R-:W-:-:S04]  /*41d0*/  ISETP.GT.AND P2, PT, R38, R15, PT ;  /* 0x0000000f2600720c */ /* 0x000fc80003f44270 */
[----:B------:R-:W-:-:S05]  /*41e0*/  SEL R11, R16, RZ, !P2 ;  /* 0x000000ff100b7207 */ /* 0x000fca0005000000 */
[----:B------:R-:W-:Y:S02]  /*41f0*/  IMAD.IADD R40, R36, 0x1, R11 ;  /* 0x0000000124287824 */ /* 0x000fe400078e020b */
[----:B------:R-:W-:Y:S02]  /*4200*/  VIADD R36, R37, 0x8 ;  /* 0x0000000825247836 */ /* 0x000fe40000000000 */
[----:B------:R-:W-:-:S07]  /*4210*/  IMAD.MOV.U32 R13, RZ, RZ, R40 ;  /* 0x000000ffff0d7224 */ /* 0x000fce00078e0028 */
[----:B------:R-:W-:Y:S05]  /*4220*/  WARPSYNC.COLLECTIVE R10, `(.L_x_42) ;  /* 0x000000000a087348 */ /* 0x000fea0003c00000 */
[----:B------:R0:W1:Y:S02]  /*4230*/  SHFL.DOWN P2, R16, R13, R14, R15 ;  /* 0x0800000e0d107389 */ /* 0x000064000004000f */
[----:B01----:R-:W-:Y:S05]  /*4240*/  ENDCOLLECTIVE ;  /* 0x000000000000791b */ /* 0x003fea0003800000 */
.L_x_42:
[----:B------:R-:W-:Y:S01]  /*4250*/  IMAD.MOV.U32 R14, RZ, RZ, 0x8 ;  /* 0x00000008ff0e7424 */ /* 0x000fe200078e00ff */
[----:B------:R-:W-:-:S04]  /*4260*/  ISETP.GT.AND P2, PT, R19, R15, PT ;  /* 0x0000000f1300720c */ /* 0x000fc80003f44270 */
[----:B------:R-:W-:-:S05]  /*4270*/  SEL R11, R16, RZ, !P2 ;  /* 0x000000ff100b7207 */ /* 0x000fca0005000000 */
[----:B------:R-:W-:-:S04]  /*4280*/  IMAD.IADD R42, R40, 0x1, R11 ;  /* 0x00000001282a7824 */ /* 0x000fc800078e020b */
[----:B------:R-:W-:-:S07]  /*4290*/  IMAD.MOV.U32 R13, RZ, RZ, R42 ;  /* 0x000000ffff0d7224 */ /* 0x000fce00078e002a */
[----:B------:R-:W-:Y:S05]  /*42a0*/  WARPSYNC.COLLECTIVE R10, `(.L_x_43) ;  /* 0x000000000a087348 */ /* 0x000fea0003c00000 */
[----:B------:R0:W1:Y:S02]  /*42b0*/  SHFL.DOWN P2, R16, R13, R14, R15 ;  /* 0x0800000e0d107389 */ /* 0x000064000004000f */
[----:B01----:R-:W-:Y:S05]  /*42c0*/  ENDCOLLECTIVE ;  /* 0x000000000000791b */ /* 0x003fea0003800000 */
.L_x_43:
        /* <DEDUP_REMOVED lines=8> */
.L_x_44:
[----:B------:R-:W-:Y:S05]  /*4350*/  WARPSYNC.COLLECTIVE R10, `(.L_x_45) ;  /* 0x000000000a087348 */ /* 0x000fea0003c00000 */
[----:B------:R-:W-:Y:S01]  /*4360*/  VOTE.ALL P0, P0 ;  /* 0x0000000000ff7806 */ /* 0x000fe20000000000 */
[----:B------:R-:W-:-:S12]  /*4370*/  ENDCOLLECTIVE ;  /* 0x000000000000791b */ /* 0x000fd80003800000 */
.L_x_45:
[----:B------:R-:W0:Y:S01]  /*4380*/  LDC.64 R12, c[0x0][0x390] ;  /* 0x0000e400ff0c7b82 */ /* 0x000e220000000a00 */
[----:B------:R-:W-:-:S04]  /*4390*/  ISETP.GT.AND P2, PT, R39, R15, PT ;  /* 0x0000000f2700720c */ /* 0x000fc80003f44270 */
[----:B------:R-:W-:-:S05]  /*43a0*/  SEL R16, R16, RZ, !P2 ;  /* 0x000000ff10107207 */ /* 0x000fca0005000000 */
[----:B------:R-:W-:Y:S01]  /*43b0*/  IMAD.IADD R40, R41, 0x1, R16 ;  /* 0x0000000129287824 */ /* 0x000fe200078e0210 */
[----:B0-----:R-:W-:-:S05]  /*43c0*/  IADD3 R42, P2, PT, R12, 0x100, RZ ;  /* 0x000001000c2a7810 */ /* 0x001fca0007f5e0ff */
[----:B------:R-:W-:Y:S01]  /*43d0*/  IMAD.X R43, RZ, RZ, R13, P2 ;  /* 0x000000ffff2b7224 */ /* 0x000fe200010e060d */
[----:B------:R-:W-:Y:S07]  /*43e0*/  BRA `(.L_x_46) ;  /* 0xffffffcc00c87947 */ /* 0x000fee000383ffff */
.L_x_11:
[----:B------:R-:W-:Y:S01]  /*43f0*/  BSSY B1, `(.L_x_47) ;  /* 0x0000006000017945 */ /* 0x000fe20003800000 */
[----:B------:R-:W-:Y:S01]  /*4400*/  PLOP3.LUT P0, PT, P0, PT, PT, 0x8, 0x80 ;  /* 0x000000000080781c */ /* 0x000fe2000070e170 */
[----:B------:R-:W-:-:S12]  /*4410*/  IMAD.MOV.U32 R10, RZ, RZ, -0x1 ;  /* 0xffffffffff0a7424 */ /* 0x000fd800078e00ff */
[----:B------:R-:W-:Y:S05]  /*4420*/  WARPSYNC.COLLECTIVE R10, `(.L_x_48) ;  /* 0x000000000a087348 */ /* 0x000fea0003c00000 */
[----:B------:R-:W-:Y:S01]  /*4430*/  VOTE.ANY P0, P0 ;  /* 0x0000000000ff7806 */ /* 0x000fe20000000100 */
[----:B------:R-:W-:-:S12]  /*4440*/  ENDCOLLECTIVE ;  /* 0x000000000000791b */ /* 0x000fd80003800000 */
.L_x_48:
[----:B------:R-:W-:Y:S05]  /*4450*/  BSYNC B1 ;  /* 0x0000000000017941 */ /* 0x000fea0003800000 */
.L_x_47:
[----:B------:R-:W-:Y:S05]  /*4460*/  BRA `(.L_x_49) ;  /* 0xffffffcc00d07947 */ /* 0x000fea000383ffff */
.L_x_13:
[----:B------:R-:W-:Y:S01]  /*4470*/  BSSY B1, `(.L_x_50) ;  /* 0x0000006000017945 */ /* 0x000fe20003800000 */
[----:B------:R-:W-:Y:S01]  /*4480*/  PLOP3.LUT P0, PT, P0, PT, PT, 0x8, 0x80 ;  /* 0x000000000080781c */ /* 0x000fe2000070e170 */
[----:B------:R-:W-:-:S12]  /*4490*/  IMAD.MOV.U32 R10, RZ, RZ, -0x1 ;  /* 0xffffffffff0a7424 */ /* 0x000fd800078e00ff */
[----:B------:R-:W-:Y:S05]  /*44a0*/  WARPSYNC.COLLECTIVE R10, `(.L_x_51) ;  /* 0x000000000a087348 */ /* 0x000fea0003c00000 */
[----:B------:R-:W-:Y:S01]  /*44b0*/  VOTE.ANY P0, P0 ;  /* 0x0000000000ff7806 */ /* 0x000fe20000000100 */
[----:B------:R-:W-:-:S12]  /*44c0*/  ENDCOLLECTIVE ;  /* 0x000000000000791b */ /* 0x000fd80003800000 */
.L_x_51:
[----:B------:R-:W-:Y:S05]  /*44d0*/  BSYNC B1 ;  /* 0x0000000000017941 */ /* 0x000fea0003800000 */
.L_x_50:
[----:B------:R-:W-:Y:S05]  /*44e0*/  BRA `(.L_x_52) ;  /* 0xffffffcc00d47947 */ /* 0x000fea000383ffff */
.L_x_15:
[----:B------:R-:W-:Y:S01]  /*44f0*/  BSSY B1, `(.L_x_53) ;  /* 0x0000006000017945 */ /* 0x000fe20003800000 */
[----:B------:R-:W-:Y:S01]  /*4500*/  PLOP3.LUT P2, PT, P0, PT, PT, 0x8, 0x80 ;  /* 0x000000000080781c */ /* 0x000fe2000074e170 */
[----:B------:R-:W-:-:S12]  /*4510*/  IMAD.MOV.U32 R10, RZ, RZ, -0x1 ;  /* 0xffffffffff0a7424 */ /* 0x000fd800078e00ff */
[----:B------:R-:W-:Y:S05]  /*4520*/  WARPSYNC.COLLECTIVE R10, `(.L_x_54) ;  /* 0x000000000a087348 */ /* 0x000fea0003c00000 */
[----:B------:R-:W-:Y:S01]  /*4530*/  VOTE.ANY R10, PT, P2 ;  /* 0x00000000000a7806 */ /* 0x000fe200010e0100 */
[----:B------:R-:W-:Y:S06]  /*4540*/  ENDCOLLECTIVE ;  /* 0x000000000000791b */ /* 0x000fec0003800000 */
.L_x_54:
[----:B------:R-:W-:Y:S05]  /*4550*/  BSYNC B1 ;  /* 0x0000000000017941 */ /* 0x000fea0003800000 */
.L_x_53:
[----:B------:R-:W-:Y:S01]  /*4560*/  LOP3.LUT R10, R10, 0x80000000, R8, 0xec, !PT ;  /* 0x800000000a0a7812 */ /* 0x000fe200078eec08 */
[----:B------:R-:W-:Y:S02]  /*4570*/  IMAD.MOV.U32 R14, RZ, RZ, 0x1 ;  /* 0x00000001ff0e7424 */ /* 0x000fe400078e00ff */
[----:B------:R-:W-:Y:S02]  /*4580*/  VIADD R18, R18, 0xffffffe0 ;  /* 0xffffffe012127836 */ /* 0x000fe40000000000 */
[----:B------:R-:W-:-:S05]  /*4590*/  VIADD R15, R10, 0xffffffff ;  /* 0xffffffff0a0f7836 */ /* 0x000fca0000000000 */
[----:B------:R-:W-:Y:S01]  /*45a0*/  LOP3.LUT R15, R10, R15, RZ, 0xc, !PT ;  /* 0x0000000f0a0f7212 */ /* 0x000fe200078e0cff */
[----:B------:R-:W-:-:S05]  /*45b0*/  IMAD.MOV.U32 R10, RZ, RZ, -0x1 ;  /* 0xffffffffff0a7424 */ /* 0x000fca00078e00ff */
[----:B------:R-:W0:Y:S02]  /*45c0*/  POPC R15, R15 ;  /* 0x0000000f000f7309 */ /* 0x000e240000000000 */
[----:B0-----:R-:W-:Y:S05]  /*45d0*/  WARPSYNC.COLLECTIVE R10, `(.L_x_55) ;  /* 0x000000000a087348 */ /* 0x001fea0003c00000 */
[----:B0-----:R0:W1:Y:S02]  /*45e0*/  SHFL.DOWN P2, R16, R13, R14, R15 ;  /* 0x0800000e0d107389 */ /* 0x001064000004000f */
[----:B01----:R-:W-:Y:S05]  /*45f0*/  ENDCOLLECTIVE ;  /* 0x000000000000791b */ /* 0x003fea0003800000 */
.L_x_55:
[----:B------:R-:W-:Y:S01]  /*4600*/  ISETP.GE.AND P0, PT, R37, R15, PT ;  /* 0x0000000f2500720c */ /* 0x000fe20003f06270 */
[----:B------:R-:W-:-:S03]  /*4610*/  IMAD.MOV.U32 R14, RZ, RZ, 0x2 ;  /* 0x00000002ff0e7424 */ /* 0x000fc600078e00ff */
[----:B------:R-:W-:Y:S02]  /*4620*/  SEL R16, R16, RZ, !P0 ;  /* 0x000000ff10107207 */ /* 0x000fe40004000000 */
[----:B------:R-:W-:-:S03]  /*4630*/  ISETP.GT.AND P0, PT, R38, R15, PT ;  /* 0x0000000f2600720c */ /* 0x000fc60003f04270 */
[----:B------:R-:W-:-:S04]  /*4640*/  IMAD.IADD R41, R16, 0x1, R13 ;  /* 0x0000000110297824 */ /* 0x000fc800078e020d */
[----:B------:R-:W-:-:S07]  /*4650*/  IMAD.MOV.U32 R13, RZ, RZ, R41 ;  /* 0x000000ffff0d7224 */ /* 0x000fce00078e0029 */
[----:B------:R-:W-:Y:S05]  /*4660*/  WARPSYNC.COLLECTIVE R10, `(.L_x_56) ;  /* 0x000000000a087348 */ /* 0x000fea0003c00000 */
[----:B------:R0:W1:Y:S02]  /*4670*/  SHFL.DOWN P2, R16, R13, R14, R15 ;  /* 0x0800000e0d107389 */ /* 0x000064000004000f */
[----:B01----:R-:W-:Y:S05]  /*4680*/  ENDCOLLECTIVE ;  /* 0x000000000000791b */ /* 0x003fea0003800000 */
.L_x_56:
[----:B------:R-:W-:Y:S01]  /*4690*/  IMAD.MOV.U32 R14, RZ, RZ, 0x4 ;  /* 0x00000004ff0e7424 */ /* 0x000fe200078e00ff */
[----:B------:R-:W-:Y:S02]  /*46a0*/  SEL R16, R16, RZ, !P0 ;  /* 0x000000ff10107207 */ /* 0x000fe40004000000 */
[----:B------:R-:W-:-:S03]  /*46b0*/  ISETP.GT.AND P0, PT, R19, R15, PT ;  /* 0x0000000f1300720c */ /* 0x000fc60003f04270 */
[----:B------:R-:W-:-:S04]  /*46c0*/  IMAD.IADD R41, R41, 0x1, R16 ;  /* 0x0000000129297824 */ /* 0x000fc800078e0210 */
[----:B------:R-:W-:-:S07]  /*46d0*/  IMAD.MOV.U32 R13, RZ, RZ, R41 ;  /* 0x000000ffff0d7224 */ /* 0x000fce00078e0029 */
[----:B------:R-:W-:Y:S05]  /*46e0*/  WARPSYNC.COLLECTIVE R10, `(.L_x_57) ;  /* 0x000000000a087348 */ /* 0x000fea0003c00000 */
[----:B------:R0:W1:Y:S02]  /*46f0*/  SHFL.DOWN P2, R16, R13, R14, R15 ;  /* 0x0800000e0d107389 */ /* 0x000064000004000f */
[----:B01----:R-:W-:Y:S05]  /*4700*/  ENDCOLLECTIVE ;  /* 0x000000000000791b */ /* 0x003fea0003800000 */
.L_x_57:
[----:B------:R-:W-:Y:S01]  /*4710*/  IMAD.MOV.U32 R14, RZ, RZ, 0x8 ;  /* 0x00000008ff0e7424 */ /* 0x000fe200078e00ff */
[----:B------:R-:W-:Y:S02]  /*4720*/  SEL R16, R16, RZ, !P0 ;  /* 0x000000ff10107207 */ /* 0x000fe40004000000 */
[----:B------:R-:W-:-:S03]  /*4730*/  ISETP.GT.AND P0, PT, R36, R15, PT ;  /* 0x0000000f2400720c */ /* 0x000fc60003f04270 */
[----:B------:R-:W-:-:S10]  /*4740*/  IMAD.IADD R13, R41, 0x1, R16 ;  /* 0x00000001290d7824 */ /* 0x000fd400078e0210 */
[----:B------:R-:W-:Y:S05]  /*4750*/  WARPSYNC.COLLECTIVE R10, `(.L_x_58) ;  /* 0x000000000a087348 */ /* 0x000fea0003c00000 */
[----:B------:R0:W1:Y:S02]  /*4760*/  SHFL.DOWN P2, R16, R13, R14, R15 ;  /* 0x0800000e0d107389 */ /* 0x000064000004000f */
[----:B01----:R-:W-:Y:S05]  /*4770*/  ENDCOLLECTIVE ;  /* 0x000000000000791b */ /* 0x003fea0003800000 */
.L_x_58:
        /* <DEDUP_REMOVED lines=8> */
.L_x_59:
[----:B------:R-:W-:Y:S02]  /*4800*/  SEL R16, R16, RZ, !P0 ;  /* 0x000000ff10107207 */ /* 0x000fe40004000000 */
[----:B------:R-:W-:Y:S02]  /*4810*/  ISETP.NE.AND P0, PT, R12, 0x65, PT ;  /* 0x000000650c00780c */ /* 0x000fe40003f05270 */
[----:B------:R-:W-:-:S11]  /*4820*/  IADD3 R40, PT, PT, R41, R16, R40 ;  /* 0x0000001029287210 */ /* 0x000fd60007ffe028 */
[----:B------:R-:W-:Y:S05]  /*4830*/  WARPSYNC.COLLECTIVE R10, `(.L_x_60) ;  /* 0x000000000a087348 */ /* 0x000fea0003c00000 */
[----:B------:R-:W-:Y:S01]  /*4840*/  VOTE.ALL P0, P0 ;  /* 0x0000000000ff7806 */ /* 0x000fe20000000000 */
[----:B------:R-:W-:-:S12]  /*4850*/  ENDCOLLECTIVE ;  /* 0x000000000000791b */ /* 0x000fd80003800000 */
.L_x_60:
[----:B------:R-:W-:Y:S05]  /*4860*/  BRA `(.L_x_61) ;  /* 0xffffffcc00747947 */ /* 0x000fea000383ffff */
.L_x_20:
[----:B------:R-:W-:Y:S01]  /*4870*/  BSSY B0, `(.L_x_62) ;  /* 0x0000006000007945 */ /* 0x000fe20003800000 */
[----:B------:R-:W-:Y:S01]  /*4880*/  PLOP3.LUT P0, PT, P0, PT, PT, 0x8, 0x80 ;  /* 0x000000000080781c */ /* 0x000fe2000070e170 */
[----:B------:R-:W-:-:S12]  /*4890*/  IMAD.MOV.U32 R10, RZ, RZ, -0x1 ;  /* 0xffffffffff0a7424 */ /* 0x000fd800078e00ff */
[----:B------:R-:W-:Y:S05]  /*48a0*/  WARPSYNC.COLLECTIVE R10, `(.L_x_63) ;  /* 0x000000000a087348 */ /* 0x000fea0003c00000 */
[----:B------:R-:W-:Y:S01]  /*48b0*/  VOTE.ANY P0, P0 ;  /* 0x0000000000ff7806 */ /* 0x000fe20000000100 */
[----:B------:R-:W-:-:S12]  /*48c0*/  ENDCOLLECTIVE ;  /* 0x000000000000791b */ /* 0x000fd80003800000 */
.L_x_63:
[----:B------:R-:W-:Y:S05]  /*48d0*/  BSYNC B0 ;  /* 0x0000000000007941 */ /* 0x000fea0003800000 */
.L_x_62:
[----:B------:R-:W-:Y:S05]  /*48e0*/  BRA `(.L_x_64) ;  /* 0xffffffe400807947 */ /* 0x000fea000383ffff */
.L_x_22:
[----:B------:R-:W-:Y:S01]  /*48f0*/  BSSY B0, `(.L_x_65) ;  /* 0x0000006000007945 */ /* 0x000fe20003800000 */
[----:B------:R-:W-:Y:S01]  /*4900*/  PLOP3.LUT P0, PT, P0, PT, PT, 0x8, 0x80 ;  /* 0x000000000080781c */ /* 0x000fe2000070e170 */
[----:B------:R-:W-:-:S12]  /*4910*/  IMAD.MOV.U32 R10, RZ, RZ, -0x1 ;  /* 0xffffffffff0a7424 */ /* 0x000fd800078e00ff */
[----:B------:R-:W-:Y:S05]  /*4920*/  WARPSYNC.COLLECTIVE R10, `(.L_x_66) ;  /* 0x000000000a087348 */ /* 0x000fea0003c00000 */
[----:B------:R-:W-:Y:S01]  /*4930*/  VOTE.ANY P0, P0 ;  /* 0x0000000000ff7806 */ /* 0x000fe20000000100 */
[----:B------:R-:W-:-:S12]  /*4940*/  ENDCOLLECTIVE ;  /* 0x000000000000791b */ /* 0x000fd80003800000 */
.L_x_66:
[----:B------:R-:W-:Y:S05]  /*4950*/  BSYNC B0 ;  /* 0x0000000000007941 */ /* 0x000fea0003800000 */
.L_x_65:
[----:B------:R-:W-:Y:S05]  /*4960*/  BRA `(.L_x_67) ;  /* 0xffffffe400847947 */ /* 0x000fea000383ffff */
.L_x_24:
[----:B------:R-:W0:Y:S01]  /*4970*/  S2R R19, SR_GEMASK ;  /* 0x0000000000137919 */ /* 0x000e220000003c00 */
[----:B------:R-:W-:Y:S01]  /*4980*/  BSSY B0, `(.L_x_68) ;  /* 0x0000007000007945 */ /* 0x000fe20003800000 */
[----:B------:R-:W-:Y:S01]  /*4990*/  ISETP.NE.AND P0, PT, R8, 0x65, PT ;  /* 0x000000650800780c */ /* 0x000fe20003f05270 */
[----:B------:R-:W-:Y:S01]  /*49a0*/  IMAD.MOV.U32 R10, RZ, RZ, -0x1 ;  /* 0xffffffffff0a7424 */ /* 0x000fe200078e00ff */
[----:B------:R-:W-:-:S13]  /*49b0*/  PLOP3.LUT P2, PT, P2, PT, PT, 0x8, 0x80 ;  /* 0x000000000080781c */ /* 0x000fda000174e170 */
[----:B0-----:R-:W-:Y:S05]  /*49c0*/  WARPSYNC.COLLECTIVE R10, `(.L_x_69) ;  /* 0x000000000a087348 */ /* 0x001fea0003c00000 */
[----:B------:R-:W-:Y:S01]  /*49d0*/  VOTE.ANY R10, PT, P2 ;  /* 0x00000000000a7806 */ /* 0x000fe200010e0100 */
[----:B0-----:R-:W-:Y:S06]  /*49e0*/  ENDCOLLECTIVE ;  /* 0x000000000000791b */ /* 0x001fec0003800000 */
.L_x_69:
[----:B------:R-:W-:Y:S05]  /*49f0*/  BSYNC B0 ;  /* 0x0000000000007941 */ /* 0x000fea0003800000 */
.L_x_68:
[----:B------:R-:W-:Y:S01]  /*4a00*/  LOP3.LUT R10, R10, 0x80000000, R19, 0xec, !PT ;  /* 0x800000000a0a7812 */ /* 0x000fe200078eec13 */
[----:B------:R-:W-:-:S04]  /*4a10*/  IMAD.MOV.U32 R14, RZ, RZ, 0x1 ;  /* 0x00000001ff0e7424 */ /* 0x000fc800078e00ff */
[----:B------:R-:W-:-:S05]  /*4a20*/  VIADD R13, R10, 0xffffffff ;  /* 0xffffffff0a0d7836 */ /* 0x000fca0000000000 */
[----:B------:R-:W-:Y:S01]  /*4a30*/  LOP3.LUT R8, R10, R13, RZ, 0xc, !PT ;  /* 0x0000000d0a087212 */ /* 0x000fe200078e0cff */
[----:B------:R-:W-:Y:S02]  /*4a40*/  IMAD.MOV.U32 R13, RZ, RZ, R9 ;  /* 0x000000ffff0d7224 */ /* 0x000fe400078e0009 */
[----:B------:R-:W-:Y:S01]  /*4a50*/  IMAD.MOV.U32 R10, RZ, RZ, -0x1 ;  /* 0xffffffffff0a7424 */ /* 0x000fe200078e00ff */
[----:B------:R0:W1:Y:S02]  /*4a60*/  POPC R15, R8 ;  /* 0x00000008000f7309 */ /* 0x0000640000000000 */
[----:B0-----:R-:W-:-:S07]  /*4a70*/  VIADD R8, R38, 0x4 ;  /* 0x0000000426087836 */ /* 0x001fce0000000000 */
[----:B-1----:R-:W-:Y:S05]  /*4a80*/  WARPSYNC.COLLECTIVE R10, `(.L_x_70) ;  /* 0x000000000a087348 */ /* 0x002fea0003c00000 */
[----:B-1----:R0:W1:Y:S02]  /*4a90*/  SHFL.DOWN P2, R16, R13, R14, R15 ;  /* 0x0800000e0d107389 */ /* 0x002064000004000f */
[----:B01----:R-:W-:Y:S05]  /*4aa0*/  ENDCOLLECTIVE ;  /* 0x000000000000791b */ /* 0x003fea0003800000 */
.L_x_70:
[----:B------:R-:W-:Y:S01]  /*4ab0*/  IMAD.MOV.U32 R14, RZ, RZ, 0x2 ;  /* 0x00000002ff0e7424 */ /* 0x000fe200078e00ff */
[----:B------:R-:W-:-:S04]  /*4ac0*/  ISETP.GE.AND P2, PT, R38, R15, PT ;  /* 0x0000000f2600720c */ /* 0x000fc80003f46270 */
[----:B------:R-:W-:Y:S01]  /*4ad0*/  SEL R12, R16, RZ, !P2 ;  /* 0x000000ff100c7207 */ /* 0x000fe20005000000 */
[----:B------:R-:W-:-:S04]  /*4ae0*/  VIADD R16, R38, 0x2 ;  /* 0x0000000226107836 */ /* 0x000fc80000000000 */
[----:B------:R-:W-:Y:S01]  /*4af0*/  IMAD.IADD R12, R12, 0x1, R9 ;  /* 0x000000010c0c7824 */ /* 0x000fe200078e0209 */
[----:B------:R-:W-:-:S03]  /*4b00*/  ISETP.GT.AND P3, PT, R16, R15, PT ;  /* 0x0000000f1000720c */ /* 0x000fc60003f64270 */
[----:B------:R-:W-:-:S10]  /*4b10*/  IMAD.MOV.U32 R13, RZ, RZ, R12 ;  /* 0x000000ffff0d7224 */ /* 0x000fd400078e000c */
[----:B------:R-:W-:Y:S05]  /*4b20*/  WARPSYNC.COLLECTIVE R10, `(.L_x_71) ;  /* 0x000000000a087348 */ /* 0x000fea0003c00000 */
[----:B------:R0:W1:Y:S02]  /*4b30*/  SHFL.DOWN P2, R16, R13, R14, R15 ;  /* 0x0800000e0d107389 */ /* 0x000064000004000f */
[----:B01----:R-:W-:Y:S05]  /*4b40*/  ENDCOLLECTIVE ;  /* 0x000000000000791b */ /* 0x003fea0003800000 */
.L_x_71:
[----:B------:R-:W-:Y:S01]  /*4b50*/  IMAD.MOV.U32 R14, RZ, RZ, 0x4 ;  /* 0x00000004ff0e7424 */ /* 0x000fe200078e00ff */
[----:B------:R-:W-:Y:S02]  /*4b60*/  SEL R9, R16, RZ, !P3 ;  /* 0x000000ff10097207 */ /* 0x000fe40005800000 */
[----:B------:R-:W-:Y:S01]  /*4b70*/  ISETP.GT.AND P3, PT, R8, R15, PT ;  /* 0x0000000f0800720c */ /* 0x000fe20003f64270 */
[----:B------:R-:W-:Y:S02]  /*4b80*/  VIADD R8, R38, 0x8 ;  /* 0x0000000826087836 */ /* 0x000fe40000000000 */
[----:B------:R-:W-:-:S04]  /*4b90*/  IMAD.IADD R40, R12, 0x1, R9 ;  /* 0x000000010c287824 */ /* 0x000fc800078e0209 */
[----:B------:R-:W-:-:S07]  /*4ba0*/  IMAD.MOV.U32 R13, RZ, RZ, R40 ;  /* 0x000000ffff0d7224 */ /* 0x000fce00078e0028 */
[----:B------:R-:W-:Y:S05]  /*4bb0*/  WARPSYNC.COLLECTIVE R10, `(.L_x_72) ;  /* 0x000000000a087348 */ /* 0x000fea0003c00000 */
[----:B------:R0:W1:Y:S02]  /*4bc0*/  SHFL.DOWN P2, R16, R13, R14, R15 ;  /* 0x0800000e0d107389 */ /* 0x000064000004000f */
[----:B01----:R-:W-:Y:S05]  /*4bd0*/  ENDCOLLECTIVE ;  /* 0x000000000000791b */ /* 0x003fea0003800000 */
.L_x_72:
        /* <DEDUP_REMOVED lines=9> */
.L_x_73:
[----:B------:R-:W-:Y:S01]  /*4c70*/  IMAD.MOV.U32 R14, RZ, RZ, 0x10 ;  /* 0x00000010ff0e7424 */ /* 0x000fe200078e00ff */
[----:B------:R-:W-:-:S05]  /*4c80*/  SEL R16, R16, RZ, !P3 ;  /* 0x000000ff10107207 */ /* 0x000fca0005800000 */
[----:B------:R-:W-:-:S04]  /*4c90*/  IMAD.IADD R44, R9, 0x1, R16 ;  /* 0x00000001092c7824 */ /* 0x000fc800078e0210 */
[----:B------:R-:W-:-:S07]  /*4ca0*/  IMAD.MOV.U32 R13, RZ, RZ, R44 ;  /* 0x000000ffff0d7224 */ /* 0x000fce00078e002c */
[----:B------:R-:W-:Y:S05]  /*4cb0*/  WARPSYNC.COLLECTIVE R10, `(.L_x_74) ;  /* 0x000000000a087348 */ /* 0x000fea0003c00000 */
[----:B------:R0:W1:Y:S02]  /*4cc0*/  SHFL.DOWN P2, R16, R13, R14, R15 ;  /* 0x0800000e0d107389 */ /* 0x000064000004000f */
[----:B01----:R-:W-:Y:S05]  /*4cd0*/  ENDCOLLECTIVE ;  /* 0x000000000000791b */ /* 0x003fea0003800000 */
.L_x_74:
[----:B------:R-:W-:Y:S05]  /*4ce0*/  WARPSYNC.COLLECTIVE R10, `(.L_x_75) ;  /* 0x000000000a087348 */ /* 0x000fea0003c00000 */
[----:B------:R-:W-:Y:S01]  /*4cf0*/  VOTE.ALL P0, P0 ;  /* 0x0000000000ff7806 */ /* 0x000fe20000000000 */
[----:B------:R-:W-:-:S12]  /*4d00*/  ENDCOLLECTIVE ;  /* 0x000000000000791b */ /* 0x000fd80003800000 */
.L_x_75:
[----:B------:R-:W-:-:S04]  /*4d10*/  ISETP.GT.AND P2, PT, R8, R15, PT ;  /* 0x0000000f0800720c */ /* 0x000fc80003f44270 */
[----:B------:R-:W-:-:S05]  /*4d20*/  SEL R9, R16, RZ, !P2 ;  /* 0x000000ff10097207 */ /* 0x000fca0005000000 */
[----:B------:R-:W-:Y:S02]  /*4d30*/  IMAD.IADD R12, R44, 0x1, R9 ;  /* 0x000000012c0c7824 */ /* 0x000fe400078e0209 */
[----:B------:R-:W0:Y:S02]  /*4d40*/  LDC.64 R8, c[0x0][0x390] ;  /* 0x0000e400ff087b82 */ /* 0x000e240000000a00 */
[----:B0-----:R-:W-:-:S05]  /*4d50*/  IADD3 R40, P2, PT, R8, 0x100, RZ ;  /* 0x0000010008287810 */ /* 0x001fca0007f5e0ff */
[----:B------:R-:W-:Y:S01]  /*4d60*/  IMAD.X R41, RZ, RZ, R9, P2 ;  /* 0x000000ffff297224 */ /* 0x000fe200010e0609 */
[----:B------:R-:W-:Y:S07]  /*4d70*/  BRA `(.L_x_76) ;  /* 0xffffffe4001c7947 */ /* 0x000fee000383ffff */
.L_x_26:
[----:B------:R-:W-:Y:S01]  /*4d80*/  BSSY B0, `(.L_x_77) ;  /* 0x0000006000007945 */ /* 0x000fe20003800000 */
[----:B------:R-:W-:Y:S01]  /*4d90*/  PLOP3.LUT P0, PT, P0, PT, PT, 0x8, 0x80 ;  /* 0x000000000080781c */ /* 0x000fe2000070e170 */
[----:B------:R-:W-:-:S12]  /*4da0*/  IMAD.MOV.U32 R10, RZ, RZ, -0x1 ;  /* 0xffffffffff0a7424 */ /* 0x000fd800078e00ff */
[----:B------:R-:W-:Y:S05]  /*4db0*/  WARPSYNC.COLLECTIVE R10, `(.L_x_78) ;  /* 0x000000000a087348 */ /* 0x000fea0003c00000 */
[----:B------:R-:W-:Y:S01]  /*4dc0*/  VOTE.ANY P0, P0 ;  /* 0x0000000000ff7806 */ /* 0x000fe20000000100 */
[----:B------:R-:W-:-:S12]  /*4dd0*/  ENDCOLLECTIVE ;  /* 0x000000000000791b */ /* 0x000fd80003800000 */
.L_x_78:
[----:B------:R-:W-:Y:S05]  /*4de0*/  BSYNC B0 ;  /* 0x0000000000007941 */ /* 0x000fea0003800000 */
.L_x_77:
[----:B------:R-:W-:Y:S05]  /*4df0*/  BRA `(.L_x_79) ;  /* 0xffffffe400247947 */ /* 0x000fea000383ffff */
.L_x_28:
[----:B------:R-:W-:Y:S01]  /*4e00*/  BSSY B0, `(.L_x_80) ;  /* 0x0000006000007945 */ /* 0x000fe20003800000 */
[----:B------:R-:W-:Y:S01]  /*4e10*/  PLOP3.LUT P0, PT, P0, PT, PT, 0x8, 0x80 ;  /* 0x000000000080781c */ /* 0x000fe2000070e170 */
[----:B------:R-:W-:-:S12]  /*4e20*/  IMAD.MOV.U32 R10, RZ, RZ, -0x1 ;  /* 0xffffffffff0a7424 */ /* 0x000fd800078e00ff */
[----:B------:R-:W-:Y:S05]  /*4e30*/  WARPSYNC.COLLECTIVE R10, `(.L_x_81) ;  /* 0x000000000a087348 */ /* 0x000fea0003c00000 */
[----:B------:R-:W-:Y:S01]  /*4e40*/  VOTE.ANY P0, P0 ;  /* 0x0000000000ff7806 */ /* 0x000fe20000000100 */
[----:B------:R-:W-:-:S12]  /*4e50*/  ENDCOLLECTIVE ;  /* 0x000000000000791b */ /* 0x000fd80003800000 */
.L_x_81:
[----:B------:R-:W-:Y:S05]  /*4e60*/  BSYNC B0 ;  /* 0x0000000000007941 */ /* 0x000fea0003800000 */
.L_x_80:
[----:B------:R-:W-:Y:S05]  /*4e70*/  BRA `(.L_x_82) ;  /* 0xffffffe400287947 */ /* 0x000fea000383ffff */
.L_x_30:
[----:B------:R-:W-:Y:S01]  /*4e80*/  BSSY B0, `(.L_x_83) ;  /* 0x0000006000007945 */ /* 0x000fe20003800000 */
[----:B------:R-:W-:Y:S01]  /*4e90*/  PLOP3.LUT P2, PT, P0, PT, PT, 0x8, 0x80 ;  /* 0x000000000080781c */ /* 0x000fe2000074e170 */
[----:B------:R-:W-:-:S12]  /*4ea0*/  IMAD.MOV.U32 R10, RZ, RZ, -0x1 ;  /* 0xffffffffff0a7424 */ /* 0x000fd800078e00ff */
[----:B------:R-:W-:Y:S05]  /*4eb0*/  WARPSYNC.COLLECTIVE R10, `(.L_x_84) ;  /* 0x000000000a087348 */ /* 0x000fea0003c00000 */
[----:B------:R-:W-:Y:S01]  /*4ec0*/  VOTE.ANY R10, PT, P2 ;  /* 0x00000000000a7806 */ /* 0x000fe200010e0100 */
[----:B------:R-:W-:Y:S06]  /*4ed0*/  ENDCOLLECTIVE ;  /* 0x000000000000791b */ /* 0x000fec0003800000 */
.L_x_84:
[----:B------:R-:W-:Y:S05]  /*4ee0*/  BSYNC B0 ;  /* 0x0000000000007941 */ /* 0x000fea0003800000 */
.L_x_83:
[----:B------:R-:W-:Y:S01]  /*4ef0*/  LOP3.LUT R10, R10, 0x80000000, R19, 0xec, !PT ;  /* 0x800000000a0a7812 */ /* 0x000fe200078eec13 */
[----:B------:R-:W-:Y:S02]  /*4f00*/  IMAD.MOV.U32 R14, RZ, RZ, 0x1 ;  /* 0x00000001ff0e7424 */ /* 0x000fe400078e00ff */
[----:B------:R-:W-:Y:S02]  /*4f10*/  VIADD R18, R18, 0xffffffe0 ;  /* 0xffffffe012127836 */ /* 0x000fe40000000000 */
[----:B------:R-:W-:-:S05]  /*4f20*/  VIADD R13, R10, 0xffffffff ;  /* 0xffffffff0a0d7836 */ /* 0x000fca0000000000 */
[----:B------:R-:W-:Y:S01]  /*4f30*/  LOP3.LUT R45, R10, R13, RZ, 0xc, !PT ;  /* 0x0000000d0a2d7212 */ /* 0x000fe200078e0cff */
[----:B------:R-:W-:Y:S02]  /*4f40*/  IMAD.MOV.U32 R13, RZ, RZ, R9 ;  /* 0x000000ffff0d7224 */ /* 0x000fe400078e0009 */
[----:B------:R-:W-:Y:S01]  /*4f50*/  IMAD.MOV.U32 R10, RZ, RZ, -0x1 ;  /* 0xffffffffff0a7424 */ /* 0x000fe200078e00ff */
[----:B------:R0:W1:Y:S06]  /*4f60*/  POPC R15, R45 ;  /* 0x0000002d000f7309 */ /* 0x00006c0000000000 */
[----:B01----:R-:W-:Y:S05]  /*4f70*/  WARPSYNC.COLLECTIVE R10, `(.L_x_85) ;  /* 0x000000000a087348 */ /* 0x003fea0003c00000 */
[----:B-1----:R1:W2:Y:S02]  /*4f80*/  SHFL.DOWN P2, R16, R13, R14, R15 ;  /* 0x0800000e0d107389 */ /* 0x0022a4000004000f */
[----:B012---:R-:W-:Y:S05]  /*4f90*/  ENDCOLLECTIVE ;  /* 0x000000000000791b */ /* 0x007fea0003800000 */
.L_x_85:
[----:B------:R-:W-:Y:S01]  /*4fa0*/  ISETP.GE.AND P0, PT, R38, R15, PT ;  /* 0x0000000f2600720c */ /* 0x000fe20003f06270 */
[----:B------:R-:W-:-:S03]  /*4fb0*/  IMAD.MOV.U32 R14, RZ, RZ, 0x2 ;  /* 0x00000002ff0e7424 */ /* 0x000fc600078e00ff */
[----:B------:R-:W-:-:S05]  /*4fc0*/  SEL R16, R16, RZ, !P0 ;  /* 0x000000ff10107207 */ /* 0x000fca0004000000 */
[----:B------:R-:W-:Y:S02]  /*4fd0*/  IMAD.IADD R44, R16, 0x1, R9 ;  /* 0x00000001102c7824 */ /* 0x000fe400078e0209 */
[----:B------:R-:W-:Y:S02]  /*4fe0*/  VIADD R16, R38, 0x2 ;  /* 0x0000000226107836 */ /* 0x000fe40000000000 */
[----:B------:R-:W-:-:S03]  /*4ff0*/  IMAD.MOV.U32 R13, RZ, RZ, R44 ;  /* 0x000000ffff0d7224 */ /* 0x000fc600078e002c */
[----:B------:R-:W-:-:S13]  /*5000*/  ISETP.GT.AND P0, PT, R16, R15, PT ;  /* 0x0000000f1000720c */ /* 0x000fda0003f04270 */
[----:B------:R-:W-:Y:S05]  /*5010*/  WARPSYNC.COLLECTIVE R10, `(.L_x_86) ;  /* 0x000000000a087348 */ /* 0x000fea0003c00000 */
[----:B------:R0:W1:Y:S02]  /*5020*/  SHFL.DOWN P2, R16, R13, R14, R15 ;  /* 0x0800000e0d107389 */ /* 0x000064000004000f */
[----:B01----:R-:W-:Y:S05]  /*5030*/  ENDCOLLECTIVE ;  /* 0x000000000000791b */ /* 0x003fea0003800000 */
.L_x_86:
[----:B------:R-:W-:Y:S01]  /*5040*/  IMAD.MOV.U32 R14, RZ, RZ, 0x4 ;  /* 0x00000004ff0e7424 */ /* 0x000fe200078e00ff */
        /* <DEDUP_REMOVED lines=8> */
.L_x_87:
[----:B------:R-:W-:Y:S01]  /*50d0*/  IMAD.MOV.U32 R14, RZ, RZ, 0x8 ;  /* 0x00000008ff0e7424 */ /* 0x000fe200078e00ff */
        /* <DEDUP_REMOVED lines=8> */
.L_x_88:
        /* <DEDUP_REMOVED lines=9> */
.L_x_89:
[----:B------:R-:W-:Y:S02]  /*51f0*/  SEL R9, R16, RZ, !P0 ;  /* 0x000000ff10097207 */ /* 0x000fe40004000000 */
[----:B------:R-:W-:Y:S02]  /*5200*/  ISETP.NE.AND P0, PT, R8, 0x65, PT ;  /* 0x000000650800780c */ /* 0x000fe40003f05270 */
[----:B------:R-:W-:-:S11]  /*5210*/  IADD3 R12, PT, PT, R44, R9, R12 ;  /* 0x000000092c0c7210 */ /* 0x000fd60007ffe00c */
[----:B------:R-:W-:Y:S05]  /*5220*/  WARPSYNC.COLLECTIVE R10, `(.L_x_90) ;  /* 0x000000000a087348 */ /* 0x000fea0003c00000 */
[----:B------:R-:W-:Y:S01]  /*5230*/  VOTE.ALL P0, P0 ;  /* 0x0000000000ff7806 */ /* 0x000fe20000000000 */
[----:B------:R-:W-:-:S12]  /*5240*/  ENDCOLLECTIVE ;  /* 0x000000000000791b */ /* 0x000fd80003800000 */
.L_x_90:
[----:B------:R-:W-:Y:S05]  /*5250*/  BRA `(.L_x_91) ;  /* 0xffffffe000c07947 */ /* 0x000fea000383ffff */
.L_x_92:
[----:B------:R-:W-:-:S00]  /*5260*/  BRA `(.L_x_92) ;  /* 0xfffffffc00fc7947 */ /* 0x000fc0000383ffff */
[----:B------:R-:W-:-:S00]  /*5270*/  NOP ;  /* 0x0000000000007918 */ /* 0x000fc00000000000 */
        /* <DEDUP_REMOVED lines=8> */
.L_x_231:


//--------------------- .text._ZN3cub18CUB_300001_SM_10006detail4scan16DeviceScanKernelINS2_10policy_hubIjjjjN4cuda3std3__44plusIvEEE10Policy1000EN6thrust24THRUST_300001_SM_1000_NS6detail15normal_iteratorINSD_10device_ptrIjEEEESI_NS0_13ScanTileStateIjLb1EEES9_NS1_10InputValueIjPjEEjjLb0EjEEvT0_T1_T2_iT3_T4_T5_ --------------------------
	.section	.text._ZN3cub18CUB_300001_SM_10006detail4scan16DeviceScanKernelINS2_10policy_hubIjjjjN4cuda3std3__44plusIvEEE10Policy1000EN6thrust24THRUST_300001_SM_1000_NS6detail15normal_iteratorINSD_10device_ptrIjEEEESI_NS0_13ScanTileStateIjLb1EEES9_NS1_10InputValueIjPjEEjjLb0EjEEvT0_T1_T2_iT3_T4_T5_,"ax",@progbits
	.align	128
        .global         _ZN3cub18CUB_300001_SM_10006detail4scan16DeviceScanKernelINS2_10policy_hubIjjjjN4cuda3std3__44plusIvEEE10Policy1000EN6thrust24THRUST_300001_SM_1000_NS6detail15normal_iteratorINSD_10device_ptrIjEEEESI_NS0_13ScanTileStateIjLb1EEES9_NS1_10InputValueIjPjEEjjLb0EjEEvT0_T1_T2_iT3_T4_T5_
        .type           _ZN3cub18CUB_300001_SM_10006detail4scan16DeviceScanKernelINS2_10policy_hubIjjjjN4cuda3std3__44plusIvEEE10Policy1000EN6thrust24THRUST_300001_SM_1000_NS6detail15normal_iteratorINSD_10device_ptrIjEEEESI_NS0_13ScanTileStateIjLb1EEES9_NS1_10InputValueIjPjEEjjLb0EjEEvT0_T1_T2_iT3_T4_T5_,@function
        .size           _ZN3cub18CUB_300001_SM_10006detail4scan16DeviceScanKernelINS2_10policy_hubIjjjjN4cuda3std3__44plusIvEEE10Policy1000EN6thrust24THRUST_300001_SM_1000_NS6detail15normal_iteratorINSD_10device_ptrIjEEEESI_NS0_13ScanTileStateIjLb1EEES9_NS1_10InputValueIjPjEEjjLb0EjEEvT0_T1_T2_iT3_T4_T5_,(.L_x_232 - _ZN3cub18CUB_300001_SM_10006detail4scan16DeviceScanKernelINS2_10policy_hubIjjjjN4cuda3std3__44plusIvEEE10Policy1000EN6thrust24THRUST_300001_SM_1000_NS6detail15normal_iteratorINSD_10device_ptrIjEEEESI_NS0_13ScanTileStateIjLb1EEES9_NS1_10InputValueIjPjEEjjLb0EjEEvT0_T1_T2_iT3_T4_T5_)
        .other          _ZN3cub18CUB_300001_SM_10006detail4scan16DeviceScanKernelINS2_10policy_hubIjjjjN4cuda3std3__44plusIvEEE10Policy1000EN6thrust24THRUST_300001_SM_1000_NS6detail15normal_iteratorINSD_10device_ptrIjEEEESI_NS0_13ScanTileStateIjLb1EEES9_NS1_10InputValueIjPjEEjjLb0EjEEvT0_T1_T2_iT3_T4_T5_,@"STO_CUDA_ENTRY STV_DEFAULT"
_ZN3cub18CUB_300001_SM_10006detail4scan16DeviceScanKernelINS2_10policy_hubIjjjjN4cuda3std3__44plusIvEEE10Policy1000EN6thrust24THRUST_300001_SM_1000_NS6detail15normal_iteratorINSD_10device_ptrIjEEEESI_NS0_13ScanTileStateIjLb1EEES9_NS1_10InputValueIjPjEEjjLb0EjEEvT0_T1_T2_iT3_T4_T5_:
.text._ZN3cub18CUB_300001_SM_10006detail4scan16DeviceScanKernelINS2_10policy_hubIjjjjN4cuda3std3__44plusIvEEE10Policy1000EN6thrust24THRUST_300001_SM_1000_NS6detail15normal_iteratorINSD_10device_ptrIjEEEESI_NS0_13ScanTileStateIjLb1EEES9_NS1_10InputValueIjPjEEjjLb0EjEEvT0_T1_T2_iT3_T4_T5_:
[----:B------:R-:W-:Y:S01]  /*0000*/  LDC R1, c[0x0][0x37c] ;  /* 0x0000df00ff017b82 */ /* 0x000fe20000000800 */
[----:B------:R-:W0:Y:S07]  /*0010*/  LDCU UR4, c[0x0][0x3a0] ;  /* 0x00007400ff0477ac */ /* 0x000e2e0008000800 */
[----:B------:R-:W1:Y:S01]  /*0020*/  LDC R42, c[0x0][0x398] ;  /* 0x0000e600ff2a7b82 */ /* 0x000e620000000800 */
[----:B------:R-:W2:Y:S01]  /*0030*/  LDCU.64 UR8, c[0x0][0x358] ;  /* 0x00006b00ff0877ac */ /* 0x000ea20008000a00 */
[----:B------:R-:W3:Y:S01]  /*0040*/  LDCU UR5, c[0x0][0x3b0] ;  /* 0x00007600ff0577ac */ /* 0x000ee20008000800 */
[----:B0-----:R-:W-:-:S06]  /*0050*/  UPRMT UR4, UR4, 0x7770, URZ ;  /* 0x0000777004047896 */ /* 0x001fcc00080000ff */
[----:B------:R-:W-:-:S13]  /*0060*/  ISETP.NE.AND P0, PT, RZ, UR4, PT ;  /* 0x00000004ff007c0c */ /* 0x000fda000bf05270 */
[----:B------:R-:W2:Y:S02]  /*0070*/  @P0 LDC.64 R2, c[0x0][0x3a8] ;  /* 0x0000ea00ff020b82 */ /* 0x000ea40000000a00 */
[----:B--2---:R0:W5:Y:S06]  /*0080*/  @P0 LDG.E R44, desc[UR8][R2.64] ;  /* 0x00000008022c0981 */ /* 0x00416c000c1e1900 */
[----:B------:R-:W1:Y:S02]  /*0090*/  S2UR UR4, SR_CTAID.X ;  /* 0x00000000000479c3 */ /* 0x000e640000002500 */
[----:B-1----:R-:W-:-:S04]  /*00a0*/  VIADD R42, R42, UR4 ;  /* 0x000000042a2a7c36 */ /* 0x002fc80008000000 */
[----:B------:R-:W-:-:S05]  /*00b0*/  IMAD R7, R42, 0x2100, RZ ;  /* 0x000021002a077824 */ /* 0x000fca00078e02ff */
[----:B---3--:R-:W-:Y:S01]  /*00c0*/  IADD3 R0, PT, PT, -R7, UR5, RZ ;  /* 0x0000000507007c10 */ /* 0x008fe2000fffe1ff */
[----:B------:R-:W1:Y:S03]  /*00d0*/  @!P0 LDC R44, c[0x0][0x3a8] ;  /* 0x0000ea00ff2c8b82 */ /* 0x000e660000000800 */
[----:B------:R-:W-:-:S13]  /*00e0*/  ISETP.GE.U32.AND P0, PT, R0, 0x2101, PT ;  /* 0x000021010000780c */ /* 0x000fda0003f06070 */
[----:B0-----:R-:W-:Y:S05]  /*00f0*/  @!P0 BRA `(.L_x_93) ;  /* 0x0000001c00ac8947 */ /* 0x001fea0003800000 */
[----:B------:R-:W0:Y:S01]  /*0100*/  S2R R16, SR_TID.X ;  /* 0x0000000000107919 */ /* 0x000e220000002100 */
[----:B------:R-:W2:Y:S01]  /*0110*/  LDCU.64 UR4, c[0x0][0x380] ;  /* 0x00007000ff0477ac */ /* 0x000ea20008000a00 */
[C---:B0-----:R-:W-:Y:S02]  /*0120*/  LOP3.LUT R0, R16.reuse, 0x1f, RZ, 0xc0, !PT ;  /* 0x0000001f10007812 */ /* 0x041fe400078ec0ff */
[----:B------:R-:W-:-:S05]  /*0130*/  LOP3.LUT R3, R16, 0x3e0, RZ, 0xc0, !PT ;  /* 0x000003e010037812 */ /* 0x000fca00078ec0ff */
[----:B------:R-:W-:-:S05]  /*0140*/  IMAD R0, R3, 0x16, R0 ;  /* 0x0000001603007824 */ /* 0x000fca00078e0200 */
[----:B------:R-:W-:-:S05]  /*0150*/  IADD3 R0, P0, PT, R7, R0, RZ ;  /* 0x0000000007007210 */ /* 0x000fca0007f1e0ff */
[----:B------:R-:W-:Y:S02]  /*0160*/  IMAD.X R3, RZ, RZ, RZ, P0 ;  /* 0x000000ffff037224 */ /* 0x000fe400000e06ff */
        /* <DEDUP_REMOVED lines=30> */
[----:B------:R-:W-:Y:S01]  /*0350*/  ISETP.NE.AND P0, PT, R42, RZ, PT ;  /* 0x000000ff2a00720c */ /* 0x000fe20003f05270 */
        /* <DEDUP_REMOVED lines=28> */
[----:B------:R0:W1:Y:S04]  /*0520*/  LDS.64 R36, [R27] ;  /* 0x000000001b247984 */ /* 0x0000680000000a00 */
[----:B------:R0:W2:Y:S04]  /*0530*/  LDS.64 R34, [R27+0x8] ;  /* 0x000008001b227984 */ /* 0x0000a80000000a00 */
[----:B------:R0:W3:Y:S04]  /*0540*/  LDS.64 R32, [R27+0x10] ;  /* 0x000010001b207984 */ /* 0x0000e80000000a00 */
[----:B------:R0:W4:Y:S04]  /*0550*/  LDS.64 R18, [R27+0x18] ;  /* 0x000018001b127984 */ /* 0x0001280000000a00 */
[----:B------:R0:W0:Y:S04]  /*0560*/  LDS.64 R14, [R27+0x20] ;  /* 0x000020001b0e7984 */ /* 0x0000280000000a00 */
[----:B------:R0:W0:Y:S04]  /*0570*/  LDS.64 R12, [R27+0x28] ;  /* 0x000028001b0c7984 */ /* 0x0000280000000a00 */
[----:B------:R0:W0:Y:S04]  /*0580*/  LDS.64 R10, [R27+0x30] ;  /* 0x000030001b0a7984 */ /* 0x0000280000000a00 */
[----:B------:R0:W0:Y:S04]  /*0590*/  LDS.64 R8, [R27+0x38] ;  /* 0x000038001b087984 */ /* 0x0000280000000a00 */
[----:B------:R0:W0:Y:S04]  /*05a0*/  LDS.64 R6, [R27+0x40] ;  /* 0x000040001b067984 */ /* 0x0000280000000a00 */
[----:B------:R0:W0:Y:S04]  /*05b0*/  LDS.64 R4, [R27+0x48] ;  /* 0x000048001b047984 */ /* 0x0000280000000a00 */
[----:B------:R0:W0:Y:S01]  /*05c0*/  LDS.64 R2, [R27+0x50] ;  /* 0x000050001b027984 */ /* 0x0000220000000a00 */
[----:B------:R-:W-:Y:S06]  /*05d0*/  BAR.SYNC.DEFER_BLOCKING 0x0 ;  /* 0x0000000000007b1d */ /* 0x000fec0000010000 */
[----:B-1----:R-:W-:Y:S05]  /*05e0*/  @P0 BRA `(.L_x_95) ;  /* 0x00000004001c0947 */ /* 0x002fea0003800000 */
[----:B0-2---:R-:W-:Y:S02]  /*05f0*/  IADD3 R17, PT, PT, R34, R37, R36 ;  /* 0x0000002522117210 */ /* 0x005fe40007ffe024 */
[C---:B------:R-:W-:Y:S02]  /*0600*/  ISETP.NE.AND P1, PT, R39.reuse, 0x1f, PT ;  /* 0x0000001f2700780c */ /* 0x040fe40003f25270 */
[----:B---3--:R-:W-:Y:S02]  /*0610*/  IADD3 R17, PT, PT, R32, R35, R17 ;  /* 0x0000002320117210 */ /* 0x008fe40007ffe011 */
[----:B------:R-:W-:Y:S02]  /*0620*/  ISETP.NE.AND P2, PT, R39, RZ, PT ;  /* 0x000000ff2700720c */ /* 0x000fe40003f45270 */
[----:B----4-:R-:W-:-:S04]  /*0630*/  IADD3 R17, PT, PT, R18, R33, R17 ;  /* 0x0000002112117210 */ /* 0x010fc80007ffe011 */
[----:B------:R-:W-:-:S03]  /*0640*/  IADD3 R17, PT, PT, R14, R19, R17 ;  /* 0x000000130e117210 */ /* 0x000fc60007ffe011 */
[----:B------:R-:W-:Y:S02]  /*0650*/  @!P1 LEA R43, R40, UR4, 0x2 ;  /* 0x00000004282b9c11 */ /* 0x000fe4000f8e10ff */
[----:B------:R-:W-:-:S04]  /*0660*/  IADD3 R17, PT, PT, R12, R15, R17 ;  /* 0x0000000f0c117210 */ /* 0x000fc80007ffe011 */
[----:B------:R-:W-:-:S04]  /*0670*/  IADD3 R17, PT, PT, R10, R13, R17 ;  /* 0x0000000d0a117210 */ /* 0x000fc80007ffe011 */
[----:B------:R-:W-:-:S04]  /*0680*/  IADD3 R17, PT, PT, R8, R11, R17 ;  /* 0x0000000b08117210 */ /* 0x000fc80007ffe011 */
[----:B------:R-:W-:-:S04]  /*0690*/  IADD3 R17, PT, PT, R6, R9, R17 ;  /* 0x0000000906117210 */ /* 0x000fc80007ffe011 */
[----:B------:R-:W-:-:S04]  /*06a0*/  IADD3 R17, PT, PT, R4, R7, R17 ;  /* 0x0000000704117210 */ /* 0x000fc80007ffe011 */
[----:B------:R-:W-:-:S05]  /*06b0*/  IADD3 R20, PT, PT, R2, R5, R17 ;  /* 0x0000000502147210 */ /* 0x000fca0007ffe011 */
[----:B------:R-:W-:-:S05]  /*06c0*/  IMAD.IADD R3, R3, 0x1, R20 ;  /* 0x0000000103037824 */ /* 0x000fca00078e0214 */
        /* <DEDUP_REMOVED lines=37> */
[----:B------:R-:W-:Y:S02]  /*0920*/  SEL R20, R26, R20, !P0 ;  /* 0x000000141a147207 */ /* 0x000fe40004000000 */
[----:B------:R-:W-:-:S04]  /*0930*/  ISETP.NE.AND P0, PT, R40, 0x8, PT ;  /* 0x000000082800780c */ /* 0x000fc80003f05270 */
[----:B------:R-:W-:Y:S02]  /*0940*/  SEL R20, R27, R20, !P0 ;  /* 0x000000141b147207 */ /* 0x000fe40004000000 */
[----:B------:R-:W-:Y:S02]  /*0950*/  ISETP.NE.AND P0, PT, R40, 0xa, PT ;  /* 0x0000000a2800780c */ /* 0x000fe40003f05270 */
[----:B------:R-:W-:Y:S02]  /*0960*/  SEL R20, R28, R20, !P1 ;  /* 0x000000141c147207 */ /* 0x000fe40004800000 */
[----:B------:R-:W-:Y:S02]  /*0970*/  ISETP.NE.AND P1, PT, R40, 0xb, PT ;  /* 0x0000000b2800780c */ /* 0x000fe40003f25270 */
[----:B------:R-:W-:Y:S01]  /*0980*/  SEL R20, R29, R20, !P0 ;  /* 0x000000141d147207 */ /* 0x000fe20004000000 */
[----:B------:R-:W-:Y:S01]  /*0990*/  IMAD.IADD R29, R30, 0x1, R29 ;  /* 0x000000011e1d7824 */ /* 0x000fe200078e021d */
[----:B------:R-:W-:-:S04]  /*09a0*/  ISETP.GE.U32.AND P0, PT, R16, 0x20, PT ;  /* 0x000000201000780c */ /* 0x000fc80003f06070 */
[----:B------:R-:W-:Y:S02]  /*09b0*/  SEL R20, R29, R20, !P1 ;  /* 0x000000141d147207 */ /* 0x000fe40004800000 */
[----:B------:R-:W-:Y:S02]  /*09c0*/  ISETP.NE.AND P1, PT, R16, RZ, PT ;  /* 0x000000ff1000720c */ /* 0x000fe40003f25270 */
[----:B------:R-:W-:Y:S02]  /*09d0*/  SEL R16, R3, RZ, P2 ;  /* 0x000000ff03107207 */ /* 0x000fe40001000000 */
[----:B------:R-:W-:Y:S02]  /*09e0*/  SEL R3, R20, RZ, P0 ;  /* 0x000000ff14037207 */ /* 0x000fe40000000000 */
[--C-:B-----5:R-:W-:Y:S02]  /*09f0*/  IADD3 R31, PT, PT, R29, R31, R44.reuse ;  /* 0x0000001f1d1f7210 */ /* 0x120fe40007ffe02c */
[----:B------:R-:W-:-:S05]  /*0a00*/  IADD3 R44, PT, PT, R3, R16, R44 ;  /* 0x00000010032c7210 */ /* 0x000fca0007ffe02c */
[----:B------:R-:W-:Y:S05]  /*0a10*/  @P1 BRA `(.L_x_96) ;  /* 0x0000000c00f41947 */ /* 0x000fea0003800000 */
[----:B------:R-:W0:Y:S01]  /*0a20*/  LDC.64 R16, c[0x0][0x390] ;  /* 0x0000e400ff107b82 */ /* 0x000e220000000a00 */
[----:B------:R-:W-:-:S05]  /*0a30*/  IMAD.MOV.U32 R30, RZ, RZ, 0x65 ;  /* 0x00000065ff1e7424 */ /* 0x000fca00078e00ff */
[----:B0-----:R0:W-:Y:S01]  /*0a40*/  ST.E.64.STRONG.GPU desc[UR8][R16.64+0x100], R30 ;  /* 0x0001001e10007985 */ /* 0x0011e2000c10fb08 */
[----:B------:R-:W-:Y:S05]  /*0a50*/  BRA `(.L_x_96) ;  /* 0x0000000c00e47947 */ /* 0x000fea0003800000 */
.L_x_95:
        /* <DEDUP_REMOVED lines=57> */
[----:B------:R-:W-:Y:S02]  /*0df0*/  ISETP.NE.AND P0, PT, R40, 0xa, PT ;  /* 0x0000000a2800780c */ /* 0x000fe40003f05270 */
[----:B------:R-:W-:Y:S02]  /*0e00*/  SEL R20, R28, R20, !P1 ;  /* 0x000000141c147207 */ /* 0x000fe40004800000 */
[----:B------:R-:W-:Y:S02]  /*0e10*/  ISETP.NE.AND P1, PT, R40, 0xb, PT ;  /* 0x0000000b2800780c */ /* 0x000fe40003f25270 */
[----:B------:R-:W-:Y:S02]  /*0e20*/  SEL R20, R29, R20, !P0 ;  /* 0x000000141d147207 */ /* 0x000fe40004000000 */
[----:B------:R-:W-:-:S02]  /*0e30*/  ISETP.GT.U32.AND P0, PT, R16, 0x1f, PT ;  /* 0x0000001f1000780c */ /* 0x000fc40003f04070 */
[----:B------:R-:W-:Y:S02]  /*0e40*/  SEL R20, R30, R20, !P1 ;  /* 0x000000141e147207 */ /* 0x000fe40004800000 */
[----:B------:R-:W-:-:S03]  /*0e50*/  ISETP.GE.U32.AND P1, PT, R16, 0x20, PT ;  /* 0x000000201000780c */ /* 0x000fc60003f26070 */
[----:B------:R-:W-:-:S05]  /*0e60*/  IMAD.IADD R20, R20, 0x1, R17 ;  /* 0x0000000114147824 */ /* 0x000fca00078e0211 */
[----:B------:R-:W-:Y:S01]  /*0e70*/  SEL R23, R3, R20, !P1 ;  /* 0x0000001403177207 */ /* 0x000fe20004800000 */
[----:B------:R-:W-:Y:S06]  /*0e80*/  @P0 BRA `(.L_x_97) ;  /* 0x0000000800b00947 */ /* 0x000fec0003800000 */
[----:B------:R-:W0:Y:S01]  /*0e90*/  LDC.64 R20, c[0x0][0x390] ;  /* 0x0000e400ff147b82 */ /* 0x000e220000000a00 */
[----:B------:R-:W-:Y:S02]  /*0ea0*/  ISETP.NE.AND P1, PT, R16, RZ, PT ;  /* 0x000000ff1000720c */ /* 0x000fe40003f25270 */
[----:B------:R-:W-:-:S05]  /*0eb0*/  LOP3.LUT R3, RZ, R16, RZ, 0x33, !PT ;  /* 0x00000010ff037212 */ /* 0x000fca00078e33ff */
[----:B------:R-:W-:-:S06]  /*0ec0*/  IMAD.IADD R40, R42, 0x1, R3 ;  /* 0x000000012a287824 */ /* 0x000fcc00078e0203 */
        /* <DEDUP_REMOVED lines=11> */
.L_x_127:
[----:B------:R-:W-:Y:S05]  /*0f80*/  @!P0 BRA `(.L_x_99) ;  /* 0x0000000000748947 */ /* 0x000fea0003800000 */
[----:B------:R-:W-:-:S07]  /*0f90*/  IMAD.MOV.U32 R3, RZ, RZ, 0x3b8 ;  /* 0x000003b8ff037424 */ /* 0x000fce00078e00ff */
.L_x_101:
[----:B------:R-:W-:Y:S02]  /*0fa0*/  VIADD R27, R3, 0x1 ;  /* 0x00000001031b7836 */ /* 0x000fe40000000000 */
[----:B------:R-:W-:Y:S02]  /*0fb0*/  IMAD R42, R42, 0x41a7, RZ ;  /* 0x000041a72a2a7824 */ /* 0x000fe400078e02ff */
[----:B------:R-:W0:Y:S01]  /*0fc0*/  I2F.U32.RP R22, R27 ;  /* 0x0000001b00167306 */ /* 0x000e220000209000 */
[----:B------:R-:W-:Y:S01]  /*0fd0*/  IMAD.MOV R29, RZ, RZ, -R27 ;  /* 0x000000ffff1d7224 */ /* 0x000fe200078e0a1b */
[----:B------:R-:W-:Y:S02]  /*0fe0*/  ISETP.NE.U32.AND P2, PT, R27, RZ, PT ;  /* 0x000000ff1b00720c */ /* 0x000fe40003f45070 */
[----:B------:R-:W-:-:S04]  /*0ff0*/  LOP3.LUT R42, R42, 0x7fffffff, RZ, 0xc0, !PT ;  /* 0x7fffffff2a2a7812 */ /* 0x000fc800078ec0ff */
[----:B0-----:R-:W0:Y:S02]  /*1000*/  MUFU.RCP R22, R22 ;  /* 0x0000001600167308 */ /* 0x001e240000001000 */
[----:B0-----:R-:W-:-:S06]  /*1010*/  VIADD R20, R22, 0xffffffe ;  /* 0x0ffffffe16147836 */ /* 0x001fcc0000000000 */
[----:B------:R0:W1:Y:S02]  /*1020*/  F2I.FTZ.U32.TRUNC.NTZ R21, R20 ;  /* 0x0000001400157305 */ /* 0x000064000021f000 */
[----:B0-----:R-:W-:Y:S02]  /*1030*/  IMAD.MOV.U32 R20, RZ, RZ, RZ ;  /* 0x000000ffff147224 */ /* 0x001fe400078e00ff */
[----:B-1----:R-:W-:-:S04]  /*1040*/  IMAD R29, R29, R21, RZ ;  /* 0x000000151d1d7224 */ /* 0x002fc800078e02ff */
[----:B------:R-:W-:-:S06]  /*1050*/  IMAD.HI.U32 R21, R21, R29, R20 ;  /* 0x0000001d15157227 */ /* 0x000fcc00078e0014 */
[----:B------:R-:W-:-:S04]  /*1060*/  IMAD.HI.U32 R21, R21, R42, RZ ;  /* 0x0000002a15157227 */ /* 0x000fc800078e00ff */
[----:B------:R-:W-:-:S04]  /*1070*/  IMAD.MOV R21, RZ, RZ, -R21 ;  /* 0x000000ffff157224 */ /* 0x000fc800078e0a15 */
[----:B------:R-:W-:-:S05]  /*1080*/  IMAD R22, R27, R21, R42 ;  /* 0x000000151b167224 */ /* 0x000fca00078e022a */
[----:B------:R-:W-:-:S13]  /*1090*/  ISETP.GE.U32.AND P0, PT, R22, R27, PT ;  /* 0x0000001b1600720c */ /* 0x000fda0003f06070 */
[----:B------:R-:W-:-:S05]  /*10a0*/  @P0 IMAD.IADD R22, R22, 0x1, -R27 ;  /* 0x0000000116160824 */ /* 0x000fca00078e0a1b */
[----:B------:R-:W-:-:S13]  /*10b0*/  ISETP.GE.U32.AND P0, PT, R22, R27, PT ;  /* 0x0000001b1600720c */ /* 0x000fda0003f06070 */
[----:B------:R-:W-:Y:S01]  /*10c0*/  @P0 IMAD.IADD R22, R22, 0x1, -R27 ;  /* 0x0000000116160824 */ /* 0x000fe200078e0a1b */
[----:B------:R-:W-:-:S04]  /*10d0*/  @!P2 LOP3.LUT R22, RZ, R27, RZ, 0x33, !PT ;  /* 0x0000001bff16a212 */ /* 0x000fc800078e33ff */
[----:B------:R-:W-:Y:S05]  /*10e0*/  NANOSLEEP R22 ;  /* 0x000000160000735d */ /* 0x000fea0003800000 */
[----:B------:R-:W2:Y:S01]  /*10f0*/  LD.E.64.STRONG.GPU R26, desc[UR8][R16.64+0x100] ;  /* 0x00010008101a7980 */ /* 0x000ea2000c10fb00 */
[----:B------:R-:W-:Y:S01]  /*1100*/  UMOV UR5, 0xffffffff ;  /* 0xffffffff00057882 */ /* 0x000fe20000000000 */
[----:B------:R-:W-:Y:S02]  /*1110*/  SHF.R.U32.HI R3, RZ, 0x1, R3 ;  /* 0x00000001ff037819 */ /* 0x000fe40000011603 */
[----:B--2---:R-:W-:Y:S01]  /*1120*/  ISETP.NE.AND P0, PT, R26, 0x63, PT ;  /* 0x000000631a00780c */ /* 0x004fe20003f05270 */
[----:B------:R-:W-:-:S12]  /*1130*/  BRA.DIV UR5, `(.L_x_100) ;  /* 0x0000003605187947 */ /* 0x000fd8000b800000 */
[----:B------:R-:W-:-:S13]  /*1140*/  VOTE.ANY P0, !P0 ;  /* 0x0000000000ff7806 */ /* 0x000fda0004000100 */
.L_x_130:
[----:B------:R-:W-:Y:S05]  /*1150*/  @P0 BRA `(.L_x_101) ;  /* 0xfffffffc00900947 */ /* 0x000fea000383ffff */
.L_x_99:
[----:B------:R-:W-:Y:S01]  /*1160*/  UMOV UR5, 0xffffffff ;  /* 0xffffffff00057882 */ /* 0x000fe20000000000 */
[----:B------:R-:W-:Y:S02]  /*1170*/  ISETP.NE.AND P0, PT, R26, 0x65, PT ;  /* 0x000000651a00780c */ /* 0x000fe40003f05270 */
[----:B------:R-:W-:Y:S11]  /*1180*/  BRA.DIV UR5, `(.L_x_102) ;  /* 0x0000003605247947 */ /* 0x000ff6000b800000 */
[----:B------:R-:W0:Y:S01]  /*1190*/  S2R R30, SR_GEMASK ;  /* 0x00000000001e7919 */ /* 0x000e220000003c00 */
[----:B------:R-:W-:Y:S01]  /*11a0*/  VOTE.ANY R21, PT, !P0 ;  /* 0x0000000000157806 */ /* 0x000fe200040e0100 */
[C---:B------:R-:W-:Y:S02]  /*11b0*/  VIADD R41, R39.reuse, 0x2 ;  /* 0x0000000227297836 */ /* 0x040fe40000000000 */
[C---:B------:R-:W-:Y:S02]  /*11c0*/  VIADD R43, R39.reuse, 0x4 ;  /* 0x00000004272b7836 */ /* 0x040fe40000000000 */
[C---:B------:R-:W-:Y:S02]  /*11d0*/  VIADD R44, R39.reuse, 0x8 ;  /* 0x00000008272c7836 */ /* 0x040fe40000000000 */
[----:B------:R-:W-:Y:S01]  /*11e0*/  VIADD R45, R39, 0x10 ;  /* 0x00000010272d7836 */ /* 0x000fe20000000000 */
[----:B0-----:R-:W-:-:S05]  /*11f0*/  LOP3.LUT R21, R21, 0x80000000, R30, 0xec, !PT ;  /* 0x8000000015157812 */ /* 0x001fca00078eec1e */
[----:B------:R-:W-:-:S05]  /*1200*/  VIADD R16, R21, 0xffffffff ;  /* 0xffffffff15107836 */ /* 0x000fca0000000000 */
[----:B------:R-:W-:-:S04]  /*1210*/  LOP3.LUT R16, R21, R16, RZ, 0xc, !PT ;  /* 0x0000001015107212 */ /* 0x000fc800078e0cff */
[----:B------:R0:W1:Y:S02]  /*1220*/  POPC R20, R16 ;  /* 0x0000001000147309 */ /* 0x0000640000000000 */
[----:B0-----:R-:W0:Y:S01]  /*1230*/  LDC.64 R16, c[0x0][0x390] ;  /* 0x0000e400ff107b82 */ /* 0x001e220000000a00 */
[----:B-1----:R-:W1:Y:S01]  /*1240*/  SHFL.DOWN PT, R22, R27, 0x1, R20 ;  /* 0x082000001b167989 */ /* 0x002e6200000e0014 */
[-C--:B------:R-:W-:Y:S02]  /*1250*/  ISETP.GE.AND P0, PT, R39, R20.reuse, PT ;  /* 0x000000142700720c */ /* 0x080fe40003f06270 */
[----:B------:R-:W-:Y:S02]  /*1260*/  ISETP.GT.AND P2, PT, R45, R20, PT ;  /* 0x000000142d00720c */ /* 0x000fe40003f44270 */
[----:B0-----:R-:W-:Y:S02]  /*1270*/  IADD3 R28, P3, PT, R16, 0x100, RZ ;  /* 0x00000100101c7810 */ /* 0x001fe40007f7e0ff */
[----:B-1----:R-:W-:-:S02]  /*1280*/  SEL R22, R22, RZ, !P0 ;  /* 0x000000ff16167207 */ /* 0x002fc40004000000 */
[----:B------:R-:W-:-:S03]  /*1290*/  ISETP.GT.AND P0, PT, R41, R20, PT ;  /* 0x000000142900720c */ /* 0x000fc60003f04270 */
[----:B------:R-:W-:-:S05]  /*12a0*/  IMAD.IADD R3, R22, 0x1, R27 ;  /* 0x0000000116037824 */ /* 0x000fca00078e021b */
[----:B------:R-:W0:Y:S02]  /*12b0*/  SHFL.DOWN PT, R22, R3, 0x2, R20 ;  /* 0x0840000003167989 */ /* 0x000e2400000e0014 */
[----:B0-----:R-:W-:Y:S02]  /*12c0*/  SEL R22, R22, RZ, !P0 ;  /* 0x000000ff16167207 */ /* 0x001fe40004000000 */
[----:B------:R-:W-:-:S03]  /*12d0*/  ISETP.GT.AND P0, PT, R43, R20, PT ;  /* 0x000000142b00720c */ /* 0x000fc60003f04270 */
[----:B------:R-:W-:Y:S02]  /*12e0*/  IMAD.IADD R29, R3, 0x1, R22 ;  /* 0x00000001031d7824 */ /* 0x000fe400078e0216 */
[----:B------:R-:W-:-:S03]  /*12f0*/  IMAD.X R3, RZ, RZ, R17, P3 ;  /* 0x000000ffff037224 */ /* 0x000fc600018e0611 */
        /* <DEDUP_REMOVED lines=10> */
[----:B0-----:R-:W-:-:S05]  /*13a0*/  SEL R22, R22, RZ, !P2 ;  /* 0x000000ff16167207 */ /* 0x001fca0005000000 */
[----:B------:R-:W-:-:S07]  /*13b0*/  IMAD.IADD R46, R47, 0x1, R22 ;  /* 0x000000012f2e7824 */ /* 0x000fce00078e0216 */
.L_x_139:
[----:B------:R-:W-:Y:S05]  /*13c0*/  @!P0 BRA `(.L_x_103) ;  /* 0x0000000400248947 */ /* 0x000fea0003800000 */
[----:B------:R-:W-:-:S07]  /*13d0*/  IMAD.MOV.U32 R29, RZ, RZ, 0x3b8 ;  /* 0x000003b8ff1d7424 */ /* 0x000fce00078e00ff */
.L_x_109:
[----:B------:R-:W-:Y:S02]  /*13e0*/  IMAD.MOV.U32 R16, RZ, RZ, R28 ;  /* 0x000000ffff107224 */ /* 0x000fe400078e001c */
[----:B------:R-:W-:Y:S02]  /*13f0*/  IMAD.MOV.U32 R17, RZ, RZ, R3 ;  /* 0x000000ffff117224 */ /* 0x000fe400078e0003 */
        /* <DEDUP_REMOVED lines=8> */
.L_x_142:
[----:B------:R-:W-:Y:S05]  /*1480*/  @!P0 BRA `(.L_x_105) ;  /* 0x0000000000748947 */ /* 0x000fea0003800000 */
[----:B------:R-:W-:-:S07]  /*1490*/  IMAD.MOV.U32 R22, RZ, RZ, R29 ;  /* 0x000000ffff167224 */ /* 0x000fce00078e001d */
.L_x_107:
        /* <DEDUP_REMOVED lines=27> */
.L_x_145:
[----:B------:R-:W-:Y:S05]  /*1650*/  @P0 BRA `(.L_x_107) ;  /* 0xfffffffc00900947 */ /* 0x000fea000383ffff */
.L_x_105:
[----:B------:R-:W-:Y:S01]  /*1660*/  UMOV UR5, 0xffffffff ;  /* 0xffffffff00057882 */ /* 0x000fe20000000000 */
[----:B------:R-:W-:Y:S02]  /*1670*/  ISETP.NE.AND P0, PT, R26, 0x65, PT ;  /* 0x000000651a00780c */ /* 0x000fe40003f05270 */
[----:B------:R-:W-:Y:S11]  /*1680*/  BRA.DIV UR5, `(.L_x_108) ;  /* 0x0000003605287947 */ /* 0x000ff6000b800000 */
[----:B------:R-:W-:Y:S01]  /*1690*/  VOTE.ANY R21, PT, !P0 ;  /* 0x0000000000157806 */ /* 0x000fe200040e0100 */
[----:B------:R-:W-:-:S03]  /*16a0*/  VIADD R40, R40, 0xffffffe0 ;  /* 0xffffffe028287836 */ /* 0x000fc60000000000 */
[----:B------:R-:W-:-:S05]  /*16b0*/  LOP3.LUT R21, R21, 0x80000000, R30, 0xec, !PT ;  /* 0x8000000015157812 */ /* 0x000fca00078eec1e */
        /* <DEDUP_REMOVED lines=25> */
.L_x_154:
[----:B------:R-:W-:Y:S05]  /*1850*/  @P0 BRA `(.L_x_109) ;  /* 0xfffffff800e00947 */ /* 0x000fea000383ffff */
.L_x_103:
        /* <DEDUP_REMOVED lines=8> */
[----:B0-----:R-:W-:-:S05]  /*18e0*/  @!P1 LEA R3, R16, R3, 0x18 ;  /* 0x0000000310039211 */ /* 0x001fca00078ec0ff */
[----:B------:R1:W-:Y:S04]  /*18f0*/  @!P1 STS [R3+0x8], R31 ;  /* 0x0000081f03009388 */ /* 0x0003e80000000800 */
[----:B------:R1:W-:Y:S01]  /*1900*/  @!P1 STS [R3+0x4], R46 ;  /* 0x0000042e03009388 */ /* 0x0003e20000000800 */
[----:B--2---:R-:W-:Y:S01]  /*1910*/  @!P0 LEA R17, R20, R17, 0x18 ;  /* 0x0000001114118211 */ /* 0x004fe200078ec0ff */
[----:B------:R-:W-:Y:S02]  /*1920*/  IMAD.MOV.U32 R20, RZ, RZ, R23 ;  /* 0x000000ffff147224 */ /* 0x000fe400078e0017 */
[----:B------:R-:W-:Y:S02]  /*1930*/  @!P0 IMAD.MOV.U32 R20, RZ, RZ, R46 ;  /* 0x000000ffff148224 */ /* 0x000fe400078e002e */
[----:B------:R1:W-:Y:S05]  /*1940*/  @!P0 STS [R17+0x4c], R46 ;  /* 0x00004c2e11008388 */ /* 0x0003ea0000000800 */
.L_x_97:
[----:B------:R-:W-:Y:S05]  /*1950*/  WARPSYNC.ALL ;  /* 0x0000000000007948 */ /* 0x000fea0003800000 */
[----:B------:R-:W0:Y:S08]  /*1960*/  S2UR UR6, SR_CgaCtaId ;  /* 0x00000000000679c3 */ /* 0x000e300000008800 */
[----:B------:R-:W-:Y:S06]  /*1970*/  BAR.SYNC.DEFER_BLOCKING 0x0 ;  /* 0x0000000000007b1d */ /* 0x000fec0000010000 */
[----:B------:R-:W-:Y:S01]  /*1980*/  UMOV UR5, 0x400 ;  /* 0x0000040000057882 */ /* 0x000fe20000000000 */
[----:B------:R-:W2:Y:S01]  /*1990*/  S2R R16, SR_TID.X ;  /* 0x0000000000107919 */ /* 0x000ea20000002100 */
[----:B0-----:R-:W-:-:S09]  /*19a0*/  ULEA UR5, UR6, UR5, 0x18 ;  /* 0x0000000506057291 */ /* 0x001fd2000f8ec0ff */
[----:B-1----:R-:W0:Y:S01]  /*19b0*/  LDS R3, [UR5+0x4c] ;  /* 0x00004c05ff037984 */ /* 0x002e220008000800 */
[----:B--2---:R-:W-:-:S04]  /*19c0*/  ISETP.NE.AND P0, PT, R16, RZ, PT ;  /* 0x000000ff1000720c */ /* 0x004fc80003f05270 */
[----:B0-----:R-:W-:-:S05]  /*19d0*/  SEL R3, R3, RZ, P0 ;  /* 0x000000ff03037207 */ /* 0x001fca0000000000 */
[----:B------:R-:W-:-:S07]  /*19e0*/  IMAD.IADD R44, R3, 0x1, R20 ;  /* 0x00000001032c7824 */ /* 0x000fce00078e0214 */
.L_x_96:
[----:B------:R-:W-:Y:S05]  /*19f0*/  BSYNC.RECONVERGENT B0 ;  /* 0x0000000000007941 */ /* 0x000fea0003800200 */
.L_x_94:
[----:B------:R-:W-:Y:S01]  /*1a00*/  IMAD.IADD R45, R36, 0x1, R44 ;  /* 0x00000001242d7824 */ /* 0x000fe200078e022c */
[----:B------:R-:W1:Y:S01]  /*1a10*/  S2R R3, SR_TID.X ;  /* 0x0000000000037919 */ /* 0x000e620000002100 */
[----:B------:R-:W2:Y:S01]  /*1a20*/  S2UR UR6, SR_CgaCtaId ;  /* 0x00000000000679c3 */ /* 0x000ea20000008800 */
[----:B------:R-:W-:Y:S01]  /*1a30*/  UMOV UR5, 0x400 ;  /* 0x0000040000057882 */ /* 0x000fe20000000000 */
[----:B0-----:R-:W-:Y:S01]  /*1a40*/  IMAD.IADD R16, R37, 0x1, R45 ;  /* 0x0000000125107824 */ /* 0x001fe200078e022d */
[----:B------:R-:W0:Y:S03]  /*1a50*/  S2R R24, SR_LANEID ;  /* 0x0000000000187919 */ /* 0x000e260000000000 */
[----:B------:R-:W-:Y:S02]  /*1a60*/  IMAD.IADD R17, R34, 0x1, R16 ;  /* 0x0000000122117824 */ /* 0x000fe400078e0210 */
[----:B------:R-:W-:Y:S02]  /*1a70*/  BAR.SYNC.DEFER_BLOCKING 0x0 ;  /* 0x0000000000007b1d */ /* 0x000fe40000010000 */
[----:B------:R-:W-:-:S04]  /*1a80*/  IMAD.IADD R22, R35, 0x1, R17 ;  /* 0x0000000123167824 */ /* 0x000fc800078e0211 */
[----:B------:R-:W-:-:S04]  /*1a90*/  IMAD.IADD R23, R32, 0x1, R22 ;  /* 0x0000000120177824 */ /* 0x000fc800078e0216 */
[----:B------:R-:W-:-:S04]  /*1aa0*/  IMAD.IADD R20, R33, 0x1, R23 ;  /* 0x0000000121147824 */ /* 0x000fc800078e0217 */
[----:B------:R-:W-:Y:S01]  /*1ab0*/  IMAD.IADD R21, R18, 0x1, R20 ;  /* 0x0000000112157824 */ /* 0x000fe200078e0214 */
[----:B--2---:R-:W-:-:S03]  /*1ac0*/  ULEA UR5, UR6, UR5, 0x18 ;  /* 0x0000000506057291 */ /* 0x004fc6000f8ec0ff */
[----:B------:R-:W-:Y:S01]  /*1ad0*/  IMAD.IADD R18, R19, 0x1, R21 ;  /* 0x0000000113127824 */ /* 0x000fe200078e0215 */
[----:B------:R-:W2:Y:S03]  /*1ae0*/  LDCU.64 UR6, c[0x0][0x388] ;  /* 0x00007100ff0677ac */ /* 0x000ea60008000a00 */
[----:B------:R-:W-:Y:S01]  /*1af0*/  IMAD.IADD R19, R14, 0x1, R18 ;  /* 0x000000010e137824 */ /* 0x000fe200078e0212 */
[----:B-1----:R-:W-:-:S03]  /*1b00*/  SHF.R.U32.HI R3, RZ, 0x5, R3 ;  /* 0x00000005ff037819 */ /* 0x002fc60000011603 */
[----:B------:R-:W-:Y:S02]  /*1b10*/  IMAD.IADD R14, R15, 0x1, R19 ;  /* 0x000000010f0e7824 */ /* 0x000fe400078e0213 */
[----:B0-----:R-:W-:Y:S02]  /*1b20*/  IMAD R3, R3, 0x2c0, R24 ;  /* 0x000002c003037824 */ /* 0x001fe400078e0218 */
[----:B------:R-:W-:-:S03]  /*1b30*/  IMAD.IADD R15, R12, 0x1, R14 ;  /* 0x000000010c0f7824 */ /* 0x000fc600078e020e */
[----:B------:R-:W-:Y:S01]  /*1b40*/  LEA R49, R3, UR5, 0x2 ;  /* 0x0000000503317c11 */ /* 0x000fe2000f8e10ff */
[----:B------:R-:W-:Y:S01]  /*1b50*/  IMAD.IADD R12, R13, 0x1, R15 ;  /* 0x000000010d0c7824 */ /* 0x000fe200078e020f */
[----:B--2---:R-:W-:-:S03]  /*1b60*/  IADD3 R38, P0, PT, R38, UR6, RZ ;  /* 0x0000000626267c10 */ /* 0x004fc6000ff1e0ff */
[----:B------:R-:W-:Y:S02]  /*1b70*/  IMAD.IADD R13, R10, 0x1, R12 ;  /* 0x000000010a0d7824 */ /* 0x000fe400078e020c */
[----:B------:R-:W-:Y:S01]  /*1b80*/  IMAD R24, R24, 0x54, R49 ;  /* 0x0000005418187824 */ /* 0x000fe200078e0231 */
[----:B------:R-:W-:Y:S01]  /*1b90*/  IADD3.X R39, PT, PT, R0, UR7, RZ, P0, !PT ;  /* 0x0000000700277c10 */ /* 0x000fe200087fe4ff */
[----:B------:R-:W-:-:S03]  /*1ba0*/  IMAD.IADD R10, R11, 0x1, R13 ;  /* 0x000000010b0a7824 */ /* 0x000fc600078e020d */
[----:B------:R-:W-:Y:S01]  /*1bb0*/  STS.64 [R24], R44 ;  /* 0x0000002c18007388 */ /* 0x000fe20000000a00 */
[----:B------:R-:W-:-:S03]  /*1bc0*/  IMAD.IADD R11, R8, 0x1, R10 ;  /* 0x00000001080b7824 */ /* 0x000fc600078e020a */
[----:B------:R-:W-:Y:S01]  /*1bd0*/  STS.64 [R24+0x8], R16 ;  /* 0x0000081018007388 */ /* 0x000fe20000000a00 */
        /* <DEDUP_REMOVED lines=11> */
[----:B------:R-:W-:Y:S04]  /*1c90*/  STS.64 [R24+0x38], R10 ;  /* 0x0000380a18007388 */ /* 0x000fe80000000a00 */
[----:B------:R-:W-:Y:S04]  /*1ca0*/  STS.64 [R24+0x40], R8 ;  /* 0x0000400818007388 */ /* 0x000fe80000000a00 */
[----:B------:R-:W-:Y:S04]  /*1cb0*/  STS.64 [R24+0x48], R6 ;  /* 0x0000480618007388 */ /* 0x000fe80000000a00 */
[----:B------:R-:W-:Y:S01]  /*1cc0*/  STS.64 [R24+0x50], R4 ;  /* 0x0000500418007388 */ /* 0x000fe20000000a00 */
[----:B------:R-:W-:-:S03]  /*1cd0*/  NOP ;  /* 0x0000000000007918 */ /* 0x000fc60000000000 */
[----:B------:R-:W0:Y:S04]  /*1ce0*/  LDS R3, [R49] ;  /* 0x0000000031037984 */ /* 0x000e280000000800 */
[----:B------:R-:W1:Y:S04]  /*1cf0*/  LDS R17, [R49+0x80] ;  /* 0x0000800031117984 */ /* 0x000e680000000800 */
        /* <DEDUP_REMOVED lines=43> */
.L_x_93:
[----:B------:R-:W-:-:S13]  /*1fb0*/  ISETP.NE.AND P0, PT, R0, RZ, PT ;  /* 0x000000ff0000720c */ /* 0x000fda0003f05270 */
[----:B------:R-:W-:Y:S05]  /*1fc0*/  @!P0 EXIT ;  /* 0x000000000000894d */ /* 0x000fea0003800000 */
[----:B------:R-:W0:Y:S02]  /*1fd0*/  LDC.64 R4, c[0x0][0x380] ;  /* 0x0000e000ff047b82 */ /* 0x000e240000000a00 */
[----:B0-----:R-:W-:-:S05]  /*1fe0*/  IMAD.WIDE.U32 R4, R7, 0x4, R4 ;  /* 0x0000000407047825 */ /* 0x001fca00078e0004 */
[----:B------:R0:W2:Y:S01]  /*1ff0*/  LDG.E R6, desc[UR8][R4.64] ;  /* 0x0000000804067981 */ /* 0x0000a2000c1e1900 */
[----:B------:R-:W3:Y:S02]  /*2000*/  S2R R2, SR_TID.X ;  /* 0x0000000000027919 */ /* 0x000ee40000002100 */
[C---:B---3--:R-:W-:Y:S02]  /*2010*/  LOP3.LUT R3, R2.reuse, 0x1f, RZ, 0xc0, !PT ;  /* 0x0000001f02037812 */ /* 0x048fe400078ec0ff */
[----:B------:R-:W-:-:S05]  /*2020*/  LOP3.LUT R8, R2, 0x3e0, RZ, 0xc0, !PT ;  /* 0x000003e002087812 */ /* 0x000fca00078ec0ff */
[----:B------:R-:W-:-:S04]  /*2030*/  IMAD R3, R8, 0x16, R3 ;  /* 0x0000001608037824 */ /* 0x000fc800078e0203 */
[C---:B------:R-:W-:Y:S01]  /*2040*/  VIADD R7, R3.reuse, 0x20 ;  /* 0x0000002003077836 */ /* 0x040fe20000000000 */
[C---:B------:R-:W-:Y:S01]  /*2050*/  ISETP.GE.U32.AND P6, PT, R3.reuse, R0, PT ;  /* 0x000000000300720c */ /* 0x040fe20003fc6070 */
[C---:B------:R-:W-:Y:S01]  /*2060*/  VIADD R9, R3.reuse, 0x40 ;  /* 0x0000004003097836 */ /* 0x040fe20000000000 */
[C---:B0-----:R-:W-:Y:S01]  /*2070*/  LEA R4, P1, R3.reuse, R4, 0x2 ;  /* 0x0000000403047211 */ /* 0x041fe200078210ff */
[----:B------:R-:W-:Y:S01]  /*2080*/  VIADD R11, R3, 0x60 ;  /* 0x00000060030b7836 */ /* 0x000fe20000000000 */
[-C--:B------:R-:W-:Y:S01]  /*2090*/  ISETP.GE.U32.AND P5, PT, R7, R0.reuse, PT ;  /* 0x000000000700720c */ /* 0x080fe20003fa6070 */
[----:B------:R-:W-:Y:S01]  /*20a0*/  VIADD R7, R3, 0x80 ;  /* 0x0000008003077836 */ /* 0x000fe20000000000 */
[-C--:B------:R-:W-:Y:S01]  /*20b0*/  ISETP.GE.U32.AND P0, PT, R9, R0.reuse, PT ;  /* 0x000000000900720c */ /* 0x080fe20003f06070 */
[----:B------:R-:W-:Y:S01]  /*20c0*/  IMAD.X R5, RZ, RZ, R5, P1 ;  /* 0x000000ffff057224 */ /* 0x000fe200008e0605 */
[-C--:B------:R-:W-:Y:S01]  /*20d0*/  ISETP.GE.U32.AND P4, PT, R11, R0.reuse, PT ;  /* 0x000000000b00720c */ /* 0x080fe20003f86070 */
[----:B------:R-:W-:Y:S01]  /*20e0*/  VIADD R9, R3, 0xa0 ;  /* 0x000000a003097836 */ /* 0x000fe20000000000 */
[----:B------:R-:W-:Y:S01]  /*20f0*/  ISETP.GE.U32.AND P3, PT, R7, R0, PT ;  /* 0x000000000700720c */ /* 0x000fe20003f66070 */
[----:B------:R-:W-:-:S03]  /*2100*/  VIADD R7, R3, 0xc0 ;  /* 0x000000c003077836 */ /* 0x000fc60000000000 */
[-C--:B------:R-:W-:Y:S01]  /*2110*/  ISETP.GE.U32.AND P2, PT, R9, R0.reuse, PT ;  /* 0x000000000900720c */ /* 0x080fe20003f46070 */
[----:B------:R-:W-:Y:S01]  /*2120*/  VIADD R9, R3, 0x100 ;  /* 0x0000010003097836 */ /* 0x000fe20000000000 */
[-C--:B------:R-:W-:Y:S01]  /*2130*/  ISETP.GE.U32.AND P1, PT, R7, R0.reuse, PT ;  /* 0x000000000700720c */ /* 0x080fe20003f26070 */
[C---:B------:R-:W-:Y:S02]  /*2140*/  VIADD R7, R3.reuse, 0xe0 ;  /* 0x000000e003077836 */ /* 0x040fe40000000000 */
[----:B------:R-:W-:Y:S02]  /*2150*/  VIADD R39, R3, 0x2a0 ;  /* 0x000002a003277836 */ /* 0x000fe40000000000 */
[----:B--2---:R-:W-:Y:S02]  /*2160*/  IMAD.MOV.U32 R16, RZ, RZ, R6 ;  /* 0x000000ffff107224 */ /* 0x004fe400078e0006 */
[----:B------:R-:W2:Y:S01]  /*2170*/  @!P6 LDG.E R6, desc[UR8][R4.64] ;  /* 0x000000080406e981 */ /* 0x000ea2000c1e1900 */
[----:B------:R-:W-:Y:S01]  /*2180*/  ISETP.GE.U32.AND P6, PT, R7, R0, PT ;  /* 0x000000000700720c */ /* 0x000fe20003fc6070 */
[----:B------:R-:W-:-:S02]  /*2190*/  IMAD.MOV.U32 R10, RZ, RZ, R16 ;  /* 0x000000ffff0a7224 */ /* 0x000fc400078e0010 */
[----:B------:R-:W-:Y:S02]  /*21a0*/  VIADD R7, R3, 0x120 ;  /* 0x0000012003077836 */ /* 0x000fe40000000000 */
[--C-:B------:R-:W-:Y:S02]  /*21b0*/  IMAD.MOV.U32 R12, RZ, RZ, R16.reuse ;  /* 0x000000ffff0c7224 */ /* 0x100fe400078e0010 */
[----:B------:R-:W3:Y:S01]  /*21c0*/  @!P0 LDG.E R10, desc[UR8][R4.64+0x100] ;  /* 0x00010008040a8981 */ /* 0x000ee2000c1e1900 */
[-C--:B------:R-:W-:Y:S01]  /*21d0*/  ISETP.GE.U32.AND P0, PT, R7, R0.reuse, PT ;  /* 0x000000000700720c */ /* 0x080fe20003f06070 */
[----:B------:R-:W-:Y:S02]  /*21e0*/  VIADD R7, R3, 0x140 ;  /* 0x0000014003077836 */ /* 0x000fe40000000000 */
[--C-:B------:R-:W-:Y:S01]  /*21f0*/  IMAD.MOV.U32 R8, RZ, RZ, R16.reuse ;  /* 0x000000ffff087224 */ /* 0x100fe200078e0010 */
[----:B------:R-:W4:Y:S01]  /*2200*/  @!P4 LDG.E R12, desc[UR8][R4.64+0x180] ;  /* 0x00018008040cc981 */ /* 0x000f22000c1e1900 */
[----:B------:R-:W-:Y:S01]  /*2210*/  IMAD.MOV.U32 R18, RZ, RZ, R16 ;  /* 0x000000ffff127224 */ /* 0x000fe200078e0010 */
[----:B------:R-:W-:Y:S01]  /*2220*/  ISETP.GE.U32.AND P4, PT, R7, R0, PT ;  /* 0x000000000700720c */ /* 0x000fe20003f86070 */
[----:B------:R-:W-:-:S02]  /*2230*/  VIADD R7, R3, 0x180 ;  /* 0x0000018003077836 */ /* 0x000fc40000000000 */
[----:B------:R-:W4:Y:S01]  /*2240*/  @!P5 LDG.E R8, desc[UR8][R4.64+0x80] ;  /* 0x000080080408d981 */ /* 0x000f22000c1e1900 */
[-C--:B------:R-:W-:Y:S01]  /*2250*/  ISETP.GE.U32.AND P5, PT, R9, R0.reuse, PT ;  /* 0x000000000900720c */ /* 0x080fe20003fa6070 */
[--C-:B------:R-:W-:Y:S02]  /*2260*/  IMAD.MOV.U32 R20, RZ, RZ, R16.reuse ;  /* 0x000000ffff147224 */ /* 0x100fe400078e0010 */
[----:B------:R-:W4:Y:S01]  /*2270*/  @!P2 LDG.E R18, desc[UR8][R4.64+0x280] ;  /* 0x000280080412a981 */ /* 0x000f22000c1e1900 */
[-C--:B------:R-:W-:Y:S01]  /*2280*/  ISETP.GE.U32.AND P2, PT, R7, R0.reuse, PT ;  /* 0x000000000700720c */ /* 0x080fe20003f46070 */
[C---:B------:R-:W-:Y:S02]  /*2290*/  VIADD R7, R3.reuse, 0x1a0 ;  /* 0x000001a003077836 */ /* 0x040fe40000000000 */
[--C-:B------:R-:W-:Y:S01]  /*22a0*/  IMAD.MOV.U32 R14, RZ, RZ, R16.reuse ;  /* 0x000000ffff0e7224 */ /* 0x100fe200078e0010 */
[----:B------:R-:W4:Y:S01]  /*22b0*/  @!P1 LDG.E R20, desc[UR8][R4.64+0x300] ;  /* 0x0003000804149981 */ /* 0x000f22000c1e1900 */
[----:B------:R-:W-:Y:S01]  /*22c0*/  VIADD R9, R3, 0x160 ;  /* 0x0000016003097836 */ /* 0x000fe20000000000 */
[----:B------:R-:W-:Y:S01]  /*22d0*/  ISETP.GE.U32.AND P1, PT, R7, R0, PT ;  /* 0x000000000700720c */ /* 0x000fe20003f26070 */
[----:B------:R-:W-:-:S02]  /*22e0*/  IMAD.MOV.U32 R24, RZ, RZ, R16 ;  /* 0x000000ffff187224 */ /* 0x000fc400078e0010 */
[----:B------:R-:W-:Y:S01]  /*22f0*/  VIADD R7, R3, 0x1e0 ;  /* 0x000001e003077836 */ /* 0x000fe20000000000 */
[----:B------:R-:W4:Y:S01]  /*2300*/  @!P3 LDG.E R14, desc[UR8][R4.64+0x200] ;  /* 0x00020008040eb981 */ /* 0x000f22000c1e1900 */
[--C-:B------:R-:W-:Y:S01]  /*2310*/  IMAD.MOV.U32 R22, RZ, RZ, R16.reuse ;  /* 0x000000ffff167224 */ /* 0x100fe200078e0010 */
[-C--:B------:R-:W-:Y:S01]  /*2320*/  ISETP.GE.U32.AND P3, PT, R9, R0.reuse, PT ;  /* 0x000000000900720c */ /* 0x080fe20003f66070 */
[----:B------:R-:W-:Y:S01]  /*2330*/  VIADD R9, R3, 0x1c0 ;  /* 0x000001c003097836 */ /* 0x000fe20000000000 */
[----:B------:R-:W4:Y:S01]  /*2340*/  @!P5 LDG.E R24, desc[UR8][R4.64+0x400] ;  /* 0x000400080418d981 */ /* 0x000f22000c1e1900 */
[--C-:B------:R-:W-:Y:S01]  /*2350*/  IMAD.MOV.U32 R26, RZ, RZ, R16.reuse ;  /* 0x000000ffff1a7224 */ /* 0x100fe200078e0010 */
[-C--:B------:R-:W-:Y:S01]  /*2360*/  ISETP.GE.U32.AND P5, PT, R7, R0.reuse, PT ;  /* 0x000000000700720c */ /* 0x080fe20003fa6070 */
[----:B------:R-:W-:Y:S01]  /*2370*/  VIADD R7, R3, 0x200 ;  /* 0x0000020003077836 */ /* 0x000fe20000000000 */
[----:B------:R-:W4:Y:S01]  /*2380*/  @!P6 LDG.E R22, desc[UR8][R4.64+0x380] ;  /* 0x000380080416e981 */ /* 0x000f22000c1e1900 */
[----:B------:R-:W-:Y:S01]  /*2390*/  ISETP.GE.U32.AND P6, PT, R9, R0, PT ;  /* 0x000000000900720c */ /* 0x000fe20003fc6070 */
[----:B------:R-:W-:-:S02]  /*23a0*/  IMAD.MOV.U32 R28, RZ, RZ, R16 ;  /* 0x000000ffff1c7224 */ /* 0x000fc400078e0010 */
[--C-:B------:R-:W-:Y:S01]  /*23b0*/  IMAD.MOV.U32 R30, RZ, RZ, R16.reuse ;  /* 0x000000ffff1e7224 */ /* 0x100fe200078e0010 */
[----:B------:R-:W4:Y:S01]  /*23c0*/  @!P0 LDG.E R26, desc[UR8][R4.64+0x480] ;  /* 0x00048008041a8981 */ /* 0x000f22000c1e1900 */
[-C--:B------:R-:W-:Y:S01]  /*23d0*/  ISETP.GE.U32.AND P0, PT, R7, R0.reuse, PT ;  /* 0x000000000700720c */ /* 0x080fe20003f06070 */
[C---:B------:R-:W-:Y:S02]  /*23e0*/  VIADD R9, R3.reuse, 0x220 ;  /* 0x0000022003097836 */ /* 0x040fe40000000000 */
[----:B------:R-:W-:Y:S01]  /*23f0*/  VIADD R7, R3, 0x240 ;  /* 0x0000024003077836 */ /* 0x000fe20000000000 */
[----:B------:R-:W4:Y:S01]  /*2400*/  @!P4 LDG.E R28, desc[UR8][R4.64+0x500] ;  /* 0x00050008041cc981 */ /* 0x000f22000c1e1900 */
[--C-:B------:R-:W-:Y:S01]  /*2410*/  IMAD.MOV.U32 R32, RZ, RZ, R16.reuse ;  /* 0x000000ffff207224 */ /* 0x100fe200078e0010 */
[-C--:B------:R-:W-:Y:S01]  /*2420*/  ISETP.GE.U32.AND P4, PT, R9, R0.reuse, PT ;  /* 0x000000000900720c */ /* 0x080fe20003f86070 */
[--C-:B------:R-:W-:Y:S01]  /*2430*/  IMAD.MOV.U32 R34, RZ, RZ, R16.reuse ;  /* 0x000000ffff227224 */ /* 0x100fe200078e0010 */
[----:B------:R-:W4:Y:S01]  /*2440*/  @!P3 LDG.E R30, desc[UR8][R4.64+0x580] ;  /* 0x00058008041eb981 */ /* 0x000f22000c1e1900 */
[----:B------:R-:W-:Y:S01]  /*2450*/  IMAD.MOV.U32 R36, RZ, RZ, R16 ;  /* 0x000000ffff247224 */ /* 0x000fe200078e0010 */
[----:B------:R-:W-:Y:S01]  /*2460*/  ISETP.GE.U32.AND P3, PT, R7, R0, PT ;  /* 0x000000000700720c */ /* 0x000fe20003f66070 */
[C---:B------:R-:W-:Y:S01]  /*2470*/  VIADD R7, R3.reuse, 0x260 ;  /* 0x0000026003077836 */ /* 0x040fe20000000000 */
[----:B------:R-:W4:Y:S01]  /*2480*/  @!P2 LDG.E R32, desc[UR8][R4.64+0x600] ;  /* 0x000600080420a981 */ /* 0x000f22000c1e1900 */
[----:B------:R-:W-:-:S03]  /*2490*/  VIADD R9, R3, 0x280 ;  /* 0x0000028003097836 */ /* 0x000fc60000000000 */
[----:B------:R-:W4:Y:S01]  /*24a0*/  @!P1 LDG.E R34, desc[UR8][R4.64+0x680] ;  /* 0x0006800804229981 */ /* 0x000f22000c1e1900 */
[-C--:B------:R-:W-:Y:S02]  /*24b0*/  ISETP.GE.U32.AND P2, PT, R7, R0.reuse, PT ;  /* 0x000000000700720c */ /* 0x080fe40003f46070 */
[-C--:B------:R-:W-:Y:S01]  /*24c0*/  ISETP.GE.U32.AND P1, PT, R9, R0.reuse, PT ;  /* 0x000000000900720c */ /* 0x080fe20003f26070 */
[----:B------:R-:W4:Y:S01]  /*24d0*/  @!P6 LDG.E R36, desc[UR8][R4.64+0x700] ;  /* 0x000700080424e981 */ /* 0x000f22000c1e1900 */
[----:B------:R-:W-:Y:S01]  /*24e0*/  ISETP.GE.U32.AND P6, PT, R39, R0, PT ;  /* 0x000000002700720c */ /* 0x000fe20003fc6070 */
[--C-:B------:R-:W-:Y:S02]  /*24f0*/  IMAD.MOV.U32 R46, RZ, RZ, R16.reuse ;  /* 0x000000ffff2e7224 */ /* 0x100fe400078e0010 */
[--C-:B------:R-:W-:Y:S02]  /*2500*/  IMAD.MOV.U32 R48, RZ, RZ, R16.reuse ;  /* 0x000000ffff307224 */ /* 0x100fe400078e0010 */
[----:B------:R-:W-:-:S02]  /*2510*/  IMAD.MOV.U32 R50, RZ, RZ, R16 ;  /* 0x000000ffff327224 */ /* 0x000fc400078e0010 */
        /* <DEDUP_REMOVED lines=13> */
[----:B------:R-:W-:Y:S01]  /*25f0*/  UMOV UR4, 0x400 ;  /* 0x0000040000047882 */ /* 0x000fe20000000000 */
[----:B------:R-:W-:Y:S01]  /*2600*/  ISETP.NE.AND P0, PT, R42, RZ, PT ;  /* 0x000000ff2a00720c */ /* 0x000fe20003f05270 */
[----:B-1----:R-:W-:-:S02]  /*2610*/  ULEA UR4, UR5, UR4, 0x18 ;  /* 0x0000000405047291 */ /* 0x002fc4000f8ec0ff */
[----:B0-----:R-:W-:-:S05]  /*2620*/  IMAD R41, R43, 0x2c0, R38 ;  /* 0x000002c02b297824 */ /* 0x001fca00078e0226 */
        /* <DEDUP_REMOVED lines=39> */
[----:B------:R-:W-:Y:S02]  /*28a0*/  ISETP.NE.AND P1, PT, R38, 0x1f, PT ;  /* 0x0000001f2600780c */ /* 0x000fe40003f25270 */
[----:B---3--:R-:W-:Y:S02]  /*28b0*/  IADD3 R16, PT, PT, R8, R7, R16 ;  /* 0x0000000708107210 */ /* 0x008fe40007ffe010 */
[----:B------:R-:W-:Y:S02]  /*28c0*/  ISETP.NE.AND P2, PT, R43, 0xb, PT ;  /* 0x0000000b2b00780c */ /* 0x000fe40003f45270 */
        /* <DEDUP_REMOVED lines=52> */
[----:B------:R-:W-:Y:S02]  /*2c10*/  ISETP.NE.AND P1, PT, R38, RZ, PT ;  /* 0x000000ff2600720c */ /* 0x000fe40003f25270 */
[----:B------:R-:W-:Y:S01]  /*2c20*/  SEL R16, R25, R16, !P0 ;  /* 0x0000001019107207 */ /* 0x000fe20004000000 */
[----:B------:R-:W-:Y:S01]  /*2c30*/  @!P2 IMAD.IADD R16, R26, 0x1, R25 ;  /* 0x000000011a10a824 */ /* 0x000fe200078e0219 */
[----:B------:R-:W-:-:S02]  /*2c40*/  ISETP.GE.U32.AND P0, PT, R2, 0x20, PT ;  /* 0x000000200200780c */ /* 0x000fc40003f06070 */
[----:B------:R-:W-:Y:S02]  /*2c50*/  SEL R37, R37, RZ, P1 ;  /* 0x000000ff25257207 */ /* 0x000fe40000800000 */
[----:B------:R-:W-:-:S04]  /*2c60*/  SEL R17, R16, RZ, P0 ;  /* 0x000000ff10117207 */ /* 0x000fc80000000000 */
[----:B-----5:R-:W-:Y:S01]  /*2c70*/  IADD3 R44, PT, PT, R17, R37, R44 ;  /* 0x00000025112c7210 */ /* 0x020fe20007ffe02c */
[----:B------:R-:W-:Y:S06]  /*2c80*/  BRA `(.L_x_111) ;  /* 0x0000000c00e87947 */ /* 0x000fec0003800000 */
.L_x_110:
[----:B0-2---:R-:W-:Y:S02]  /*2c90*/  IADD3 R16, PT, PT, R6, R5, R4 ;  /* 0x0000000506107210 */ /* 0x005fe40007ffe004 */
[----:B------:R-:W-:Y:S02]  /*2ca0*/  ISETP.NE.AND P1, PT, R38, 0x1f, PT ;  /* 0x0000001f2600780c */ /* 0x000fe40003f25270 */
        /* <DEDUP_REMOVED lines=52> */
[----:B------:R-:W-:Y:S01]  /*2ff0*/  SEL R16, R23, R16, !P0 ;  /* 0x0000001017107207 */ /* 0x000fe20004000000 */
[----:B------:R-:W-:Y:S01]  /*3000*/  IMAD.IADD R23, R44, 0x1, -R37 ;  /* 0x000000012c177824 */ /* 0x000fe200078e0a25 */
[C---:B------:R-:W-:Y:S02]  /*3010*/  ISETP.NE.AND P0, PT, R43.reuse, 0xa, PT ;  /* 0x0000000a2b00780c */ /* 0x040fe40003f05270 */
[----:B------:R-:W-:Y:S02]  /*3020*/  SEL R16, R24, R16, !P1 ;  /* 0x0000001018107207 */ /* 0x000fe40004800000 */
[----:B------:R-:W-:Y:S02]  /*3030*/  ISETP.NE.AND P1, PT, R43, 0xb, PT ;  /* 0x0000000b2b00780c */ /* 0x000fe40003f25270 */
[----:B------:R-:W-:Y:S02]  /*3040*/  SEL R16, R25, R16, !P0 ;  /* 0x0000001019107207 */ /* 0x000fe40004000000 */
[----:B------:R-:W-:-:S02]  /*3050*/  ISETP.GT.U32.AND P0, PT, R2, 0x1f, PT ;  /* 0x0000001f0200780c */ /* 0x000fc40003f04070 */
[----:B------:R-:W-:Y:S02]  /*3060*/  SEL R17, R23, RZ, P2 ;  /* 0x000000ff17117207 */ /* 0x000fe40001000000 */
        /* <DEDUP_REMOVED lines=20> */
.L_x_157:
[----:B------:R-:W-:Y:S05]  /*31b0*/  @!P0 BRA `(.L_x_114) ;  /* 0x0000000000748947 */ /* 0x000fea0003800000 */
[----:B------:R-:W-:-:S07]  /*31c0*/  IMAD.MOV.U32 R20, RZ, RZ, 0x3b8 ;  /* 0x000003b8ff147424 */ /* 0x000fce00078e00ff */
.L_x_116:
        /* <DEDUP_REMOVED lines=27> */
.L_x_160:
[----:B------:R-:W-:Y:S05]  /*3380*/  @P0 BRA `(.L_x_116) ;  /* 0xfffffffc00900947 */ /* 0x000fea000383ffff */
.L_x_114:
[----:B------:R-:W-:Y:S01]  /*3390*/  UMOV UR5, 0xffffffff ;  /* 0xffffffff00057882 */ /* 0x000fe20000000000 */
[----:B------:R-:W-:Y:S02]  /*33a0*/  ISETP.NE.AND P0, PT, R18, 0x65, PT ;  /* 0x000000651200780c */ /* 0x000fe40003f05270 */
[----:B------:R-:W-:Y:S11]  /*33b0*/  BRA.DIV UR5, `(.L_x_117) ;  /* 0x0000001e05047947 */ /* 0x000ff6000b800000 */
[----:B------:R-:W0:Y:S01]  /*33c0*/  S2R R26, SR_GEMASK ;  /* 0x00000000001a7919 */ /* 0x000e220000003c00 */
[----:B------:R-:W-:Y:S01]  /*33d0*/  VOTE.ANY R21, PT, !P0 ;  /* 0x0000000000157806 */ /* 0x000fe200040e0100 */
[----:B------:R-:W-:-:S03]  /*33e0*/  VIADD R17, R38, 0x2 ;  /* 0x0000000226117836 */ /* 0x000fc60000000000 */
[----:B0-----:R-:W-:-:S05]  /*33f0*/  LOP3.LUT R21, R21, 0x80000000, R26, 0xec, !PT ;  /* 0x8000000015157812 */ /* 0x001fca00078eec1a */
[----:B------:R-:W-:-:S05]  /*3400*/  VIADD R16, R21, 0xffffffff ;  /* 0xffffffff15107836 */ /* 0x000fca0000000000 */
[----:B------:R-:W-:Y:S01]  /*3410*/  LOP3.LUT R16, R21, R16, RZ, 0xc, !PT ;  /* 0x0000001015107212 */ /* 0x000fe200078e0cff */
[----:B------:R-:W-:-:S03]  /*3420*/  VIADD R21, R38, 0x10 ;  /* 0x0000001026157836 */ /* 0x000fc60000000000 */
[----:B------:R-:W0:Y:S02]  /*3430*/  POPC R20, R16 ;  /* 0x0000001000147309 */ /* 0x000e240000000000 */
[----:B0-----:R-:W0:Y:S01]  /*3440*/  SHFL.DOWN PT, R22, R19, 0x1, R20 ;  /* 0x0820000013167989 */ /* 0x001e2200000e0014 */
[-C--:B------:R-:W-:Y:S02]  /*3450*/  ISETP.GE.AND P0, PT, R38, R20.reuse, PT ;  /* 0x000000142600720c */ /* 0x080fe40003f06270 */
[-C--:B------:R-:W-:Y:S02]  /*3460*/  ISETP.GT.AND P2, PT, R21, R20.reuse, PT ;  /* 0x000000141500720c */ /* 0x080fe40003f44270 */
[----:B0-----:R-:W-:Y:S02]  /*3470*/  SEL R22, R22, RZ, !P0 ;  /* 0x000000ff16167207 */ /* 0x001fe40004000000 */
[----:B------:R-:W-:Y:S01]  /*3480*/  ISETP.GT.AND P0, PT, R17, R20, PT ;  /* 0x000000141100720c */ /* 0x000fe20003f04270 */
[----:B------:R-:W-:-:S02]  /*3490*/  VIADD R17, R38, 0x4 ;  /* 0x0000000426117836 */ /* 0x000fc40000000000 */
        /* <DEDUP_REMOVED lines=8> */
[----:B------:R-:W-:Y:S02]  /*3520*/  ISETP.GT.AND P0, PT, R17, R20, PT ;  /* 0x000000141100720c */ /* 0x000fe40003f04270 */
[----:B------:R-:W0:Y:S01]  /*3530*/  LDC.64 R16, c[0x0][0x390] ;  /* 0x0000e400ff107b82 */ /* 0x000e220000000a00 */
[----:B------:R-:W-:-:S05]  /*3540*/  IMAD.IADD R19, R45, 0x1, R22 ;  /* 0x000000012d137824 */ /* 0x000fca00078e0216 */
[----:B------:R-:W1:Y:S01]  /*3550*/  SHFL.DOWN PT, R22, R19, 0x8, R20 ;  /* 0x0900000013167989 */ /* 0x000e6200000e0014 */
[----:B0-----:R-:W-:-:S05]  /*3560*/  IADD3 R44, P3, PT, R16, 0x100, RZ ;  /* 0x00000100102c7810 */ /* 0x001fca0007f7e0ff */
[----:B------:R-:W-:Y:S01]  /*3570*/  IMAD.X R45, RZ, RZ, R17, P3 ;  /* 0x000000ffff2d7224 */ /* 0x000fe200018e0611 */
[----:B-1----:R-:W-:Y:S02]  /*3580*/  SEL R22, R22, RZ, !P0 ;  /* 0x000000ff16167207 */ /* 0x002fe40004000000 */
[----:B------:R-:W-:-:S03]  /*3590*/  ISETP.NE.AND P0, PT, R18, 0x65, PT ;  /* 0x000000651200780c */ /* 0x000fc60003f05270 */
[----:B------:R-:W-:-:S05]  /*35a0*/  IMAD.IADD R43, R19, 0x1, R22 ;  /* 0x00000001132b7824 */ /* 0x000fca00078e0216 */
[----:B------:R-:W0:Y:S05]  /*35b0*/  SHFL.DOWN PT, R22, R43, 0x10, R20 ;  /* 0x0a0000002b167989 */ /* 0x000e2a00000e0014 */
[----:B------:R-:W-:Y:S02]  /*35c0*/  VOTE.ALL P0, P0 ;  /* 0x0000000000ff7806 */ /* 0x000fe40000000000 */
[----:B0-----:R-:W-:-:S05]  /*35d0*/  SEL R22, R22, RZ, !P2 ;  /* 0x000000ff16167207 */ /* 0x001fca0005000000 */
[----:B------:R-:W-:-:S07]  /*35e0*/  IMAD.IADD R46, R43, 0x1, R22 ;  /* 0x000000012b2e7824 */ /* 0x000fce00078e0216 */
.L_x_169:
[----:B------:R-:W-:Y:S05]  /*35f0*/  @!P0 BRA `(.L_x_118) ;  /* 0x00000004002c8947 */ /* 0x000fea0003800000 */
[----:B------:R-:W-:-:S07]  /*3600*/  IMAD.MOV.U32 R43, RZ, RZ, 0x3b8 ;  /* 0x000003b8ff2b7424 */ /* 0x000fce00078e00ff */
.L_x_124:
        /* <DEDUP_REMOVED lines=8> */
.L_x_172:
[----:B------:R-:W-:Y:S05]  /*3690*/  @!P0 BRA `(.L_x_120) ;  /* 0x0000000000748947 */ /* 0x000fea0003800000 */
[----:B------:R-:W-:-:S07]  /*36a0*/  IMAD.MOV.U32 R20, RZ, RZ, R43 ;  /* 0x000000ffff147224 */ /* 0x000fce00078e002b */
.L_x_122:
        /* <DEDUP_REMOVED lines=27> */
.L_x_175:
[----:B------:R-:W-:Y:S05]  /*3860*/  @P0 BRA `(.L_x_122) ;  /* 0xfffffffc00900947 */ /* 0x000fea000383ffff */
.L_x_120:
[----:B------:R-:W-:Y:S01]  /*3870*/  UMOV UR5, 0xffffffff ;  /* 0xffffffff00057882 */ /* 0x000fe20000000000 */
[----:B------:R-:W-:Y:S02]  /*3880*/  ISETP.NE.AND P0, PT, R18, 0x65, PT ;  /* 0x000000651200780c */ /* 0x000fe40003f05270 */
[----:B------:R-:W-:Y:S11]  /*3890*/  BRA.DIV UR5, `(.L_x_123) ;  /* 0x0000001e05107947 */ /* 0x000ff6000b800000 */
[----:B------:R-:W-:Y:S01]  /*38a0*/  VOTE.ANY R21, PT, !P0 ;  /* 0x0000000000157806 */ /* 0x000fe200040e0100 */
[----:B------:R-:W-:Y:S02]  /*38b0*/  VIADD R17, R38, 0x2 ;  /* 0x0000000226117836 */ /* 0x000fe40000000000 */
[----:B------:R-:W-:Y:S01]  /*38c0*/  VIADD R37, R37, 0xffffffe0 ;  /* 0xffffffe025257836 */ /* 0x000fe20000000000 */
[----:B------:R-:W-:-:S05]  /*38d0*/  LOP3.LUT R21, R21, 0x80000000, R26, 0xec, !PT ;  /* 0x8000000015157812 */ /* 0x000fca00078eec1a */
[----:B------:R-:W-:-:S05]  /*38e0*/  VIADD R16, R21, 0xffffffff ;  /* 0xffffffff15107836 */ /* 0x000fca0000000000 */
[----:B------:R-:W-:-:S04]  /*38f0*/  LOP3.LUT R16, R21, R16, RZ, 0xc, !PT ;  /* 0x0000001015107212 */ /* 0x000fc800078e0cff */
        /* <DEDUP_REMOVED lines=16> */
[----:B------:R-:W-:-:S03]  /*3a00*/  IMAD.IADD R19, R49, 0x1, R22 ;  /* 0x0000000131137824 */ /* 0x000fc600078e0216 */
[----:B------:R-:W-:Y:S02]  /*3a10*/  ISETP.GT.AND P2, PT, R17, R20, PT ;  /* 0x000000141100720c */ /* 0x000fe40003f44270 */
        /* <DEDUP_REMOVED lines=8> */
.L_x_184:
[----:B------:R-:W-:Y:S05]  /*3aa0*/  @P0 BRA `(.L_x_124) ;  /* 0xfffffff800d80947 */ /* 0x000fea000383ffff */
.L_x_118:
        /* <DEDUP_REMOVED lines=15> */
.L_x_112:
        /* <DEDUP_REMOVED lines=9> */
.L_x_111:
[----:B------:R-:W-:Y:S01]  /*3c30*/  IMAD.IADD R45, R4, 0x1, R44 ;  /* 0x00000001042d7824 */ /* 0x000fe200078e022c */
[----:B------:R-:W-:Y:S01]  /*3c40*/  BAR.SYNC.DEFER_BLOCKING 0x0 ;  /* 0x0000000000007b1d */ /* 0x000fe20000010000 */
[----:B------:R-:W-:Y:S02]  /*3c50*/  ISETP.NE.AND P0, PT, R2, RZ, PT ;  /* 0x000000ff0200720c */ /* 0x000fe40003f05270 */
[----:B------:R-:W-:-:S05]  /*3c60*/  IMAD.IADD R4, R5, 0x1, R45 ;  /* 0x0000000105047824 */ /* 0x000fca00078e022d */
[----:B------:R-:W0:Y:S01]  /*3c70*/  S2UR UR5, SR_CTAID.X ;  /* 0x00000000000579c3 */ /* 0x000e220000002500 */
[----:B------:R-:W-:Y:S01]  /*3c80*/  IMAD.IADD R5, R6, 0x1, R4 ;  /* 0x0000000106057824 */ /* 0x000fe200078e0204 */
[----:B------:R-:W1:Y:S03]  /*3c90*/  LDCU.64 UR6, c[0x0][0x388] ;  /* 0x00007100ff0677ac */ /* 0x000e660008000a00 */
[----:B------:R-:W-:-:S04]  /*3ca0*/  IMAD.IADD R6, R7, 0x1, R5 ;  /* 0x0000000107067824 */ /* 0x000fc800078e0205 */
[----:B------:R-:W-:-:S04]  /*3cb0*/  IMAD.IADD R7, R8, 0x1, R6 ;  /* 0x0000000108077824 */ /* 0x000fc800078e0206 */
[----:B------:R-:W-:-:S04]  /*3cc0*/  IMAD.IADD R8, R9, 0x1, R7 ;  /* 0x0000000109087824 */ /* 0x000fc800078e0207 */
[----:B------:R-:W-:Y:S01]  /*3cd0*/  IMAD.IADD R9, R10, 0x1, R8 ;  /* 0x000000010a097824 */ /* 0x000fe200078e0208 */
[----:B------:R-:W-:Y:S03]  /*3ce0*/  STS.64 [R40], R44 ;  /* 0x0000002c28007388 */ /* 0x000fe60000000a00 */
[----:B------:R-:W-:Y:S01]  /*3cf0*/  IMAD.IADD R10, R11, 0x1, R9 ;  /* 0x000000010b0a7824 */ /* 0x000fe200078e0209 */
[----:B------:R2:W-:Y:S03]  /*3d00*/  STS.64 [R40+0x8], R4 ;  /* 0x0000080428007388 */ /* 0x0005e60000000a00 */
[----:B------:R-:W-:Y:S01]  /*3d10*/  IMAD.IADD R11, R12, 0x1, R10 ;  /* 0x000000010c0b7824 */ /* 0x000fe200078e020a */
[----:B------:R3:W-:Y:S03]  /*3d20*/  STS.64 [R40+0x10], R6 ;  /* 0x0000100628007388 */ /* 0x0007e60000000a00 */
[----:B------:R-:W-:Y:S01]  /*3d30*/  IMAD.IADD R12, R13, 0x1, R11 ;  /* 0x000000010d0c7824 */ /* 0x000fe200078e020b */
[----:B------:R-:W-:Y:S03]  /*3d40*/  STS.64 [R40+0x18], R8 ;  /* 0x0000180828007388 */ /* 0x000fe60000000a00 */
[----:B------:R-:W-:Y:S01]  /*3d50*/  IMAD.IADD R13, R14, 0x1, R12 ;  /* 0x000000010e0d7824 */ /* 0x000fe200078e020c */
[----:B------:R-:W-:Y:S01]  /*3d60*/  STS.64 [R40+0x20], R10 ;  /* 0x0000200a28007388 */ /* 0x000fe20000000a00 */
[----:B--2---:R-:W0:Y:S02]  /*3d70*/  LDC R4, c[0x0][0x398] ;  /* 0x0000e600ff047b82 */ /* 0x004e240000000800 */
[----:B------:R-:W-:Y:S01]  /*3d80*/  IMAD.IADD R14, R15, 0x1, R13 ;  /* 0x000000010f0e7824 */ /* 0x000fe200078e020d */
[----:B------:R2:W-:Y:S03]  /*3d90*/  STS.64 [R40+0x28], R12 ;  /* 0x0000280c28007388 */ /* 0x0005e60000000a00 */
[----:B------:R-:W-:Y:S01]  /*3da0*/  IMAD.IADD R15, R28, 0x1, R14 ;  /* 0x000000011c0f7824 */ /* 0x000fe200078e020e */
[----:B------:R-:W4:Y:S03]  /*3db0*/  S2R R5, SR_TID.X ;  /* 0x0000000000057919 */ /* 0x000f260000002100 */
[----:B------:R-:W-:Y:S01]  /*3dc0*/  IMAD.IADD R16, R29, 0x1, R15 ;  /* 0x000000011d107824 */ /* 0x000fe200078e020f */
[----:B------:R-:W-:Y:S03]  /*3dd0*/  STS.64 [R40+0x30], R14 ;  /* 0x0000300e28007388 */ /* 0x000fe60000000a00 */
[----:B------:R-:W-:Y:S01]  /*3de0*/  IMAD.IADD R17, R30, 0x1, R16 ;  /* 0x000000011e117824 */ /* 0x000fe200078e0210 */
[----:B---3--:R-:W3:Y:S03]  /*3df0*/  S2R R6, SR_TID.X ;  /* 0x0000000000067919 */ /* 0x008ee60000002100 */
[----:B------:R-:W-:Y:S01]  /*3e00*/  IMAD.IADD R18, R31, 0x1, R17 ;  /* 0x000000011f127824 */ /* 0x000fe200078e0211 */
[----:B------:R-:W-:Y:S03]  /*3e10*/  STS.64 [R40+0x38], R16 ;  /* 0x0000381028007388 */ /* 0x000fe60000000a00 */
[----:B------:R-:W-:-:S02]  /*3e20*/  IMAD.IADD R19, R32, 0x1, R18 ;  /* 0x0000000120137824 */ /* 0x000fc400078e0212 */
[----:B0-----:R-:W-:Y:S02]  /*3e30*/  VIADD R4, R4, UR5 ;  /* 0x0000000504047c36 */ /* 0x001fe40008000000 */
[----:B------:R-:W-:Y:S01]  /*3e40*/  IMAD.IADD R20, R33, 0x1, R19 ;  /* 0x0000000121147824 */ /* 0x000fe200078e0213 */
[----:B------:R-:W-:Y:S01]  /*3e50*/  STS.64 [R40+0x40], R18 ;  /* 0x0000401228007388 */ /* 0x000fe20000000a00 */
[----:B--2---:R-:W-:Y:S02]  /*3e60*/  IMAD R12, R4, 0x2100, RZ ;  /* 0x00002100040c7824 */ /* 0x004fe400078e02ff */
[----:B------:R-:W-:-:S04]  /*3e70*/  IMAD.IADD R21, R34, 0x1, R20 ;  /* 0x0000000122157824 */ /* 0x000fc800078e0214 */
[----:B------:R-:W-:Y:S01]  /*3e80*/  IMAD.IADD R22, R35, 0x1, R21 ;  /* 0x0000000123167824 */ /* 0x000fe200078e0215 */
[----:B------:R-:W-:Y:S03]  /*3e90*/  STS.64 [R40+0x48], R20 ;  /* 0x0000481428007388 */ /* 0x000fe60000000a00 */
[----:B------:R-:W-:Y:S01]  /*3ea0*/  IMAD.IADD R23, R36, 0x1, R22 ;  /* 0x0000000124177824 */ /* 0x000fe200078e0216 */
[C---:B----4-:R-:W-:Y:S02]  /*3eb0*/  LOP3.LUT R4, R5.reuse, 0x1f, RZ, 0xc0, !PT ;  /* 0x0000001f05047812 */ /* 0x050fe400078ec0ff */
[----:B------:R-:W-:Y:S02]  /*3ec0*/  LOP3.LUT R10, R5, 0x3e0, RZ, 0xc0, !PT ;  /* 0x000003e0050a7812 */ /* 0x000fe400078ec0ff */
[----:B------:R-:W-:Y:S01]  /*3ed0*/  STS.64 [R40+0x50], R22 ;  /* 0x0000501628007388 */ /* 0x000fe20000000a00 */
[----:B------:R-:W-:-:S03]  /*3ee0*/  NOP ;  /* 0x0000000000007918 */ /* 0x000fc60000000000 */
[----:B------:R-:W-:Y:S01]  /*3ef0*/  LDS R45, [R41] ;  /* 0x00000000292d7984 */ /* 0x000fe20000000800 */
[----:B---3--:R-:W-:Y:S01]  /*3f00*/  LOP3.LUT R8, R6, 0x3e0, RZ, 0xc0, !PT ;  /* 0x000003e006087812 */ /* 0x008fe200078ec0ff */
[----:B------:R-:W-:Y:S02]  /*3f10*/  IMAD R10, R10, 0x16, R4 ;  /* 0x000000160a0a7824 */ /* 0x000fe400078e0204 */
        /* <DEDUP_REMOVED lines=20> */
[----:B------:R0:W-:Y:S04]  /*4060*/  LDS R25, [R41+0xa80] ;  /* 0x000a800029197984 */ /* 0x0001e80000000800 */
[----:B------:R2:W-:Y:S01]  /*4070*/  @!P0 STS [UR4+0x8400], R0 ;  /* 0x00840000ff008988 */ /* 0x0005e20008000804 */
[----:B------:R-:W-:Y:S01]  /*4080*/  BAR.SYNC.DEFER_BLOCKING 0x0 ;  /* 0x0000000000007b1d */ /* 0x000fe20000010000 */
[----:B0-----:R-:W-:Y:S01]  /*4090*/  LOP3.LUT R41, R6, 0x1f, RZ, 0xc0, !PT ;  /* 0x0000001f06297812 */ /* 0x001fe200078ec0ff */
[----:B------:R-:W-:Y:S01]  /*40a0*/  VIADD R6, R10, 0x60 ;  /* 0x000000600a067836 */ /* 0x000fe20000000000 */
[----:B------:R-:W-:-:S03]  /*40b0*/  IADD3 R5, P0, PT, R12, R3, RZ ;  /* 0x000000030c057210 */ /* 0x000fc60007f1e0ff */
[----:B------:R-:W-:Y:S02]  /*40c0*/  IMAD R8, R8, 0x16, R41 ;  /* 0x0000001608087824 */ /* 0x000fe400078e0229 */
[----:B--2---:R-:W-:Y:S01]  /*40d0*/  IMAD.X R0, RZ, RZ, RZ, P0 ;  /* 0x000000ffff007224 */ /* 0x004fe200000e06ff */
[----:B-1----:R-:W-:Y:S01]  /*40e0*/  LEA R4, P0, R5, UR6, 0x2 ;  /* 0x0000000605047c11 */ /* 0x002fe2000f8010ff */
[----:B------:R-:W-:-:S03]  /*40f0*/  VIADD R41, R10, 0x20 ;  /* 0x000000200a297836 */ /* 0x000fc60000000000 */
[----:B------:R-:W-:Y:S01]  /*4100*/  LEA.HI.X R5, R5, UR7, R0, 0x2, P0 ;  /* 0x0000000705057c11 */ /* 0x000fe200080f1400 */
[C---:B------:R-:W-:Y:S01]  /*4110*/  VIADD R0, R8.reuse, 0xc0 ;  /* 0x000000c008007836 */ /* 0x040fe20000000000 */
[----:B------:R-:W0:Y:S02]  /*4120*/  LDS R2, [UR4+0x8400] ;  /* 0x00840004ff027984 */ /* 0x000e240008000800 */
[-C--:B0-----:R-:W-:Y:S01]  /*4130*/  ISETP.GE.AND P6, PT, R3, R2.reuse, PT ;  /* 0x000000020300720c */ /* 0x081fe20003fc6270 */
[C---:B------:R-:W-:Y:S01]  /*4140*/  VIADD R3, R8.reuse, 0x80 ;  /* 0x0000008008037836 */ /* 0x040fe20000000000 */
[-C--:B------:R-:W-:Y:S01]  /*4150*/  ISETP.GE.AND P5, PT, R41, R2.reuse, PT ;  /* 0x000000022900720c */ /* 0x080fe20003fa6270 */
[----:B------:R-:W-:Y:S01]  /*4160*/  VIADD R41, R8, 0xa0 ;  /* 0x000000a008297836 */ /* 0x000fe20000000000 */
[-C--:B------:R-:W-:Y:S01]  /*4170*/  ISETP.GE.AND P0, PT, R6, R2.reuse, PT ;  /* 0x000000020600720c */ /* 0x080fe20003f06270 */
[C---:B------:R-:W-:Y:S01]  /*4180*/  VIADD R6, R8.reuse, 0xe0 ;  /* 0x000000e008067836 */ /* 0x040fe20000000000 */
[-C--:B------:R-:W-:Y:S01]  /*4190*/  ISETP.GE.AND P3, PT, R3, R2.reuse, PT ;  /* 0x000000020300720c */ /* 0x080fe20003f66270 */
[----:B------:R-:W-:Y:S01]  /*41a0*/  VIADD R3, R8, 0x100 ;  /* 0x0000010008037836 */ /* 0x000fe20000000000 */
[-C--:B------:R-:W-:Y:S01]  /*41b0*/  ISETP.GE.AND P2, PT, R0, R2.reuse, PT ;  /* 0x000000020000720c */ /* 0x080fe20003f46270 */
[----:B------:R-:W-:Y:S01]  /*41c0*/  VIADD R0, R10, 0x40 ;  /* 0x000000400a007836 */ /* 0x000fe20000000000 */
[-C--:B------:R-:W-:Y:S01]  /*41d0*/  ISETP.GE.AND P4, PT, R41, R2.reuse, PT ;  /* 0x000000022900720c */ /* 0x080fe20003f86270 */
[----:B------:R-:W-:Y:S01]  /*41e0*/  VIADD R41, R8, 0x120 ;  /* 0x0000012008297836 */ /* 0x000fe20000000000 */
[-C--:B------:R-:W-:Y:S01]  /*41f0*/  ISETP.GE.AND P1, PT, R6, R2.reuse, PT ;  /* 0x000000020600720c */ /* 0x080fe20003f26270 */
[----:B------:R-:W-:Y:S01]  /*4200*/  @!P6 STG.E desc[UR8][R4.64], R45 ;  /* 0x0000002d0400e986 */ /* 0x000fe2000c101908 */
[----:B------:R-:W-:Y:S01]  /*4210*/  ISETP.GE.AND P6, PT, R3, R2, PT ;  /* 0x000000020300720c */ /* 0x000fe20003fc6270 */
[----:B------:R-:W-:-:S02]  /*4220*/  VIADD R3, R10, 0x140 ;  /* 0x000001400a037836 */ /* 0x000fc40000000000 */
[----:B------:R-:W-:Y:S01]  /*4230*/  @!P5 STG.E desc[UR8][R4.64+0x80], R47 ;  /* 0x0000802f0400d986 */ /* 0x000fe2000c101908 */
[-C--:B------:R-:W-:Y:S01]  /*4240*/  ISETP.GE.AND P5, PT, R41, R2.reuse, PT ;  /* 0x000000022900720c */ /* 0x080fe20003fa6270 */
[C---:B------:R-:W-:Y:S02]  /*4250*/  VIADD R41, R10.reuse, 0x160 ;  /* 0x000001600a297836 */ /* 0x040fe40000000000 */
[----:B------:R-:W-:Y:S01]  /*4260*/  @!P0 STG.E desc[UR8][R4.64+0x180], R49 ;  /* 0x0001803104008986 */ /* 0x000fe2000c101908 */
[-C--:B------:R-:W-:Y:S01]  /*4270*/  ISETP.GE.AND P0, PT, R3, R2.reuse, PT ;  /* 0x000000020300720c */ /* 0x080fe20003f06270 */
[C---:B------:R-:W-:Y:S02]  /*4280*/  VIADD R3, R10.reuse, 0x180 ;  /* 0x000001800a037836 */ /* 0x040fe40000000000 */
[----:B------:R-:W-:Y:S01]  /*4290*/  @!P3 STG.E desc[UR8][R4.64+0x200], R51 ;  /* 0x000200330400b986 */ /* 0x000fe2000c101908 */
[----:B------:R-:W-:Y:S01]  /*42a0*/  ISETP.GE.AND P3, PT, R41, R2, PT ;  /* 0x000000022900720c */ /* 0x000fe20003f66270 */
[----:B------:R-:W-:-:S02]  /*42b0*/  VIADD R41, R10, 0x1a0 ;  /* 0x000001a00a297836 */ /* 0x000fc40000000000 */
[----:B------:R-:W-:Y:S01]  /*42c0*/  @!P2 STG.E desc[UR8][R4.64+0x300], R43 ;  /* 0x0003002b0400a986 */ /* 0x000fe2000c101908 */
[-C--:B------:R-:W-:Y:S01]  /*42d0*/  ISETP.GE.AND P2, PT, R3, R2.reuse, PT ;  /* 0x000000020300720c */ /* 0x080fe20003f46270 */
[----:B------:R-:W-:Y:S02]  /*42e0*/  VIADD R3, R8, 0x1c0 ;  /* 0x000001c008037836 */ /* 0x000fe40000000000 */
[----:B------:R-:W-:Y:S01]  /*42f0*/  @!P4 STG.E desc[UR8][R4.64+0x280], R53 ;  /* 0x000280350400c986 */ /* 0x000fe2000c101908 */
[----:B------:R-:W-:-:S03]  /*4300*/  ISETP.GE.AND P4, PT, R0, R2, PT ;  /* 0x000000020000720c */ /* 0x000fc60003f86270 */
[----:B------:R0:W-:Y:S01]  /*4310*/  @!P1 STG.E desc[UR8][R4.64+0x380], R37 ;  /* 0x0003802504009986 */ /* 0x0001e2000c101908 */
[-C--:B------:R-:W-:Y:S01]  /*4320*/  ISETP.GE.AND P1, PT, R41, R2.reuse, PT ;  /* 0x000000022900720c */ /* 0x080fe20003f26270 */
[C---:B------:R-:W-:Y:S02]  /*4330*/  VIADD R41, R8.reuse, 0x1e0 ;  /* 0x000001e008297836 */ /* 0x040fe40000000000 */
[----:B------:R-:W-:Y:S01]  /*4340*/  @!P6 STG.E desc[UR8][R4.64+0x400], R35 ;  /* 0x000400230400e986 */ /* 0x000fe2000c101908 */
[-C--:B------:R-:W-:Y:S01]  /*4350*/  ISETP.GE.AND P6, PT, R3, R2.reuse, PT ;  /* 0x000000020300720c */ /* 0x080fe20003fc6270 */
[----:B------:R-:W-:Y:S02]  /*4360*/  VIADD R3, R8, 0x200 ;  /* 0x0000020008037836 */ /* 0x000fe40000000000 */
[----:B------:R1:W-:Y:S01]  /*4370*/  @!P5 STG.E desc[UR8][R4.64+0x480], R33 ;  /* 0x000480210400d986 */ /* 0x0003e2000c101908 */
[----:B------:R-:W-:Y:S01]  /*4380*/  ISETP.GE.AND P5, PT, R41, R2, PT ;  /* 0x000000022900720c */ /* 0x000fe20003fa6270 */
[----:B------:R-:W-:-:S02]  /*4390*/  VIADD R41, R10, 0x220 ;  /* 0x000002200a297836 */ /* 0x000fc40000000000 */
[----:B------:R2:W-:Y:S01]  /*43a0*/  @!P0 STG.E desc[UR8][R4.64+0x500], R31 ;  /* 0x0005001f04008986 */ /* 0x0005e2000c101908 */
[-C--:B------:R-:W-:Y:S01]  /*43b0*/  ISETP.GE.AND P0, PT, R3, R2.reuse, PT ;  /* 0x000000020300720c */ /* 0x080fe20003f06270 */
[----:B0-----:R-:W-:Y:S02]  /*43c0*/  VIADD R37, R10, 0x240 ;  /* 0x000002400a257836 */ /* 0x001fe40000000000 */
[C---:B------:R-:W-:Y:S01]  /*43d0*/  VIADD R3, R8.reuse, 0x260 ;  /* 0x0000026008037836 */ /* 0x040fe20000000000 */
[----:B------:R2:W-:Y:S01]  /*43e0*/  @!P4 STG.E desc[UR8][R4.64+0x100], R29 ;  /* 0x0001001d0400c986 */ /* 0x0005e2000c101908 */
[-C--:B------:R-:W-:Y:S01]  /*43f0*/  ISETP.GE.AND P4, PT, R41, R2.reuse, PT ;  /* 0x000000022900720c */ /* 0x080fe20003f86270 */
[----:B-1----:R-:W-:Y:S02]  /*4400*/  VIADD R33, R8, 0x280 ;  /* 0x0000028008217836 */ /* 0x002fe40000000000 */
        /* <DEDUP_REMOVED lines=17> */
.L_x_98:
[----:B------:R-:W-:Y:S01]  /*4520*/  BSSY B1, `(.L_x_125) ;  /* 0x0000006000017945 */ /* 0x000fe20003800000 */
[----:B------:R-:W-:Y:S01]  /*4530*/  PLOP3.LUT P0, PT, P0, PT, PT, 0x8, 0x80 ;  /* 0x000000000080781c */ /* 0x000fe2000070e170 */
[----:B------:R-:W-:-:S12]  /*4540*/  IMAD.MOV.U32 R21, RZ, RZ, -0x1 ;  /* 0xffffffffff157424 */ /* 0x000fd800078e00ff */
[----:B------:R-:W-:Y:S05]  /*4550*/  WARPSYNC.COLLECTIVE R21, `(.L_x_126) ;  /* 0x0000000015087348 */ /* 0x000fea0003c00000 */
[----:B------:R-:W-:Y:S01]  /*4560*/  VOTE.ANY P0, P0 ;  /* 0x0000000000ff7806 */ /* 0x000fe20000000100 */
[----:B------:R-:W-:-:S12]  /*4570*/  ENDCOLLECTIVE ;  /* 0x000000000000791b */ /* 0x000fd80003800000 */
.L_x_126:
[----:B------:R-:W-:Y:S05]  /*4580*/  BSYNC B1 ;  /* 0x0000000000017941 */ /* 0x000fea0003800000 */
.L_x_125:
[----:B------:R-:W-:Y:S05]  /*4590*/  BRA `(.L_x_127) ;  /* 0xffffffc800787947 */ /* 0x000fea000383ffff */
.L_x_100:
[----:B------:R-:W-:Y:S01]  /*45a0*/  BSSY B1, `(.L_x_128) ;  /* 0x0000006000017945 */ /* 0x000fe20003800000 */
[----:B------:R-:W-:Y:S01]  /*45b0*/  PLOP3.LUT P0, PT, P0, PT, PT, 0x8, 0x80 ;  /* 0x000000000080781c */ /* 0x000fe2000070e170 */
[----:B------:R-:W-:-:S12]  /*45c0*/  IMAD.MOV.U32 R21, RZ, RZ, -0x1 ;  /* 0xffffffffff157424 */ /* 0x000fd800078e00ff */
[----:B------:R-:W-:Y:S05]  /*45d0*/  WARPSYNC.COLLECTIVE R21, `(.L_x_129) ;  /* 0x0000000015087348 */ /* 0x000fea0003c00000 */
[----:B------:R-:W-:Y:S01]  /*45e0*/  VOTE.ANY P0, P0 ;  /* 0x0000000000ff7806 */ /* 0x000fe20000000100 */
[----:B------:R-:W-:-:S12]  /*45f0*/  ENDCOLLECTIVE ;  /* 0x000000000000791b */ /* 0x000fd80003800000 */
.L_x_129:
[----:B------:R-:W-:Y:S05]  /*4600*/  BSYNC B1 ;  /* 0x0000000000017941 */ /* 0x000fea0003800000 */
.L_x_128:
[----:B------:R-:W-:Y:S05]  /*4610*/  BRA `(.L_x_130) ;  /* 0xffffffc800cc7947 */ /* 0x000fea000383ffff */
.L_x_102:
[----:B------:R-:W0:Y:S01]  /*4620*/  S2R R30, SR_GEMASK ;  /* 0x00000000001e7919 */ /* 0x000e220000003c00 */
[----:B------:R-:W-:Y:S01]  /*4630*/  BSSY B1, `(.L_x_131) ;  /* 0x0000006000017945 */ /* 0x000fe20003800000 */
[----:B------:R-:W-:Y:S01]  /*4640*/  PLOP3.LUT P0, PT, P0, PT, PT, 0x8, 0x80 ;  /* 0x000000000080781c */ /* 0x000fe2000070e170 */
[----:B------:R-:W-:-:S12]  /*4650*/  IMAD.MOV.U32 R21, RZ, RZ, -0x1 ;  /* 0xffffffffff157424 */ /* 0x000fd800078e00ff */
[----:B0-----:R-:W-:Y:S05]  /*4660*/  WARPSYNC.COLLECTIVE R21, `(.L_x_132) ;  /* 0x0000000015087348 */ /* 0x001fea0003c00000 */
[----:B------:R-:W-:Y:S01]  /*4670*/  VOTE.ANY R21, PT, P0 ;  /* 0x0000000000157806 */ /* 0x000fe200000e0100 */
[----:B0-----:R-:W-:Y:S06]  /*4680*/  ENDCOLLECTIVE ;  /* 0x000000000000791b */ /* 0x001fec0003800000 */
.L_x_132:
[----:B------:R-:W-:Y:S05]  /*4690*/  BSYNC B1 ;  /* 0x0000000000017941 */ /* 0x000fea0003800000 */
.L_x_131:
[----:B------:R-:W-:Y:S01]  /*46a0*/  LOP3.LUT R21, R21, 0x80000000, R30, 0xec, !PT ;  /* 0x8000000015157812 */ /* 0x000fe200078eec1e */
[----:B------:R-:W-:Y:S02]  /*46b0*/  IMAD.MOV.U32 R17, RZ, RZ, 0x1 ;  /* 0x00000001ff117424 */ /* 0x000fe400078e00ff */
[----:B------:R-:W-:Y:S02]  /*46c0*/  VIADD R41, R39, 0x2 ;  /* 0x0000000227297836 */ /* 0x000fe40000000000 */
[----:B------:R-:W-:Y:S02]  /*46d0*/  VIADD R16, R21, 0xffffffff ;  /* 0xffffffff15107836 */ /* 0x000fe40000000000 */
[C---:B------:R-:W-:Y:S02]  /*46e0*/  VIADD R43, R39.reuse, 0x4 ;  /* 0x00000004272b7836 */ /* 0x040fe40000000000 */
[----:B------:R-:W-:Y:S01]  /*46f0*/  VIADD R44, R39, 0x8 ;  /* 0x00000008272c7836 */ /* 0x000fe20000000000 */
[----:B------:R-:W-:Y:S01]  /*4700*/  LOP3.LUT R28, R21, R16, RZ, 0xc, !PT ;  /* 0x00000010151c7212 */ /* 0x000fe200078e0cff */
[----:B------:R-:W-:-:S02]  /*4710*/  IMAD.MOV.U32 R16, RZ, RZ, R27 ;  /* 0x000000ffff107224 */ /* 0x000fc400078e001b */
[----:B------:R-:W-:Y:S01]  /*4720*/  IMAD.MOV.U32 R21, RZ, RZ, -0x1 ;  /* 0xffffffffff157424 */ /* 0x000fe200078e00ff */
[----:B------:R0:W1:Y:S01]  /*4730*/  POPC R20, R28 ;  /* 0x0000001c00147309 */ /* 0x0000620000000000 */
[----:B------:R-:W-:-:S07]  /*4740*/  VIADD R45, R39, 0x10 ;  /* 0x00000010272d7836 */ /* 0x000fce0000000000 */
[----:B01----:R-:W-:Y:S05]  /*4750*/  WARPSYNC.COLLECTIVE R21, `(.L_x_133) ;  /* 0x0000000015087348 */ /* 0x003fea0003c00000 */
[----:B-1----:R1:W2:Y:S02]  /*4760*/  SHFL.DOWN P3, R22, R16, R17, R20 ;  /* 0x0800001110167389 */ /* 0x0022a40000060014 */
[----:B012---:R-:W-:Y:S05]  /*4770*/  ENDCOLLECTIVE ;  /* 0x000000000000791b */ /* 0x007fea0003800000 */
.L_x_133:
[-C--:B------:R-:W-:Y:S02]  /*4780*/  ISETP.GE.AND P0, PT, R39, R20.reuse, PT ;  /* 0x000000142700720c */ /* 0x080fe40003f06270 */
[-C--:B------:R-:W-:Y:S01]  /*4790*/  ISETP.GT.AND P2, PT, R45, R20.reuse, PT ;  /* 0x000000142d00720c */ /* 0x080fe20003f44270 */
        /* <DEDUP_REMOVED lines=8> */
.L_x_134:
        /* <DEDUP_REMOVED lines=8> */
.L_x_135:
[----:B------:R-:W-:Y:S01]  /*48a0*/  IMAD.MOV.U32 R17, RZ, RZ, 0x8 ;  /* 0x00000008ff117424 */ /* 0x000fe200078e00ff */
[----:B------:R-:W-:Y:S02]  /*48b0*/  SEL R22, R22, RZ, !P0 ;  /* 0x000000ff16167207 */ /* 0x000fe40004000000 */
[----:B------:R-:W-:-:S03]  /*48c0*/  ISETP.GT.AND P0, PT, R44, R20, PT ;  /* 0x000000142c00720c */ /* 0x000fc60003f04270 */
[----:B------:R-:W-:Y:S02]  /*48d0*/  IMAD.IADD R27, R29, 0x1, R22 ;  /* 0x000000011d1b7824 */ /* 0x000fe400078e0216 */
[----:B------:R-:W0:Y:S02]  /*48e0*/  LDC.64 R28, c[0x0][0x390] ;  /* 0x0000e400ff1c7b82 */ /* 0x000e240000000a00 */
[----:B------:R-:W-:-:S07]  /*48f0*/  IMAD.MOV.U32 R16, RZ, RZ, R27 ;  /* 0x000000ffff107224 */ /* 0x000fce00078e001b */
[----:B0-----:R-:W-:Y:S05]  /*4900*/  WARPSYNC.COLLECTIVE R21, `(.L_x_136) ;  /* 0x0000000015087348 */ /* 0x001fea0003c00000 */
[----:B------:R1:W2:Y:S02]  /*4910*/  SHFL.DOWN P3, R22, R16, R17, R20 ;  /* 0x0800001110167389 */ /* 0x0002a40000060014 */
[----:B012---:R-:W-:Y:S05]  /*4920*/  ENDCOLLECTIVE ;  /* 0x000000000000791b */ /* 0x007fea0003800000 */
.L_x_136:
[----:B------:R-:W-:Y:S01]  /*4930*/  IMAD.MOV.U32 R17, RZ, RZ, 0x10 ;  /* 0x00000010ff117424 */ /* 0x000fe200078e00ff */
[----:B------:R-:W-:Y:S02]  /*4940*/  SEL R22, R22, RZ, !P0 ;  /* 0x000000ff16167207 */ /* 0x000fe40004000000 */
[----:B------:R-:W-:-:S03]  /*4950*/  ISETP.NE.AND P0, PT, R26, 0x65, PT ;  /* 0x000000651a00780c */ /* 0x000fc60003f05270 */
[----:B------:R-:W-:-:S04]  /*4960*/  IMAD.IADD R47, R27, 0x1, R22 ;  /* 0x000000011b2f7824 */ /* 0x000fc800078e0216 */
[----:B------:R-:W-:-:S07]  /*4970*/  IMAD.MOV.U32 R16, RZ, RZ, R47 ;  /* 0x000000ffff107224 */ /* 0x000fce00078e002f */
[----:B------:R-:W-:Y:S05]  /*4980*/  WARPSYNC.COLLECTIVE R21, `(.L_x_137) ;  /* 0x0000000015087348 */ /* 0x000fea0003c00000 */
[----:B------:R0:W1:Y:S02]  /*4990*/  SHFL.DOWN P3, R22, R16, R17, R20 ;  /* 0x0800001110167389 */ /* 0x0000640000060014 */
[----:B01----:R-:W-:Y:S05]  /*49a0*/  ENDCOLLECTIVE ;  /* 0x000000000000791b */ /* 0x003fea0003800000 */
.L_x_137:
[----:B------:R-:W-:Y:S05]  /*49b0*/  WARPSYNC.COLLECTIVE R21, `(.L_x_138) ;  /* 0x0000000015087348 */ /* 0x000fea0003c00000 */
[----:B------:R-:W-:Y:S01]  /*49c0*/  VOTE.ALL P0, P0 ;  /* 0x0000000000ff7806 */ /* 0x000fe20000000000 */
[----:B------:R-:W-:-:S12]  /*49d0*/  ENDCOLLECTIVE ;  /* 0x000000000000791b */ /* 0x000fd80003800000 */
.L_x_138:
[----:B------:R-:W-:Y:S02]  /*49e0*/  IADD3 R28, P3, PT, R28, 0x100, RZ ;  /* 0x000001001c1c7810 */ /* 0x000fe40007f7e0ff */
[----:B------:R-:W-:-:S03]  /*49f0*/  SEL R22, R22, RZ, !P2 ;  /* 0x000000ff16167207 */ /* 0x000fc60005000000 */
[----:B------:R-:W-:Y:S02]  /*4a00*/  IMAD.X R3, RZ, RZ, R29, P3 ;  /* 0x000000ffff037224 */ /* 0x000fe400018e061d */
[----:B------:R-:W-:Y:S01]  /*4a10*/  IMAD.IADD R46, R47, 0x1, R22 ;  /* 0x000000012f2e7824 */ /* 0x000fe200078e0216 */
[----:B------:R-:W-:Y:S06]  /*4a20*/  BRA `(.L_x_139) ;  /* 0xffffffc800647947 */ /* 0x000fec000383ffff */
.L_x_104:
[----:B------:R-:W-:Y:S01]  /*4a30*/  BSSY B1, `(.L_x_140) ;  /* 0x0000006000017945 */ /* 0x000fe20003800000 */
[----:B------:R-:W-:Y:S01]  /*4a40*/  PLOP3.LUT P0, PT, P0, PT, PT, 0x8, 0x80 ;  /* 0x000000000080781c */ /* 0x000fe2000070e170 */
[----:B------:R-:W-:-:S12]  /*4a50*/  IMAD.MOV.U32 R21, RZ, RZ, -0x1 ;  /* 0xffffffffff157424 */ /* 0x000fd800078e00ff */
[----:B------:R-:W-:Y:S05]  /*4a60*/  WARPSYNC.COLLECTIVE R21, `(.L_x_141) ;  /* 0x0000000015087348 */ /* 0x000fea0003c00000 */
[----:B------:R-:W-:Y:S01]  /*4a70*/  VOTE.ANY P0, P0 ;  /* 0x0000000000ff7806 */ /* 0x000fe20000000100 */
[----:B------:R-:W-:-:S12]  /*4a80*/  ENDCOLLECTIVE ;  /* 0x000000000000791b */ /* 0x000fd80003800000 */
.L_x_141:
[----:B------:R-:W-:Y:S05]  /*4a90*/  BSYNC B1 ;  /* 0x0000000000017941 */ /* 0x000fea0003800000 */
.L_x_140:
[----:B------:R-:W-:Y:S05]  /*4aa0*/  BRA `(.L_x_142) ;  /* 0xffffffc800747947 */ /* 0x000fea000383ffff */
.L_x_106:
[----:B------:R-:W-:Y:S01]  /*4ab0*/  BSSY B1, `(.L_x_143) ;  /* 0x0000006000017945 */ /* 0x000fe20003800000 */
[----:B------:R-:W-:Y:S01]  /*4ac0*/  PLOP3.LUT P0, PT, P0, PT, PT, 0x8, 0x80 ;  /* 0x000000000080781c */ /* 0x000fe2000070e170 */
[----:B------:R-:W-:-:S12]  /*4ad0*/  IMAD.MOV.U32 R21, RZ, RZ, -0x1 ;  /* 0xffffffffff157424 */ /* 0x000fd800078e00ff */
[----:B------:R-:W-:Y:S05]  /*4ae0*/  WARPSYNC.COLLECTIVE R21, `(.L_x_144) ;  /* 0x0000000015087348 */ /* 0x000fea0003c00000 */
[----:B------:R-:W-:Y:S01]  /*4af0*/  VOTE.ANY P0, P0 ;  /* 0x0000000000ff7806 */ /* 0x000fe20000000100 */
[----:B------:R-:W-:-:S12]  /*4b00*/  ENDCOLLECTIVE ;  /* 0x000000000000791b */ /* 0x000fd80003800000 */
.L_x_144:
[----:B------:R-:W-:Y:S05]  /*4b10*/  BSYNC B1 ;  /* 0x0000000000017941 */ /* 0x000fea0003800000 */
.L_x_143:
[----:B------:R-:W-:Y:S05]  /*4b20*/  BRA `(.L_x_145) ;  /* 0xffffffc800c87947 */ /* 0x000fea000383ffff */
.L_x_108:
[----:B------:R-:W-:Y:S01]  /*4b30*/  BSSY B1, `(.L_x_146) ;  /* 0x0000006000017945 */ /* 0x000fe20003800000 */
[----:B------:R-:W-:Y:S01]  /*4b40*/  PLOP3.LUT P0, PT, P0, PT, PT, 0x8, 0x80 ;  /* 0x000000000080781c */ /* 0x000fe2000070e170 */
[----:B------:R-:W-:-:S12]  /*4b50*/  IMAD.MOV.U32 R21, RZ, RZ, -0x1 ;  /* 0xffffffffff157424 */ /* 0x000fd800078e00ff */
[----:B------:R-:W-:Y:S05]  /*4b60*/  WARPSYNC.COLLECTIVE R21, `(.L_x_147) ;  /* 0x0000000015087348 */ /* 0x000fea0003c00000 */
[----:B------:R-:W-:Y:S01]  /*4b70*/  VOTE.ANY R21, PT, P0 ;  /* 0x0000000000157806 */ /* 0x000fe200000e0100 */
[----:B------:R-:W-:Y:S06]  /*4b80*/  ENDCOLLECTIVE ;  /* 0x000000000000791b */ /* 0x000fec0003800000 */
.L_x_147:
[----:B------:R-:W-:Y:S05]  /*4b90*/  BSYNC B1 ;  /* 0x0000000000017941 */ /* 0x000fea0003800000 */
.L_x_146:
        /* <DEDUP_REMOVED lines=11> */
.L_x_148:
        /* <DEDUP_REMOVED lines=9> */
.L_x_149:
        /* <DEDUP_REMOVED lines=8> */
.L_x_150:
        /* <DEDUP_REMOVED lines=8> */
.L_x_151:
        /* <DEDUP_REMOVED lines=8> */
.L_x_152:
[----:B------:R-:W-:Y:S02]  /*4e60*/  SEL R22, R22, RZ, !P0 ;  /* 0x000000ff16167207 */ /* 0x000fe40004000000 */
[----:B------:R-:W-:Y:S02]  /*4e70*/  ISETP.NE.AND P0, PT, R26, 0x65, PT ;  /* 0x000000651a00780c */ /* 0x000fe40003f05270 */
[----:B------:R-:W-:-:S11]  /*4e80*/  IADD3 R46, PT, PT, R47, R22, R46 ;  /* 0x000000162f2e7210 */ /* 0x000fd60007ffe02e */
[----:B------:R-:W-:Y:S05]  /*4e90*/  WARPSYNC.COLLECTIVE R21, `(.L_x_153) ;  /* 0x0000000015087348 */ /* 0x000fea0003c00000 */
[----:B------:R-:W-:Y:S01]  /*4ea0*/  VOTE.ALL P0, P0 ;  /* 0x0000000000ff7806 */ /* 0x000fe20000000000 */
[----:B------:R-:W-:-:S12]  /*4eb0*/  ENDCOLLECTIVE ;  /* 0x000000000000791b */ /* 0x000fd80003800000 */
.L_x_153:
[----:B------:R-:W-:Y:S05]  /*4ec0*/  BRA `(.L_x_154) ;  /* 0xffffffc800607947 */ /* 0x000fea000383ffff */
.L_x_113:
[----:B------:R-:W-:Y:S01]  /*4ed0*/  BSSY B0, `(.L_x_155) ;  /* 0x0000006000007945 */ /* 0x000fe20003800000 */
[----:B------:R-:W-:Y:S01]  /*4ee0*/  PLOP3.LUT P0, PT, P0, PT, PT, 0x8, 0x80 ;  /* 0x000000000080781c */ /* 0x000fe2000070e170 */
[----:B------:R-:W-:-:S12]  /*4ef0*/  IMAD.MOV.U32 R21, RZ, RZ, -0x1 ;  /* 0xffffffffff157424 */ /* 0x000fd800078e00ff */
[----:B------:R-:W-:Y:S05]  /*4f00*/  WARPSYNC.COLLECTIVE R21, `(.L_x_156) ;  /* 0x0000000015087348 */ /* 0x000fea0003c00000 */
[----:B------:R-:W-:Y:S01]  /*4f10*/  VOTE.ANY P0, P0 ;  /* 0x0000000000ff7806 */ /* 0x000fe20000000100 */
[----:B------:R-:W-:-:S12]  /*4f20*/  ENDCOLLECTIVE ;  /* 0x000000000000791b */ /* 0x000fd80003800000 */
.L_x_156:
[----:B------:R-:W-:Y:S05]  /*4f30*/  BSYNC B0 ;  /* 0x0000000000007941 */ /* 0x000fea0003800000 */
.L_x_155:
[----:B------:R-:W-:Y:S05]  /*4f40*/  BRA `(.L_x_157) ;  /* 0xffffffe000987947 */ /* 0x000fea000383ffff */
.L_x_115:
[----:B------:R-:W-:Y:S01]  /*4f50*/  BSSY B0, `(.L_x_158) ;  /* 0x0000006000007945 */ /* 0x000fe20003800000 */
[----:B------:R-:W-:Y:S01]  /*4f60*/  PLOP3.LUT P0, PT, P0, PT, PT, 0x8, 0x80 ;  /* 0x000000000080781c */ /* 0x000fe2000070e170 */
[----:B------:R-:W-:-:S12]  /*4f70*/  IMAD.MOV.U32 R21, RZ, RZ, -0x1 ;  /* 0xffffffffff157424 */ /* 0x000fd800078e00ff */
[----:B------:R-:W-:Y:S05]  /*4f80*/  WARPSYNC.COLLECTIVE R21, `(.L_x_159) ;  /* 0x0000000015087348 */ /* 0x000fea0003c00000 */
[----:B------:R-:W-:Y:S01]  /*4f90*/  VOTE.ANY P0, P0 ;  /* 0x0000000000ff7806 */ /* 0x000fe20000000100 */
[----:B------:R-:W-:-:S12]  /*4fa0*/  ENDCOLLECTIVE ;  /* 0x000000000000791b */ /* 0x000fd80003800000 */
.L_x_159:
[----:B------:R-:W-:Y:S05]  /*4fb0*/  BSYNC B0 ;  /* 0x0000000000007941 */ /* 0x000fea0003800000 */
.L_x_158:
[----:B------:R-:W-:Y:S05]  /*4fc0*/  BRA `(.L_x_160) ;  /* 0xffffffe000ec7947 */ /* 0x000fea000383ffff */
.L_x_117:
[----:B------:R-:W0:Y:S01]  /*4fd0*/  S2R R26, SR_GEMASK ;  /* 0x00000000001a7919 */ /* 0x000e220000003c00 */
[----:B------:R-:W-:Y:S01]  /*4fe0*/  BSSY B0, `(.L_x_161) ;  /* 0x0000006000007945 */ /* 0x000fe20003800000 */
[----:B------:R-:W-:Y:S01]  /*4ff0*/  PLOP3.LUT P0, PT, P0, PT, PT, 0x8, 0x80 ;  /* 0x000000000080781c */ /* 0x000fe2000070e170 */
[----:B------:R-:W-:-:S12]  /*5000*/  IMAD.MOV.U32 R21, RZ, RZ, -0x1 ;  /* 0xffffffffff157424 */ /* 0x000fd800078e00ff */
[----:B0-----:R-:W-:Y:S05]  /*5010*/  WARPSYNC.COLLECTIVE R21, `(.L_x_162) ;  /* 0x0000000015087348 */ /* 0x001fea0003c00000 */
[----:B------:R-:W-:Y:S01]  /*5020*/  VOTE.ANY R21, PT, P0 ;  /* 0x0000000000157806 */ /* 0x000fe200000e0100 */
[----:B0-----:R-:W-:Y:S06]  /*5030*/  ENDCOLLECTIVE ;  /* 0x000000000000791b */ /* 0x001fec0003800000 */
.L_x_162:
[----:B------:R-:W-:Y:S05]  /*5040*/  BSYNC B0 ;  /* 0x0000000000007941 */ /* 0x000fea0003800000 */
.L_x_161:
[----:B------:R-:W-:Y:S01]  /*5050*/  LOP3.LUT R21, R21, 0x80000000, R26, 0xec, !PT ;  /* 0x8000000015157812 */ /* 0x000fe200078eec1a */
[----:B------:R-:W-:-:S04]  /*5060*/  IMAD.MOV.U32 R17, RZ, RZ, 0x1 ;  /* 0x00000001ff117424 */ /* 0x000fc800078e00ff */
        /* <DEDUP_REMOVED lines=8> */
.L_x_163:
[----:B------:R-:W-:Y:S01]  /*50f0*/  ISETP.GE.AND P0, PT, R38, R20, PT ;  /* 0x000000142600720c */ /* 0x000fe20003f06270 */
[----:B------:R-:W-:-:S03]  /*5100*/  IMAD.MOV.U32 R17, RZ, RZ, 0x2 ;  /* 0x00000002ff117424 */ /* 0x000fc600078e00ff */
[----:B------:R-:W-:-:S05]  /*5110*/  SEL R22, R22, RZ, !P0 ;  /* 0x000000ff16167207 */ /* 0x000fca0004000000 */
[----:B------:R-:W-:Y:S02]  /*5120*/  IMAD.IADD R43, R22, 0x1, R19 ;  /* 0x00000001162b7824 */ /* 0x000fe400078e0213 */
[----:B------:R-:W-:Y:S02]  /*5130*/  VIADD R19, R38, 0x2 ;  /* 0x0000000226137836 */ /* 0x000fe40000000000 */
[----:B------:R-:W-:-:S03]  /*5140*/  IMAD.MOV.U32 R16, RZ, RZ, R43 ;  /* 0x000000ffff107224 */ /* 0x000fc600078e002b */
[----:B------:R-:W-:Y:S01]  /*5150*/  ISETP.GT.AND P0, PT, R19, R20, PT ;  /* 0x000000141300720c */ /* 0x000fe20003f04270 */
[----:B------:R-:W-:-:S12]  /*5160*/  VIADD R19, R38, 0x4 ;  /* 0x0000000426137836 */ /* 0x000fd80000000000 */
[----:B------:R-:W-:Y:S05]  /*5170*/  WARPSYNC.COLLECTIVE R21, `(.L_x_164) ;  /* 0x0000000015087348 */ /* 0x000fea0003c00000 */
[----:B------:R0:W1:Y:S02]  /*5180*/  SHFL.DOWN P3, R22, R16, R17, R20 ;  /* 0x0800001110167389 */ /* 0x0000640000060014 */
[----:B01----:R-:W-:Y:S05]  /*5190*/  ENDCOLLECTIVE ;  /* 0x000000000000791b */ /* 0x003fea0003800000 */
.L_x_164:
[----:B------:R-:W-:Y:S01]  /*51a0*/  IMAD.MOV.U32 R17, RZ, RZ, 0x4 ;  /* 0x00000004ff117424 */ /* 0x000fe200078e00ff */
[----:B------:R-:W-:Y:S02]  /*51b0*/  SEL R22, R22, RZ, !P0 ;  /* 0x000000ff16167207 */ /* 0x000fe40004000000 */
[----:B------:R-:W-:-:S03]  /*51c0*/  ISETP.GT.AND P0, PT, R19, R20, PT ;  /* 0x000000141300720c */ /* 0x000fc60003f04270 */
[----:B------:R-:W-:Y:S02]  /*51d0*/  IMAD.IADD R45, R43, 0x1, R22 ;  /* 0x000000012b2d7824 */ /* 0x000fe400078e0216 */
[----:B------:R-:W-:Y:S02]  /*51e0*/  VIADD R43, R38, 0x8 ;  /* 0x00000008262b7836 */ /* 0x000fe40000000000 */
[----:B------:R-:W-:-:S07]  /*51f0*/  IMAD.MOV.U32 R16, RZ, RZ, R45 ;  /* 0x000000ffff107224 */ /* 0x000fce00078e002d */
[----:B------:R-:W-:Y:S05]  /*5200*/  WARPSYNC.COLLECTIVE R21, `(.L_x_165) ;  /* 0x0000000015087348 */ /* 0x000fea0003c00000 */
[----:B------:R0:W1:Y:S02]  /*5210*/  SHFL.DOWN P3, R22, R16, R17, R20 ;  /* 0x0800001110167389 */ /* 0x0000640000060014 */
[----:B01----:R-:W-:Y:S05]  /*5220*/  ENDCOLLECTIVE ;  /* 0x000000000000791b */ /* 0x003fea0003800000 */
.L_x_165:
        /* <DEDUP_REMOVED lines=9> */
.L_x_166:
[----:B------:R-:W-:Y:S01]  /*52c0*/  IMAD.MOV.U32 R17, RZ, RZ, 0x10 ;  /* 0x00000010ff117424 */ /* 0x000fe200078e00ff */
[----:B------:R-:W-:Y:S02]  /*52d0*/  SEL R22, R22, RZ, !P0 ;  /* 0x000000ff16167207 */ /* 0x000fe40004000000 */
[----:B------:R-:W-:-:S03]  /*52e0*/  ISETP.NE.AND P0, PT, R18, 0x65, PT ;  /* 0x000000651200780c */ /* 0x000fc60003f05270 */
[----:B------:R-:W-:Y:S02]  /*52f0*/  IMAD.IADD R43, R19, 0x1, R22 ;  /* 0x00000001132b7824 */ /* 0x000fe400078e0216 */
[----:B------:R-:W-:Y:S02]  /*5300*/  VIADD R19, R38, 0x10 ;  /* 0x0000001026137836 */ /* 0x000fe40000000000 */
[----:B------:R-:W-:-:S03]  /*5310*/  IMAD.MOV.U32 R16, RZ, RZ, R43 ;  /* 0x000000ffff107224 */ /* 0x000fc600078e002b */
[----:B------:R-:W-:-:S13]  /*5320*/  ISETP.GT.AND P2, PT, R19, R20, PT ;  /* 0x000000141300720c */ /* 0x000fda0003f44270 */
[----:B------:R-:W-:Y:S05]  /*5330*/  WARPSYNC.COLLECTIVE R21, `(.L_x_167) ;  /* 0x0000000015087348 */ /* 0x000fea0003c00000 */
[----:B------:R0:W1:Y:S02]  /*5340*/  SHFL.DOWN P3, R22, R16, R17, R20 ;  /* 0x0800001110167389 */ /* 0x0000640000060014 */
[----:B01----:R-:W-:Y:S05]  /*5350*/  ENDCOLLECTIVE ;  /* 0x000000000000791b */ /* 0x003fea0003800000 */
.L_x_167:
[----:B------:R-:W-:Y:S05]  /*5360*/  WARPSYNC.COLLECTIVE R21, `(.L_x_168) ;  /* 0x0000000015087348 */ /* 0x000fea0003c00000 */
[----:B------:R-:W-:Y:S01]  /*5370*/  VOTE.ALL P0, P0 ;  /* 0x0000000000ff7806 */ /* 0x000fe20000000000 */
[----:B------:R-:W-:-:S12]  /*5380*/  ENDCOLLECTIVE ;  /* 0x000000000000791b */ /* 0x000fd80003800000 */
.L_x_168:
[----:B------:R-:W-:Y:S02]  /*5390*/  IADD3 R44, P3, PT, R44, 0x100, RZ ;  /* 0x000001002c2c7810 */ /* 0x000fe40007f7e0ff */
[----:B------:R-:W-:-:S03]  /*53a0*/  SEL R22, R22, RZ, !P2 ;  /* 0x000000ff16167207 */ /* 0x000fc60005000000 */
[----:B------:R-:W-:Y:S02]  /*53b0*/  IMAD.X R45, RZ, RZ, R45, P3 ;  /* 0x000000ffff2d7224 */ /* 0x000fe400018e062d */
[----:B------:R-:W-:Y:S01]  /*53c0*/  IMAD.IADD R46, R43, 0x1, R22 ;  /* 0x000000012b2e7824 */ /* 0x000fe200078e0216 */
[----:B------:R-:W-:Y:S06]  /*53d0*/  BRA `(.L_x_169) ;  /* 0xffffffe000847947 */ /* 0x000fec000383ffff */
.L_x_119:
[----:B------:R-:W-:Y:S01]  /*53e0*/  BSSY B0, `(.L_x_170) ;  /* 0x0000006000007945 */ /* 0x000fe20003800000 */
[----:B------:R-:W-:Y:S01]  /*53f0*/  PLOP3.LUT P0, PT, P0, PT, PT, 0x8, 0x80 ;  /* 0x000000000080781c */ /* 0x000fe2000070e170 */
[----:B------:R-:W-:-:S12]  /*5400*/  IMAD.MOV.U32 R21, RZ, RZ, -0x1 ;  /* 0xffffffffff157424 */ /* 0x000fd800078e00ff */
[----:B------:R-:W-:Y:S05]  /*5410*/  WARPSYNC.COLLECTIVE R21, `(.L_x_171) ;  /* 0x0000000015087348 */ /* 0x000fea0003c00000 */
[----:B------:R-:W-:Y:S01]  /*5420*/  VOTE.ANY P0, P0 ;  /* 0x0000000000ff7806 */ /* 0x000fe20000000100 */
[----:B------:R-:W-:-:S12]  /*5430*/  ENDCOLLECTIVE ;  /* 0x000000000000791b */ /* 0x000fd80003800000 */
.L_x_171:
[----:B------:R-:W-:Y:S05]  /*5440*/  BSYNC B0 ;  /* 0x0000000000007941 */ /* 0x000fea0003800000 */
.L_x_170:
[----:B------:R-:W-:Y:S05]  /*5450*/  BRA `(.L_x_172) ;  /* 0xffffffe0008c7947 */ /* 0x000fea000383ffff */
.L_x_121:
[----:B------:R-:W-:Y:S01]  /*5460*/  BSSY B0, `(.L_x_173) ;  /* 0x0000006000007945 */ /* 0x000fe20003800000 */
[----:B------:R-:W-:Y:S01]  /*5470*/  PLOP3.LUT P0, PT, P0, PT, PT, 0x8, 0x80 ;  /* 0x000000000080781c */ /* 0x000fe2000070e170 */
[----:B------:R-:W-:-:S12]  /*5480*/  IMAD.MOV.U32 R21, RZ, RZ, -0x1 ;  /* 0xffffffffff157424 */ /* 0x000fd800078e00ff */
[----:B------:R-:W-:Y:S05]  /*5490*/  WARPSYNC.COLLECTIVE R21, `(.L_x_174) ;  /* 0x0000000015087348 */ /* 0x000fea0003c00000 */
[----:B------:R-:W-:Y:S01]  /*54a0*/  VOTE.ANY P0, P0 ;  /* 0x0000000000ff7806 */ /* 0x000fe20000000100 */
[----:B------:R-:W-:-:S12]  /*54b0*/  ENDCOLLECTIVE ;  /* 0x000000000000791b */ /* 0x000fd80003800000 */
.L_x_174:
[----:B------:R-:W-:Y:S05]  /*54c0*/  BSYNC B0 ;  /* 0x0000000000007941 */ /* 0x000fea0003800000 */
.L_x_173:
[----:B------:R-:W-:Y:S05]  /*54d0*/  BRA `(.L_x_175) ;  /* 0xffffffe000e07947 */ /* 0x000fea000383ffff */
.L_x_123:
[----:B------:R-:W-:Y:S01]  /*54e0*/  BSSY B0, `(.L_x_176) ;  /* 0x0000006000007945 */ /* 0x000fe20003800000 */
[----:B------:R-:W-:Y:S01]  /*54f0*/  PLOP3.LUT P0, PT, P0, PT, PT, 0x8, 0x80 ;  /* 0x000000000080781c */ /* 0x000fe2000070e170 */
[----:B------:R-:W-:-:S12]  /*5500*/  IMAD.MOV.U32 R21, RZ, RZ, -0x1 ;  /* 0xffffffffff157424 */ /* 0x000fd800078e00ff */
[----:B------:R-:W-:Y:S05]  /*5510*/  WARPSYNC.COLLECTIVE R21, `(.L_x_177) ;  /* 0x0000000015087348 */ /* 0x000fea0003c00000 */
[----:B------:R-:W-:Y:S01]  /*5520*/  VOTE.ANY R21, PT, P0 ;  /* 0x0000000000157806 */ /* 0x000fe200000e0100 */
[----:B------:R-:W-:Y:S06]  /*5530*/  ENDCOLLECTIVE ;  /* 0x000000000000791b */ /* 0x000fec0003800000 */
.L_x_177:
[----:B------:R-:W-:Y:S05]  /*5540*/  BSYNC B0 ;  /* 0x0000000000007941 */ /* 0x000fea0003800000 */
.L_x_176:
        /* <DEDUP_REMOVED lines=11> */
.L_x_178:
        /* <DEDUP_REMOVED lines=11> */
.L_x_179:
        /* <DEDUP_REMOVED lines=9> */
.L_x_180:
        /* <DEDUP_REMOVED lines=8> */
.L_x_181:
        /* <DEDUP_REMOVED lines=9> */
.L_x_182:
[----:B------:R-:W-:Y:S02]  /*5850*/  SEL R22, R22, RZ, !P0 ;  /* 0x000000ff16167207 */ /* 0x000fe40004000000 */
[----:B------:R-:W-:Y:S02]  /*5860*/  ISETP.NE.AND P0, PT, R18, 0x65, PT ;  /* 0x000000651200780c */ /* 0x000fe40003f05270 */
[----:B------:R-:W-:-:S11]  /*5870*/  IADD3 R46, PT, PT, R47, R22, R46 ;  /* 0x000000162f2e7210 */ /* 0x000fd60007ffe02e */
[----:B------:R-:W-:Y:S05]  /*5880*/  WARPSYNC.COLLECTIVE R21, `(.L_x_183) ;  /* 0x0000000015087348 */ /* 0x000fea0003c00000 */
[----:B------:R-:W-:Y:S01]  /*5890*/  VOTE.ALL P0, P0 ;  /* 0x0000000000ff7806 */ /* 0x000fe20000000000 */
[----:B------:R-:W-:-:S12]  /*58a0*/  ENDCOLLECTIVE ;  /* 0x000000000000791b */ /* 0x000fd80003800000 */
.L_x_183:
[----:B------:R-:W-:Y:S05]  /*58b0*/  BRA `(.L_x_184) ;  /* 0xffffffe000787947 */ /* 0x000fea000383ffff */
.L_x_185:
        /* <DEDUP_REMOVED lines=12> */
.L_x_232:


//--------------------- .text._ZN3cub18CUB_300001_SM_10006detail4scan20DeviceScanInitKernelINS0_13ScanTileStateIjLb1EEEEEvT_i --------------------------
	.section	.text._ZN3cub18CUB_300001_SM_10006detail4scan20DeviceScanInitKernelINS0_13ScanTileStateIjLb1EEEEEvT_i,"ax",@progbits
	.align	128
        .global         _ZN3cub18CUB_300001_SM_10006detail4scan20DeviceScanInitKernelINS0_13ScanTileStateIjLb1EEEEEvT_i
        .type           _ZN3cub18CUB_300001_SM_10006detail4scan20DeviceScanInitKernelINS0_13ScanTileStateIjLb1EEEEEvT_i,@function
        .size           _ZN3cub18CUB_300001_SM_10006detail4scan20DeviceScanInitKernelINS0_13ScanTileStateIjLb1EEEEEvT_i,(.L_x_233 - _ZN3cub18CUB_300001_SM_10006detail4scan20DeviceScanInitKernelINS0_13ScanTileStateIjLb1EEEEEvT_i)
        .other          _ZN3cub18CUB_300001_SM_10006detail4scan20DeviceScanInitKernelINS0_13ScanTileStateIjLb1EEEEEvT_i,@"STO_CUDA_ENTRY STV_DEFAULT"
_ZN3cub18CUB_300001_SM_10006detail4scan20DeviceScanInitKernelINS0_13ScanTileStateIjLb1EEEEEvT_i:
.text._ZN3cub18CUB_300001_SM_10006detail4scan20DeviceScanInitKernelINS0_13ScanTileStateIjLb1EEEEEvT_i:
[----:B------:R-:W-:Y:S01]  /*0000*/  LDC R1, c[0x0][0x37c] ;  /* 0x0000df00ff017b82 */ /* 0x000fe20000000800 */
[----:B------:R-:W0:Y:S07]  /*0010*/  S2R R0, SR_TID.X ;  /* 0x0000000000007919 */ /* 0x000e2e0000002100 */
[----:B------:R-:W1:Y:S01]  /*0020*/  S2UR UR6, SR_CTAID.X ;  /* 0x00000000000679c3 */ /* 0x000e620000002500 */
[----:B------:R-:W2:Y:S07]  /*0030*/  LDCU UR4, c[0x0][0x388] ;  /* 0x00007100ff0477ac */ /* 0x000eae0008000800 */
[----:B------:R-:W1:Y:S01]  /*0040*/  LDC R5, c[0x0][0x360] ;  /* 0x0000d800ff057b82 */ /* 0x000e620000000800 */
[----:B0-----:R-:W-:Y:S01]  /*0050*/  ISETP.GT.U32.AND P0, PT, R0, 0x1f, PT ;  /* 0x0000001f0000780c */ /* 0x001fe20003f04070 */
[----:B-1----:R-:W-:-:S03]  /*0060*/  IMAD R5, R5, UR6, R0 ;  /* 0x0000000605057c24 */ /* 0x002fc6000f8e0200 */
[----:B------:R-:W-:Y:S02]  /*0070*/  ISETP.NE.OR P0, PT, RZ, UR6, P0 ;  /* 0x00000006ff007c0c */ /* 0x000fe40008705670 */
[----:B--2---:R-:W-:Y:S01]  /*0080*/  ISETP.GE.AND P1, PT, R5, UR4, PT ;  /* 0x0000000405007c0c */ /* 0x004fe2000bf26270 */
[----:B------:R-:W0:-:S12]  /*0090*/  LDCU.64 UR4, c[0x0][0x358] ;  /* 0x00006b00ff0477ac */ /* 0x000e180008000a00 */
[----:B------:R-:W1:Y:S01]  /*00a0*/  @!P1 LDC.64 R2, c[0x0][0x380] ;  /* 0x0000e000ff029b82 */ /* 0x000e620000000a00 */
[----:B------:R-:W-:Y:S01]  /*00b0*/  @!P1 MOV R4, 0x63 ;  /* 0x0000006300049802 */ /* 0x000fe20000000f00 */
[----:B-1----:R-:W-:-:S04]  /*00c0*/  @!P1 IMAD.WIDE R2, R5, 0x8, R2 ;  /* 0x0000000805029825 */ /* 0x002fc800078e0202 */
[----:B------:R-:W-:-:S05]  /*00d0*/  HFMA2 R5, -RZ, RZ, 0, 0 ;  /* 0x00000000ff057431 */ /* 0x000fca00000001ff */
[----:B0-----:R0:W-:Y:S01]  /*00e0*/  @!P1 STG.E.64 desc[UR4][R2.64+0x100], R4 ;  /* 0x0001000402009986 */ /* 0x0011e2000c101b04 */
[----:B------:R-:W-:Y:S05]  /*00f0*/  @P0 EXIT ;  /* 0x000000000000094d */ /* 0x000fea0003800000 */
[----:B0-----:R-:W0:Y:S02]  /*0100*/  LDC.64 R2, c[0x0][0x380] ;  /* 0x0000e000ff027b82 */ /* 0x001e240000000a00 */
[----:B0-----:R-:W-:-:S05]  /*0110*/  IMAD.WIDE.U32 R2, R0, 0x8, R2 ;  /* 0x0000000800027825 */ /* 0x001fca00078e0002 */
[----:B------:R-:W-:Y:S01]  /*0120*/  STG.E.64 desc[UR4][R2.64], RZ ;  /* 0x000000ff02007986 */ /* 0x000fe2000c101b04 */
[----:B------:R-:W-:Y:S05]  /*0130*/  EXIT ;  /* 0x000000000000794d */ /* 0x000fea0003800000 */
.L_x_186:
        /* <DEDUP_REMOVED lines=12> */
.L_x_233:


//--------------------- .text._ZN3cub18CUB_300001_SM_10006detail11EmptyKernelIvEEvv --------------------------
	.section	.text._ZN3cub18CUB_300001_SM_10006detail11EmptyKernelIvEEvv,"ax",@progbits
	.align	128
        .global         _ZN3cub18CUB_300001_SM_10006detail11EmptyKernelIvEEvv
        .type           _ZN3cub18CUB_300001_SM_10006detail11EmptyKernelIvEEvv,@function
        .size           _ZN3cub18CUB_300001_SM_10006detail11EmptyKernelIvEEvv,(.L_x_234 - _ZN3cub18CUB_300001_SM_10006detail11EmptyKernelIvEEvv)
        .other          _ZN3cub18CUB_300001_SM_10006detail11EmptyKernelIvEEvv,@"STO_CUDA_ENTRY STV_DEFAULT"
_ZN3cub18CUB_300001_SM_10006detail11EmptyKernelIvEEvv:
.text._ZN3cub18CUB_300001_SM_10006detail11EmptyKernelIvEEvv:
[----:B------:R-:W-:Y:S01]  /*0000*/  LDC R1, c[0x0][0x37c] ;  /* 0x0000df00ff017b82 */ /* 0x000fe20000000800 */
[----:B------:R-:W-:Y:S05]  /*0010*/  EXIT ;  /* 0x000000000000794d */ /* 0x000fea0003800000 */
.L_x_187:
        /* <DEDUP_REMOVED lines=14> */
.L_x_234:


//--------------------- .text._Z15reorder_pass_p1IiEvPKT_PS0_jPj --------------------------
	.section	.text._Z15reorder_pass_p1IiEvPKT_PS0_jPj,"ax",@progbits
	.align	128
        .global         _Z15reorder_pass_p1IiEvPKT_PS0_jPj
        .type           _Z15reorder_pass_p1IiEvPKT_PS0_jPj,@function
        .size           _Z15reorder_pass_p1IiEvPKT_PS0_jPj,(.L_x_235 - _Z15reorder_pass_p1IiEvPKT_PS0_jPj)
        .other          _Z15reorder_pass_p1IiEvPKT_PS0_jPj,@"STO_CUDA_ENTRY STV_DEFAULT"
_Z15reorder_pass_p1IiEvPKT_PS0_jPj:
.text._Z15reorder_pass_p1IiEvPKT_PS0_jPj:
[----:B------:R-:W-:Y:S01]  /*0000*/  LDC R1, c[0x0][0x37c] ;  /* 0x0000df00ff017b82 */ /* 0x000fe20000000800 */
[----:B------:R-:W0:Y:S01]  /*0010*/  S2R R8, SR_TID.X ;  /* 0x0000000000087919 */ /* 0x000e220000002100 */
[----:B------:R-:W1:Y:S01]  /*0020*/  LDCU.64 UR6, c[0x0][0x358] ;  /* 0x00006b00ff0677ac */ /* 0x000e620008000a00 */
[----:B------:R-:W-:Y:S01]  /*0030*/  BSSY.RECONVERGENT B0, `(.L_x_188) ;  /* 0x0000018000007945 */ /* 0x000fe20003800200 */
[----:B0-----:R-:W-:-:S13]  /*0040*/  ISETP.GT.U32.AND P0, PT, R8, 0x3, PT ;  /* 0x000000030800780c */ /* 0x001fda0003f04070 */
[----:B-1----:R-:W-:Y:S05]  /*0050*/  @P0 BRA `(.L_x_189) ;  /* 0x0000000000540947 */ /* 0x002fea0003800000 */
[----:B------:R-:W0:Y:S01]  /*0060*/  S2R R3, SR_CTAID.X ;  /* 0x0000000000037919 */ /* 0x000e220000002500 */
[----:B------:R-:W1:Y:S01]  /*0070*/  S2UR UR5, SR_CgaCtaId ;  /* 0x00000000000579c3 */ /* 0x000e620000008800 */
[----:B------:R-:W2:Y:S01]  /*0080*/  LDCU.64 UR8, c[0x0][0x398] ;  /* 0x00007300ff0877ac */ /* 0x000ea20008000a00 */
[----:B------:R-:W-:Y:S01]  /*0090*/  IMAD.MOV.U32 R6, RZ, RZ, R8 ;  /* 0x000000ffff067224 */ /* 0x000fe200078e0008 */
[----:B------:R-:W-:-:S05]  /*00a0*/  UMOV UR4, 0x400 ;  /* 0x0000040000047882 */ /* 0x000fca0000000000 */
[----:B------:R-:W3:Y:S01]  /*00b0*/  LDC R9, c[0x0][0x360] ;  /* 0x0000d800ff097b82 */ /* 0x000ee20000000800 */
[----:B-1----:R-:W-:Y:S01]  /*00c0*/  ULEA UR4, UR5, UR4, 0x18 ;  /* 0x0000000405047291 */ /* 0x002fe2000f8ec0ff */
[----:B0-----:R-:W-:-:S05]  /*00d0*/  LEA R3, P0, R3, R8, 0x2 ;  /* 0x0000000803037211 */ /* 0x001fca00078010ff */
[----:B------:R-:W-:Y:S01]  /*00e0*/  IMAD.X R0, RZ, RZ, RZ, P0 ;  /* 0x000000ffff007224 */ /* 0x000fe200000e06ff */
[----:B--2---:R-:W-:-:S04]  /*00f0*/  LEA R2, P0, R3, UR8, 0x2 ;  /* 0x0000000803027c11 */ /* 0x004fc8000f8010ff */
[----:B------:R-:W-:Y:S02]  /*0100*/  LEA.HI.X R3, R3, UR9, R0, 0x2, P0 ;  /* 0x0000000903037c11 */ /* 0x000fe400080f1400 */
[----:B------:R-:W-:-:S07]  /*0110*/  LEA R0, R8, UR4, 0x2 ;  /* 0x0000000408007c11 */ /* 0x000fce000f8e10ff */
.L_x_190:
[----:B------:R-:W-:Y:S02]  /*0120*/  IMAD.MOV.U32 R4, RZ, RZ, R2 ;  /* 0x000000ffff047224 */ /* 0x000fe400078e0002 */
[----:B------:R-:W-:-:S05]  /*0130*/  IMAD.MOV.U32 R5, RZ, RZ, R3 ;  /* 0x000000ffff057224 */ /* 0x000fca00078e0003 */
[----:B------:R-:W2:Y:S01]  /*0140*/  LDG.E R7, desc[UR6][R4.64] ;  /* 0x0000000604077981 */ /* 0x000ea2000c1e1900 */
[C---:B---3--:R-:W-:Y:S02]  /*0150*/  IMAD.IADD R6, R9.reuse, 0x1, R6 ;  /* 0x0000000109067824 */ /* 0x048fe400078e0206 */
[----:B------:R-:W-:-:S03]  /*0160*/  IMAD.WIDE.U32 R2, R9, 0x4, R4 ;  /* 0x0000000409027825 */ /* 0x000fc600078e0004 */
[----:B------:R-:W-:Y:S01]  /*0170*/  ISETP.GE.U32.AND P0, PT, R6, 0x4, PT ;  /* 0x000000040600780c */ /* 0x000fe20003f06070 */
[----:B--2---:R0:W-:Y:S02]  /*0180*/  STS [R0], R7 ;  /* 0x0000000700007388 */ /* 0x0041e40000000800 */
[----:B0-----:R-:W-:-:S10]  /*0190*/  IMAD R0, R9, 0x4, R0 ;  /* 0x0000000409007824 */ /* 0x001fd400078e0200 */
[----:B------:R-:W-:Y:S05]  /*01a0*/  @!P0 BRA `(.L_x_190) ;  /* 0xfffffffc00dc8947 */ /* 0x000fea000383ffff */
.L_x_189:
[----:B------:R-:W-:Y:S05]  /*01b0*/  BSYNC.RECONVERGENT B0 ;  /* 0x0000000000007941 */ /* 0x000fea0003800200 */
.L_x_188:
[----:B------:R-:W0:Y:S01]  /*01c0*/  S2UR UR5, SR_CTAID.X ;  /* 0x00000000000579c3 */ /* 0x000e220000002500 */
[----:B------:R-:W1:Y:S07]  /*01d0*/  LDCU UR4, c[0x0][0x390] ;  /* 0x00007200ff0477ac */ /* 0x000e6e0008000800 */
[----:B------:R-:W0:Y:S02]  /*01e0*/  LDC R9, c[0x0][0x360] ;  /* 0x0000d800ff097b82 */ /* 0x000e240000000800 */
[----:B0-----:R-:W-:-:S04]  /*01f0*/  IMAD R0, R9, UR5, R8 ;  /* 0x0000000509007c24 */ /* 0x001fc8000f8e0208 */
[----:B------:R-:W-:Y:S02]  /*0200*/  IMAD.SHL.U32 R7, R0, 0x8, RZ ;  /* 0x0000000800077824 */ /* 0x000fe400078e00ff */
[----:B------:R-:W-:Y:S03]  /*0210*/  BAR.SYNC.DEFER_BLOCKING 0x0 ;  /* 0x0000000000007b1d */ /* 0x000fe60000010000 */
[----:B-1----:R-:W-:-:S13]  /*0220*/  ISETP.GE.U32.AND P0, PT, R7, UR4, PT ;  /* 0x0000000407007c0c */ /* 0x002fda000bf06070 */
[----:B------:R-:W-:Y:S05]  /*0230*/  @P0 EXIT ;  /* 0x000000000000094d */ /* 0x000fea0003800000 */
[----:B------:R-:W0:Y:S01]  /*0240*/  LDC R0, c[0x0][0x390] ;  /* 0x0000e400ff007b82 */ /* 0x000e220000000800 */
[----:B------:R-:W1:Y:S07]  /*0250*/  LDCU UR4, c[0x0][0x370] ;  /* 0x00006e00ff0477ac */ /* 0x000e6e0008000800 */
[----:B------:R-:W2:Y:S08]  /*0260*/  LDC.64 R2, c[0x0][0x388] ;  /* 0x0000e200ff027b82 */ /* 0x000eb00000000a00 */
[----:B------:R-:W3:Y:S01]  /*0270*/  LDC.64 R4, c[0x0][0x380] ;  /* 0x0000e000ff047b82 */ /* 0x000ee20000000a00 */
[----:B-1----:R-:W-:-:S07]  /*0280*/  IMAD R6, R9, UR4, RZ ;  /* 0x0000000409067c24 */ /* 0x002fce000f8e02ff */
.L_x_207:
[C---:B01-34-:R-:W-:Y:S01]  /*0290*/  VIADD R17, R7.reuse, 0x1 ;  /* 0x0000000107117836 */ /* 0x05bfe20000000000 */
[CC--:B0-----:R-:W-:Y:S01]  /*02a0*/  ISETP.GE.U32.AND P6, PT, R7.reuse, R0.reuse, PT ;  /* 0x000000000700720c */ /* 0x0c1fe20003fc6070 */
[C---:B------:R-:W-:Y:S02]  /*02b0*/  VIADD R19, R7.reuse, 0x2 ;  /* 0x0000000207137836 */ /* 0x040fe40000000000 */
[----:B------:R-:W-:Y:S01]  /*02c0*/  VIADD R21, R7, 0x5 ;  /* 0x0000000507157836 */ /* 0x000fe20000000000 */
[-C--:B------:R-:W-:Y:S01]  /*02d0*/  ISETP.GE.U32.AND P5, PT, R17, R0.reuse, PT ;  /* 0x000000001100720c */ /* 0x080fe20003fa6070 */
[----:B------:R-:W-:Y:S01]  /*02e0*/  VIADD R17, R7, 0x3 ;  /* 0x0000000307117836 */ /* 0x000fe20000000000 */
[-C--:B------:R-:W-:Y:S01]  /*02f0*/  ISETP.GE.U32.AND P0, PT, R19, R0.reuse, PT ;  /* 0x000000001300720c */ /* 0x080fe20003f06070 */
[C---:B------:R-:W-:Y:S01]  /*0300*/  VIADD R19, R7.reuse, 0x4 ;  /* 0x0000000407137836 */ /* 0x040fe20000000000 */
[----:B------:R-:W-:Y:S01]  /*0310*/  P2R R20, PR, RZ, 0x20 ;  /* 0x00000020ff147803 */ /* 0x000fe20000000000 */
[----:B------:R-:W-:Y:S01]  /*0320*/  VIADD R23, R7, 0x6 ;  /* 0x0000000607177836 */ /* 0x000fe20000000000 */
[-C--:B------:R-:W-:Y:S01]  /*0330*/  ISETP.GE.U32.AND P1, PT, R17, R0.reuse, PT ;  /* 0x000000001100720c */ /* 0x080fe20003f26070 */
[----:B---3--:R-:W-:Y:S01]  /*0340*/  IMAD.WIDE.U32 R16, R7, 0x4, R4 ;  /* 0x0000000407107825 */ /* 0x008fe200078e0004 */
[----:B------:R-:W-:-:S02]  /*0350*/  ISETP.GE.U32.AND P2, PT, R19, R0, PT ;  /* 0x000000001300720c */ /* 0x000fc40003f46070 */
[-C--:B------:R-:W-:Y:S01]  /*0360*/  ISETP.GE.U32.AND P3, PT, R21, R0.reuse, PT ;  /* 0x000000001500720c */ /* 0x080fe20003f66070 */
[----:B------:R-:W-:Y:S01]  /*0370*/  VIADD R19, R7, 0x7 ;  /* 0x0000000707137836 */ /* 0x000fe20000000000 */
[-C--:B------:R-:W-:Y:S01]  /*0380*/  ISETP.GE.U32.AND P4, PT, R23, R0.reuse, PT ;  /* 0x000000001700720c */ /* 0x080fe20003f86070 */
[----:B-----5:R0:W5:Y:S03]  /*0390*/  @!P5 LDG.E R9, desc[UR6][R16.64+0x4] ;  /* 0x000004061009d981 */ /* 0x020166000c1e1900 */
[----:B------:R-:W-:Y:S01]  /*03a0*/  ISETP.GE.U32.AND P5, PT, R19, R0, PT ;  /* 0x000000001300720c */ /* 0x000fe20003fa6070 */
[----:B------:R0:W5:Y:S04]  /*03b0*/  @!P6 LDG.E R8, desc[UR6][R16.64] ;  /* 0x000000061008e981 */ /* 0x000168000c1e1900 */
[----:B------:R0:W5:Y:S04]  /*03c0*/  @!P0 LDG.E R10, desc[UR6][R16.64+0x8] ;  /* 0x00000806100a8981 */ /* 0x000168000c1e1900 */
[----:B------:R0:W5:Y:S04]  /*03d0*/  @!P1 LDG.E R11, desc[UR6][R16.64+0xc] ;  /* 0x00000c06100b9981 */ /* 0x000168000c1e1900 */
[----:B------:R0:W5:Y:S04]  /*03e0*/  @!P2 LDG.E R12, desc[UR6][R16.64+0x10] ;  /* 0x00001006100ca981 */ /* 0x000168000c1e1900 */
[----:B------:R0:W5:Y:S04]  /*03f0*/  @!P3 LDG.E R13, desc[UR6][R16.64+0x14] ;  /* 0x00001406100db981 */ /* 0x000168000c1e1900 */
[----:B------:R0:W5:Y:S04]  /*0400*/  @!P4 LDG.E R14, desc[UR6][R16.64+0x18] ;  /* 0x00001806100ec981 */ /* 0x000168000c1e1900 */
[----:B------:R0:W5:Y:S01]  /*0410*/  @!P5 LDG.E R15, desc[UR6][R16.64+0x1c] ;  /* 0x00001c06100fd981 */ /* 0x000162000c1e1900 */
[----:B------:R-:W-:Y:S04]  /*0420*/  BSSY.RECONVERGENT B0, `(.L_x_191) ;  /* 0x000000f000007945 */ /* 0x000fe80003800200 */
[----:B------:R-:W-:Y:S05]  /*0430*/  @P6 BRA `(.L_x_192) ;  /* 0x0000000000346947 */ /* 0x000fea0003800000 */
[----:B------:R-:W1:Y:S01]  /*0440*/  S2UR UR5, SR_CgaCtaId ;  /* 0x00000000000579c3 */ /* 0x000e620000008800 */
[----:B0----5:R-:W-:Y:S01]  /*0450*/  IABS R17, R8 ;  /* 0x0000000800117213 */ /* 0x021fe20000000000 */
[----:B------:R-:W-:Y:S01]  /*0460*/  UMOV UR4, 0x400 ;  /* 0x0000040000047882 */ /* 0x000fe20000000000 */
[----:B------:R-:W-:Y:S02]  /*0470*/  IMAD.MOV.U32 R19, RZ, RZ, 0x1 ;  /* 0x00000001ff137424 */ /* 0x000fe400078e00ff */
[----:B------:R-:W-:-:S04]  /*0480*/  SHF.R.S32.HI R16, RZ, 0x1f, R17 ;  /* 0x0000001fff107819 */ /* 0x000fc80000011411 */
[----:B------:R-:W-:-:S04]  /*0490*/  LEA.HI R16, R16, R17, RZ, 0x2 ;  /* 0x0000001110107211 */ /* 0x000fc800078f10ff */
[----:B------:R-:W-:-:S05]  /*04a0*/  LOP3.LUT R16, R16, 0x3ffffffc, RZ, 0xc0, !PT ;  /* 0x3ffffffc10107812 */ /* 0x000fca00078ec0ff */
[----:B------:R-:W-:Y:S01]  /*04b0*/  IMAD.IADD R16, R17, 0x1, -R16 ;  /* 0x0000000111107824 */ /* 0x000fe200078e0a10 */
[----:B-1----:R-:W-:-:S06]  /*04c0*/  ULEA UR4, UR5, UR4, 0x18 ;  /* 0x0000000405047291 */ /* 0x002fcc000f8ec0ff */
[----:B------:R-:W-:-:S05]  /*04d0*/  LEA R18, R16, UR4, 0x2 ;  /* 0x0000000410127c11 */ /* 0x000fca000f8e10ff */
[----:B------:R-:W2:Y:S02]  /*04e0*/  ATOMS.ADD R17, [R18], R19 ;  /* 0x000000131211738c */ /* 0x000ea40000000000 */
[----:B--2---:R-:W-:-:S05]  /*04f0*/  IMAD.WIDE.U32 R16, R17, 0x4, R2 ;  /* 0x0000000411107825 */ /* 0x004fca00078e0002 */
[----:B------:R1:W-:Y:S02]  /*0500*/  STG.E desc[UR6][R16.64], R8 ;  /* 0x0000000810007986 */ /* 0x0003e4000c101906 */
.L_x_192:
[----:B------:R-:W-:Y:S05]  /*0510*/  BSYNC.RECONVERGENT B0 ;  /* 0x0000000000007941 */ /* 0x000fea0003800200 */
.L_x_191:
[----:B------:R-:W-:Y:S01]  /*0520*/  ISETP.NE.AND P6, PT, R20, RZ, PT ;  /* 0x000000ff1400720c */ /* 0x000fe20003fc5270 */
[----:B------:R-:W-:-:S12]  /*0530*/  BSSY.RECONVERGENT B0, `(.L_x_193) ;  /* 0x000000f000007945 */ /* 0x000fd80003800200 */
[----:B------:R-:W-:Y:S05]  /*0540*/  @P6 BRA `(.L_x_194) ;  /* 0x0000000000346947 */ /* 0x000fea0003800000 */
[----:B------:R-:W3:Y:S01]  /*0550*/  S2UR UR5, SR_CgaCtaId ;  /* 0x00000000000579c3 */ /* 0x000ee20000008800 */
[----:B01---5:R-:W-:Y:S01]  /*0560*/  IABS R17, R9 ;  /* 0x0000000900117213 */ /* 0x023fe20000000000 */
[----:B------:R-:W-:Y:S01]  /*0570*/  UMOV UR4, 0x400 ;  /* 0x0000040000047882 */ /* 0x000fe20000000000 */
[----:B------:R-:W-:Y:S02]  /*0580*/  IMAD.MOV.U32 R19, RZ, RZ, 0x1 ;  /* 0x00000001ff137424 */ /* 0x000fe400078e00ff */
[----:B------:R-:W-:-:S04]  /*0590*/  SHF.R.S32.HI R16, RZ, 0x1f, R17 ;  /* 0x0000001fff107819 */ /* 0x000fc80000011411 */
[----:B------:R-:W-:-:S04]  /*05a0*/  LEA.HI R16, R16, R17, RZ, 0x2 ;  /* 0x0000001110107211 */ /* 0x000fc800078f10ff */
[----:B------:R-:W-:-:S05]  /*05b0*/  LOP3.LUT R16, R16, 0x3ffffffc, RZ, 0xc0, !PT ;  /* 0x3ffffffc10107812 */ /* 0x000fca00078ec0ff */
[----:B------:R-:W-:Y:S01]  /*05c0*/  IMAD.IADD R16, R17, 0x1, -R16 ;  /* 0x0000000111107824 */ /* 0x000fe200078e0a10 */
[----:B---3--:R-:W-:-:S06]  /*05d0*/  ULEA UR4, UR5, UR4, 0x18 ;  /* 0x0000000405047291 */ /* 0x008fcc000f8ec0ff */
[----:B------:R-:W-:-:S05]  /*05e0*/  LEA R18, R16, UR4, 0x2 ;  /* 0x0000000410127c11 */ /* 0x000fca000f8e10ff */
[----:B------:R-:W2:Y:S02]  /*05f0*/  ATOMS.ADD R17, [R18], R19 ;  /* 0x000000131211738c */ /* 0x000ea40000000000 */
[----:B--2---:R-:W-:-:S05]  /*0600*/  IMAD.WIDE.U32 R16, R17, 0x4, R2 ;  /* 0x0000000411107825 */ /* 0x004fca00078e0002 */
[----:B------:R3:W-:Y:S02]  /*0610*/  STG.E desc[UR6][R16.64], R9 ;  /* 0x0000000910007986 */ /* 0x0007e4000c101906 */
.L_x_194:
[----:B------:R-:W-:Y:S05]  /*0620*/  BSYNC.RECONVERGENT B0 ;  /* 0x0000000000007941 */ /* 0x000fea0003800200 */
.L_x_193:
[----:B------:R-:W-:Y:S04]  /*0630*/  BSSY.RECONVERGENT B0, `(.L_x_195) ;  /* 0x000000f000007945 */ /* 0x000fe80003800200 */
[----:B------:R-:W-:Y:S05]  /*0640*/  @P0 BRA `(.L_x_196) ;  /* 0x0000000000340947 */ /* 0x000fea0003800000 */
[----:B------:R-:W4:Y:S01]  /*0650*/  S2UR UR5, SR_CgaCtaId ;  /* 0x00000000000579c3 */ /* 0x000f220000008800 */
[----:B01-3-5:R-:W-:Y:S01]  /*0660*/  IABS R17, R10 ;  /* 0x0000000a00117213 */ /* 0x02bfe20000000000 */
[----:B------:R-:W-:Y:S01]  /*0670*/  UMOV UR4, 0x400 ;  /* 0x0000040000047882 */ /* 0x000fe20000000000 */
[----:B------:R-:W-:Y:S02]  /*0680*/  IMAD.MOV.U32 R19, RZ, RZ, 0x1 ;  /* 0x00000001ff137424 */ /* 0x000fe400078e00ff */
[----:B------:R-:W-:-:S04]  /*0690*/  SHF.R.S32.HI R16, RZ, 0x1f, R17 ;  /* 0x0000001fff107819 */ /* 0x000fc80000011411 */
[----:B------:R-:W-:-:S04]  /*06a0*/  LEA.HI R16, R16, R17, RZ, 0x2 ;  /* 0x0000001110107211 */ /* 0x000fc800078f10ff */
[----:B------:R-:W-:-:S05]  /*06b0*/  LOP3.LUT R16, R16, 0x3ffffffc, RZ, 0xc0, !PT ;  /* 0x3ffffffc10107812 */ /* 0x000fca00078ec0ff */
[----:B------:R-:W-:Y:S01]  /*06c0*/  IMAD.IADD R16, R17, 0x1, -R16 ;  /* 0x0000000111107824 */ /* 0x000fe200078e0a10 */
[----:B----4-:R-:W-:-:S06]  /*06d0*/  ULEA UR4, UR5, UR4, 0x18 ;  /* 0x0000000405047291 */ /* 0x010fcc000f8ec0ff */
[----:B------:R-:W-:-:S05]  /*06e0*/  LEA R18, R16, UR4, 0x2 ;  /* 0x0000000410127c11 */ /* 0x000fca000f8e10ff */
[----:B------:R-:W2:Y:S02]  /*06f0*/  ATOMS.ADD R17, [R18], R19 ;  /* 0x000000131211738c */ /* 0x000ea40000000000 */
[----:B--2---:R-:W-:-:S05]  /*0700*/  IMAD.WIDE.U32 R16, R17, 0x4, R2 ;  /* 0x0000000411107825 */ /* 0x004fca00078e0002 */
[----:B------:R4:W-:Y:S02]  /*0710*/  STG.E desc[UR6][R16.64], R10 ;  /* 0x0000000a10007986 */ /* 0x0009e4000c101906 */
.L_x_196:
[----:B------:R-:W-:Y:S05]  /*0720*/  BSYNC.RECONVERGENT B0 ;  /* 0x0000000000007941 */ /* 0x000fea0003800200 */
.L_x_195:
[----:B------:R-:W-:Y:S04]  /*0730*/  BSSY.RECONVERGENT B0, `(.L_x_197) ;  /* 0x000000f000007945 */ /* 0x000fe80003800200 */
[----:B------:R-:W-:Y:S05]  /*0740*/  @P1 BRA `(.L_x_198) ;  /* 0x0000000000341947 */ /* 0x000fea0003800000 */
[----:B------:R-:W2:Y:S01]  /*0750*/  S2UR UR5, SR_CgaCtaId ;  /* 0x00000000000579c3 */ /* 0x000ea20000008800 */
[----:B01-345:R-:W-:Y:S01]  /*0760*/  IABS R17, R11 ;  /* 0x0000000b00117213 */ /* 0x03bfe20000000000 */
[----:B------:R-:W-:Y:S01]  /*0770*/  UMOV UR4, 0x400 ;  /* 0x0000040000047882 */ /* 0x000fe20000000000 */
[----:B------:R-:W-:Y:S02]  /*0780*/  IMAD.MOV.U32 R19, RZ, RZ, 0x1 ;  /* 0x00000001ff137424 */ /* 0x000fe400078e00ff */
[----:B------:R-:W-:-:S04]  /*0790*/  SHF.R.S32.HI R16, RZ, 0x1f, R17 ;  /* 0x0000001fff107819 */ /* 0x000fc80000011411 */
[----:B------:R-:W-:-:S04]  /*07a0*/  LEA.HI R16, R16, R17, RZ, 0x2 ;  /* 0x0000001110107211 */ /* 0x000fc800078f10ff */
[----:B------:R-:W-:-:S05]  /*07b0*/  LOP3.LUT R16, R16, 0x3ffffffc, RZ, 0xc0, !PT ;  /* 0x3ffffffc10107812 */ /* 0x000fca00078ec0ff */
[----:B------:R-:W-:Y:S01]  /*07c0*/  IMAD.IADD R16, R17, 0x1, -R16 ;  /* 0x0000000111107824 */ /* 0x000fe200078e0a10 */
[----:B--2---:R-:W-:-:S06]  /*07d0*/  ULEA UR4, UR5, UR4, 0x18 ;  /* 0x0000000405047291 */ /* 0x004fcc000f8ec0ff */
[----:B------:R-:W-:-:S05]  /*07e0*/  LEA R18, R16, UR4, 0x2 ;  /* 0x0000000410127c11 */ /* 0x000fca000f8e10ff */
[----:B------:R-:W0:Y:S02]  /*07f0*/  ATOMS.ADD R17, [R18], R19 ;  /* 0x000000131211738c */ /* 0x000e240000000000 */
[----:B0-----:R-:W-:-:S05]  /*0800*/  IMAD.WIDE.U32 R16, R17, 0x4, R2 ;  /* 0x0000000411107825 */ /* 0x001fca00078e0002 */
[----:B------:R0:W-:Y:S02]  /*0810*/  STG.E desc[UR6][R16.64], R11 ;  /* 0x0000000b10007986 */ /* 0x0001e4000c101906 */
.L_x_198:
[----:B------:R-:W-:Y:S05]  /*0820*/  BSYNC.RECONVERGENT B0 ;  /* 0x0000000000007941 */ /* 0x000fea0003800200 */
.L_x_197:
        /* <DEDUP_REMOVED lines=15> */
.L_x_200:
[----:B------:R-:W-:Y:S05]  /*0920*/  BSYNC.RECONVERGENT B0 ;  /* 0x0000000000007941 */ /* 0x000fea0003800200 */
.L_x_199:
        /* <DEDUP_REMOVED lines=15> */
.L_x_202:
[----:B------:R-:W-:Y:S05]  /*0a20*/  BSYNC.RECONVERGENT B0 ;  /* 0x0000000000007941 */ /* 0x000fea0003800200 */
.L_x_201:
        /* <DEDUP_REMOVED lines=15> */
.L_x_204:
[----:B------:R-:W-:Y:S05]  /*0b20*/  BSYNC.RECONVERGENT B0 ;  /* 0x0000000000007941 */ /* 0x000fea0003800200 */
.L_x_203:
        /* <DEDUP_REMOVED lines=15> */
.L_x_206:
[----:B------:R-:W-:Y:S05]  /*0c20*/  BSYNC.RECONVERGENT B0 ;  /* 0x0000000000007941 */ /* 0x000fea0003800200 */
.L_x_205:
[----:B------:R-:W-:-:S05]  /*0c30*/  IMAD R7, R6, 0x8, R7 ;  /* 0x0000000806077824 */ /* 0x000fca00078e0207 */
[----:B------:R-:W-:-:S13]  /*0c40*/  ISETP.GE.U32.AND P0, PT, R7, R0, PT ;  /* 0x000000000700720c */ /* 0x000fda0003f06070 */
[----:B------:R-:W-:Y:S05]  /*0c50*/  @!P0 BRA `(.L_x_207) ;  /* 0xfffffff4008c8947 */ /* 0x000fea000383ffff */
[----:B------:R-:W-:Y:S05]  /*0c60*/  EXIT ;  /* 0x000000000000794d */ /* 0x000fea0003800000 */
.L_x_208:
        /* <DEDUP_REMOVED lines=9> */
.L_x_235:


//--------------------- .text._Z18build_histogram_p1IiEvPKT_iPj --------------------------
	.section	.text._Z18build_histogram_p1IiEvPKT_iPj,"ax",@progbits
	.align	128
        .global         _Z18build_histogram_p1IiEvPKT_iPj
        .type           _Z18build_histogram_p1IiEvPKT_iPj,@function
        .size           _Z18build_histogram_p1IiEvPKT_iPj,(.L_x_236 - _Z18build_histogram_p1IiEvPKT_iPj)
        .other          _Z18build_histogram_p1IiEvPKT_iPj,@"STO_CUDA_ENTRY STV_DEFAULT"
_Z18build_histogram_p1IiEvPKT_iPj:
.text._Z18build_histogram_p1IiEvPKT_iPj:
[----:B------:R-:W-:Y:S01]  /*0000*/  LDC R1, c[0x0][0x37c] ;  /* 0x0000df00ff017b82 */ /* 0x000fe20000000800 */
[----:B------:R-:W0:Y:S07]  /*0010*/  S2R R5, SR_CgaCtaId ;  /* 0x0000000000057919 */ /* 0x000e2e0000008800 */
[----:B------:R-:W1:Y:S01]  /*0020*/  LDC R0, c[0x0][0x360] ;  /* 0x0000d800ff007b82 */ /* 0x000e620000000800 */
[----:B------:R-:W-:Y:S01]  /*0030*/  MOV R2, 0x400 ;  /* 0x0000040000027802 */ /* 0x000fe20000000f00 */
[----:B------:R-:W-:-:S03]  /*0040*/  IMAD.MOV.U32 R3, RZ, RZ, RZ ;  /* 0x000000ffff037224 */ /* 0x000fc600078e00ff */
[----:B0-----:R-:W-:-:S07]  /*0050*/  LEA R5, R5, R2, 0x18 ;  /* 0x0000000205057211 */ /* 0x001fce00078ec0ff */
.L_x_209:
[C---:B-1----:R-:W-:Y:S01]  /*0060*/  IMAD.IADD R3, R0.reuse, 0x1, R3 ;  /* 0x0000000100037824 */ /* 0x042fe200078e0203 */
[----:B------:R0:W-:Y:S04]  /*0070*/  STS [R5], RZ ;  /* 0x000000ff05007388 */ /* 0x0001e80000000800 */
[----:B------:R-:W-:Y:S01]  /*0080*/  ISETP.GE.U32.AND P0, PT, R3, 0x4, PT ;  /* 0x000000040300780c */ /* 0x000fe20003f06070 */
[----:B0-----:R-:W-:-:S12]  /*0090*/  IMAD R5, R0, 0x4, R5 ;  /* 0x0000000400057824 */ /* 0x001fd800078e0205 */
[----:B------:R-:W-:Y:S05]  /*00a0*/  @!P0 BRA `(.L_x_209) ;  /* 0xfffffffc00ec8947 */ /* 0x000fea000383ffff */
[----:B------:R-:W0:Y:S01]  /*00b0*/  S2R R7, SR_TID.X ;  /* 0x0000000000077919 */ /* 0x000e220000002100 */
[----:B------:R-:W1:Y:S01]  /*00c0*/  LDCU UR4, c[0x0][0x388] ;  /* 0x00007100ff0477ac */ /* 0x000e620008000800 */
[----:B------:R-:W-:Y:S01]  /*00d0*/  BSSY.RECONVERGENT B0, `(.L_x_210) ;  /* 0x0000091000007945 */ /* 0x000fe20003800200 */
[----:B------:R-:W0:Y:S01]  /*00e0*/  S2R R6, SR_CTAID.X ;  /* 0x0000000000067919 */ /* 0x000e220000002500 */
[----:B------:R-:W2:Y:S01]  /*00f0*/  LDCU.64 UR6, c[0x0][0x358] ;  /* 0x00006b00ff0677ac */ /* 0x000ea20008000a00 */
[----:B0-----:R-:W-:-:S04]  /*0100*/  IMAD R2, R0, R6, R7 ;  /* 0x0000000600027224 */ /* 0x001fc800078e0207 */
[----:B------:R-:W-:Y:S01]  /*0110*/  IMAD.SHL.U32 R9, R2, 0x8, RZ ;  /* 0x0000000802097824 */ /* 0x000fe200078e00ff */
[----:B------:R-:W-:Y:S04]  /*0120*/  BAR.SYNC.DEFER_BLOCKING 0x0 ;  /* 0x0000000000007b1d */ /* 0x000fe80000010000 */
[----:B-1----:R-:W-:-:S13]  /*0130*/  ISETP.GE.U32.AND P0, PT, R9, UR4, PT ;  /* 0x0000000409007c0c */ /* 0x002fda000bf06070 */
[----:B--2---:R-:W-:Y:S05]  /*0140*/  @P0 BRA `(.L_x_211) ;  /* 0x0000000800240947 */ /* 0x004fea0003800000 */
[----:B------:R-:W0:Y:S01]  /*0150*/  LDC R8, c[0x0][0x388] ;  /* 0x0000e200ff087b82 */ /* 0x000e220000000800 */
[----:B------:R-:W1:Y:S07]  /*0160*/  LDCU UR4, c[0x0][0x370] ;  /* 0x00006e00ff0477ac */ /* 0x000e6e0008000800 */
[----:B------:R-:W2:Y:S01]  /*0170*/  LDC.64 R2, c[0x0][0x380] ;  /* 0x0000e000ff027b82 */ /* 0x000ea20000000a00 */
[----:B-1----:R-:W-:-:S07]  /*0180*/  IMAD R10, R0, UR4, RZ ;  /* 0x00000004000a7c24 */ /* 0x002fce000f8e02ff */
.L_x_228:
[C---:B0-----:R-:W-:Y:S02]  /*0190*/  VIADD R5, R9.reuse, 0x1 ;  /* 0x0000000109057836 */ /* 0x041fe40000000000 */
[C---:B------:R-:W-:Y:S02]  /*01a0*/  VIADD R19, R9.reuse, 0x2 ;  /* 0x0000000209137836 */ /* 0x040fe40000000000 */
[----:B------:R-:W-:Y:S01]  /*01b0*/  VIADD R21, R9, 0x3 ;  /* 0x0000000309157836 */ /* 0x000fe20000000000 */
[-C--:B0-----:R-:W-:Y:S01]  /*01c0*/  ISETP.GE.U32.AND P6, PT, R5, R8.reuse, PT ;  /* 0x000000080500720c */ /* 0x081fe20003fc6070 */
[----:B------:R-:W-:Y:S01]  /*01d0*/  VIADD R5, R9, 0x4 ;  /* 0x0000000409057836 */ /* 0x000fe20000000000 */
[-C--:B------:R-:W-:Y:S01]  /*01e0*/  ISETP.GE.U32.AND P0, PT, R19, R8.reuse, PT ;  /* 0x000000081300720c */ /* 0x080fe20003f06070 */
[----:B------:R-:W-:Y:S01]  /*01f0*/  VIADD R19, R9, 0x5 ;  /* 0x0000000509137836 */ /* 0x000fe20000000000 */
[-C--:B------:R-:W-:Y:S01]  /*0200*/  ISETP.GE.U32.AND P1, PT, R21, R8.reuse, PT ;  /* 0x000000081500720c */ /* 0x080fe20003f26070 */
[----:B------:R-:W-:Y:S01]  /*0210*/  VIADD R21, R9, 0x6 ;  /* 0x0000000609157836 */ /* 0x000fe20000000000 */
[----:B------:R-:W-:Y:S01]  /*0220*/  ISETP.GE.U32.AND P2, PT, R5, R8, PT ;  /* 0x000000080500720c */ /* 0x000fe20003f46070 */
[----:B-1234-:R-:W-:Y:S01]  /*0230*/  IMAD.WIDE.U32 R4, R9, 0x4, R2 ;  /* 0x0000000409047825 */ /* 0x01efe200078e0002 */
[----:B------:R-:W-:-:S02]  /*0240*/  P2R R20, PR, RZ, 0x40 ;  /* 0x00000040ff147803 */ /* 0x000fc40000000000 */
[-C--:B------:R-:W-:Y:S01]  /*0250*/  ISETP.GE.U32.AND P3, PT, R19, R8.reuse, PT ;  /* 0x000000081300720c */ /* 0x080fe20003f66070 */
[----:B------:R-:W-:Y:S01]  /*0260*/  VIADD R23, R9, 0x7 ;  /* 0x0000000709177836 */ /* 0x000fe20000000000 */
[-C--:B------:R-:W-:Y:S01]  /*0270*/  ISETP.GE.U32.AND P4, PT, R21, R8.reuse, PT ;  /* 0x000000081500720c */ /* 0x080fe20003f86070 */
[----:B-----5:R0:W5:Y:S01]  /*0280*/  @!P6 LDG.E R18, desc[UR6][R4.64+0x4] ;  /* 0x000004060412e981 */ /* 0x020162000c1e1900 */
[-C--:B------:R-:W-:Y:S02]  /*0290*/  ISETP.GE.U32.AND P6, PT, R9, R8.reuse, PT ;  /* 0x000000080900720c */ /* 0x080fe40003fc6070 */
        /* <DEDUP_REMOVED lines=12> */
[----:B------:R-:W-:-:S03]  /*0360*/  UMOV UR4, 0x400 ;  /* 0x0000040000047882 */ /* 0x000fc60000000000 */
[----:B------:R-:W-:-:S04]  /*0370*/  SHF.R.S32.HI R4, RZ, 0x1f, R5 ;  /* 0x0000001fff047819 */ /* 0x000fc80000011405 */
[----:B------:R-:W-:-:S04]  /*0380*/  LEA.HI R4, R4, R5, RZ, 0x2 ;  /* 0x0000000504047211 */ /* 0x000fc800078f10ff */
[----:B------:R-:W-:-:S05]  /*0390*/  LOP3.LUT R4, R4, 0x3ffffffc, RZ, 0xc0, !PT ;  /* 0x3ffffffc04047812 */ /* 0x000fca00078ec0ff */
[----:B------:R-:W-:Y:S01]  /*03a0*/  IMAD.IADD R4, R5, 0x1, -R4 ;  /* 0x0000000105047824 */ /* 0x000fe200078e0a04 */
[----:B-1----:R-:W-:-:S06]  /*03b0*/  ULEA UR4, UR5, UR4, 0x18 ;  /* 0x0000000405047291 */ /* 0x002fcc000f8ec0ff */
[----:B------:R-:W-:-:S05]  /*03c0*/  LEA R4, R4, UR4, 0x2 ;  /* 0x0000000404047c11 */ /* 0x000fca000f8e10ff */
[----:B------:R1:W-:Y:S02]  /*03d0*/  ATOMS.POPC.INC.32 RZ, [R4+URZ] ;  /* 0x0000000004ff7f8c */ /* 0x0003e4000d8000ff */
.L_x_213:
[----:B------:R-:W-:Y:S05]  /*03e0*/  BSYNC.RECONVERGENT B1 ;  /* 0x0000000000017941 */ /* 0x000fea0003800200 */
.L_x_212:
[----:B------:R-:W-:Y:S01]  /*03f0*/  ISETP.NE.AND P6, PT, R20, RZ, PT ;  /* 0x000000ff1400720c */ /* 0x000fe20003fc5270 */
[----:B------:R-:W-:-:S12]  /*0400*/  BSSY.RECONVERGENT B1, `(.L_x_214) ;  /* 0x000000c000017945 */ /* 0x000fd80003800200 */
[----:B------:R-:W-:Y:S05]  /*0410*/  @P6 BRA `(.L_x_215) ;  /* 0x0000000000286947 */ /* 0x000fea0003800000 */
[----:B------:R-:W2:Y:S01]  /*0420*/  S2UR UR5, SR_CgaCtaId ;  /* 0x00000000000579c3 */ /* 0x000ea20000008800 */
[----:B0----5:R-:W-:Y:S01]  /*0430*/  IABS R5, R18 ;  /* 0x0000001200057213 */ /* 0x021fe20000000000 */
[----:B------:R-:W-:-:S03]  /*0440*/  UMOV UR4, 0x400 ;  /* 0x0000040000047882 */ /* 0x000fc60000000000 */
[----:B-1----:R-:W-:-:S04]  /*0450*/  SHF.R.S32.HI R4, RZ, 0x1f, R5 ;  /* 0x0000001fff047819 */ /* 0x002fc80000011405 */
[----:B------:R-:W-:-:S04]  /*0460*/  LEA.HI R4, R4, R5, RZ, 0x2 ;  /* 0x0000000504047211 */ /* 0x000fc800078f10ff */
[----:B------:R-:W-:-:S05]  /*0470*/  LOP3.LUT R4, R4, 0x3ffffffc, RZ, 0xc0, !PT ;  /* 0x3ffffffc04047812 */ /* 0x000fca00078ec0ff */
[----:B------:R-:W-:Y:S01]  /*0480*/  IMAD.IADD R4, R5, 0x1, -R4 ;  /* 0x0000000105047824 */ /* 0x000fe200078e0a04 */
[----:B--2---:R-:W-:-:S06]  /*0490*/  ULEA UR4, UR5, UR4, 0x18 ;  /* 0x0000000405047291 */ /* 0x004fcc000f8ec0ff */
[----:B------:R-:W-:-:S05]  /*04a0*/  LEA R4, R4, UR4, 0x2 ;  /* 0x0000000404047c11 */ /* 0x000fca000f8e10ff */
[----:B------:R2:W-:Y:S02]  /*04b0*/  ATOMS.POPC.INC.32 RZ, [R4+URZ] ;  /* 0x0000000004ff7f8c */ /* 0x0005e4000d8000ff */
.L_x_215:
[----:B------:R-:W-:Y:S05]  /*04c0*/  BSYNC.RECONVERGENT B1 ;  /* 0x0000000000017941 */ /* 0x000fea0003800200 */
.L_x_214:
[----:B------:R-:W-:Y:S04]  /*04d0*/  BSSY.RECONVERGENT B1, `(.L_x_216) ;  /* 0x000000c000017945 */ /* 0x000fe80003800200 */
[----:B------:R-:W-:Y:S05]  /*04e0*/  @P0 BRA `(.L_x_217) ;  /* 0x0000000000280947 */ /* 0x000fea0003800000 */
[----:B------:R-:W3:Y:S01]  /*04f0*/  S2UR UR5, SR_CgaCtaId ;  /* 0x00000000000579c3 */ /* 0x000ee20000008800 */
[----:B0----5:R-:W-:Y:S01]  /*0500*/  IABS R5, R11 ;  /* 0x0000000b00057213 */ /* 0x021fe20000000000 */
[----:B------:R-:W-:-:S03]  /*0510*/  UMOV UR4, 0x400 ;  /* 0x0000040000047882 */ /* 0x000fc60000000000 */
[----:B-12---:R-:W-:-:S04]  /*0520*/  SHF.R.S32.HI R4, RZ, 0x1f, R5 ;  /* 0x0000001fff047819 */ /* 0x006fc80000011405 */
[----:B------:R-:W-:-:S04]  /*0530*/  LEA.HI R4, R4, R5, RZ, 0x2 ;  /* 0x0000000504047211 */ /* 0x000fc800078f10ff */
[----:B------:R-:W-:-:S05]  /*0540*/  LOP3.LUT R4, R4, 0x3ffffffc, RZ, 0xc0, !PT ;  /* 0x3ffffffc04047812 */ /* 0x000fca00078ec0ff */
[----:B------:R-:W-:Y:S01]  /*0550*/  IMAD.IADD R4, R5, 0x1, -R4 ;  /* 0x0000000105047824 */ /* 0x000fe200078e0a04 */
[----:B---3--:R-:W-:-:S06]  /*0560*/  ULEA UR4, UR5, UR4, 0x18 ;  /* 0x0000000405047291 */ /* 0x008fcc000f8ec0ff */
[----:B------:R-:W-:-:S05]  /*0570*/  LEA R4, R4, UR4, 0x2 ;  /* 0x0000000404047c11 */ /* 0x000fca000f8e10ff */
[----:B------:R3:W-:Y:S02]  /*0580*/  ATOMS.POPC.INC.32 RZ, [R4+URZ] ;  /* 0x0000000004ff7f8c */ /* 0x0007e4000d8000ff */
.L_x_217:
[----:B------:R-:W-:Y:S05]  /*0590*/  BSYNC.RECONVERGENT B1 ;  /* 0x0000000000017941 */ /* 0x000fea0003800200 */
.L_x_216:
[----:B------:R-:W-:Y:S04]  /*05a0*/  BSSY.RECONVERGENT B1, `(.L_x_218) ;  /* 0x000000c000017945 */ /* 0x000fe80003800200 */
[----:B------:R-:W-:Y:S05]  /*05b0*/  @P1 BRA `(.L_x_219) ;  /* 0x0000000000281947 */ /* 0x000fea0003800000 */
[----:B------:R-:W4:Y:S01]  /*05c0*/  S2UR UR5, SR_CgaCtaId ;  /* 0x00000000000579c3 */ /* 0x000f220000008800 */
[----:B0----5:R-:W-:Y:S01]  /*05d0*/  IABS R5, R12 ;  /* 0x0000000c00057213 */ /* 0x021fe20000000000 */
[----:B------:R-:W-:-:S03]  /*05e0*/  UMOV UR4, 0x400 ;  /* 0x0000040000047882 */ /* 0x000fc60000000000 */
[----:B-123--:R-:W-:-:S04]  /*05f0*/  SHF.R.S32.HI R4, RZ, 0x1f, R5 ;  /* 0x0000001fff047819 */ /* 0x00efc80000011405 */
[----:B------:R-:W-:-:S04]  /*0600*/  LEA.HI R4, R4, R5, RZ, 0x2 ;  /* 0x0000000504047211 */ /* 0x000fc800078f10ff */
[----:B------:R-:W-:-:S05]  /*0610*/  LOP3.LUT R4, R4, 0x3ffffffc, RZ, 0xc0, !PT ;  /* 0x3ffffffc04047812 */ /* 0x000fca00078ec0ff */
[----:B------:R-:W-:Y:S01]  /*0620*/  IMAD.IADD R4, R5, 0x1, -R4 ;  /* 0x0000000105047824 */ /* 0x000fe200078e0a04 */
[----:B----4-:R-:W-:-:S06]  /*0630*/  ULEA UR4, UR5, UR4, 0x18 ;  /* 0x0000000405047291 */ /* 0x010fcc000f8ec0ff */
[----:B------:R-:W-:-:S05]  /*0640*/  LEA R4, R4, UR4, 0x2 ;  /* 0x0000000404047c11 */ /* 0x000fca000f8e10ff */
[----:B------:R4:W-:Y:S02]  /*0650*/  ATOMS.POPC.INC.32 RZ, [R4+URZ] ;  /* 0x0000000004ff7f8c */ /* 0x0009e4000d8000ff */
.L_x_219:
[----:B------:R-:W-:Y:S05]  /*0660*/  BSYNC.RECONVERGENT B1 ;  /* 0x0000000000017941 */ /* 0x000fea0003800200 */
.L_x_218:
[----:B------:R-:W-:Y:S04]  /*0670*/  BSSY.RECONVERGENT B1, `(.L_x_220) ;  /* 0x000000c000017945 */ /* 0x000fe80003800200 */
[----:B------:R-:W-:Y:S05]  /*0680*/  @P2 BRA `(.L_x_221) ;  /* 0x0000000000282947 */ /* 0x000fea0003800000 */
[----:B------:R-:W1:Y:S01]  /*0690*/  S2UR UR5, SR_CgaCtaId ;  /* 0x00000000000579c3 */ /* 0x000e620000008800 */
[----:B0----5:R-:W-:Y:S01]  /*06a0*/  IABS R5, R13 ;  /* 0x0000000d00057213 */ /* 0x021fe20000000000 */
[----:B------:R-:W-:-:S03]  /*06b0*/  UMOV UR4, 0x400 ;  /* 0x0000040000047882 */ /* 0x000fc60000000000 */
[----:B-1234-:R-:W-:-:S04]  /*06c0*/  SHF.R.S32.HI R4, RZ, 0x1f, R5 ;  /* 0x0000001fff047819 */ /* 0x01efc80000011405 */
[----:B------:R-:W-:-:S04]  /*06d0*/  LEA.HI R4, R4, R5, RZ, 0x2 ;  /* 0x0000000504047211 */ /* 0x000fc800078f10ff */
[----:B------:R-:W-:-:S05]  /*06e0*/  LOP3.LUT R4, R4, 0x3ffffffc, RZ, 0xc0, !PT ;  /* 0x3ffffffc04047812 */ /* 0x000fca00078ec0ff */
[----:B------:R-:W-:Y:S01]  /*06f0*/  IMAD.IADD R4, R5, 0x1, -R4 ;  /* 0x0000000105047824 */ /* 0x000fe200078e0a04 */
[----:B------:R-:W-:-:S06]  /*0700*/  ULEA UR4, UR5, UR4, 0x18 ;  /* 0x0000000405047291 */ /* 0x000fcc000f8ec0ff */
[----:B------:R-:W-:-:S05]  /*0710*/  LEA R4, R4, UR4, 0x2 ;  /* 0x0000000404047c11 */ /* 0x000fca000f8e10ff */
[----:B------:R0:W-:Y:S02]  /*0720*/  ATOMS.POPC.INC.32 RZ, [R4+URZ] ;  /* 0x0000000004ff7f8c */ /* 0x0001e4000d8000ff */
.L_x_221:
[----:B------:R-:W-:Y:S05]  /*0730*/  BSYNC.RECONVERGENT B1 ;  /* 0x0000000000017941 */ /* 0x000fea0003800200 */
.L_x_220:
        /* <DEDUP_REMOVED lines=12> */
.L_x_223:
[----:B------:R-:W-:Y:S05]  /*0800*/  BSYNC.RECONVERGENT B1 ;  /* 0x0000000000017941 */ /* 0x000fea0003800200 */
.L_x_222:
        /* <DEDUP_REMOVED lines=12> */
.L_x_225:
[----:B------:R-:W-:Y:S05]  /*08d0*/  BSYNC.RECONVERGENT B1 ;  /* 0x0000000000017941 */ /* 0x000fea0003800200 */
.L_x_224:
        /* <DEDUP_REMOVED lines=12> */
.L_x_227:
[----:B------:R-:W-:Y:S05]  /*09a0*/  BSYNC.RECONVERGENT B1 ;  /* 0x0000000000017941 */ /* 0x000fea0003800200 */
.L_x_226:
[----:B------:R-:W-:-:S05]  /*09b0*/  IMAD R9, R10, 0x8, R9 ;  /* 0x000000080a097824 */ /* 0x000fca00078e0209 */
[----:B------:R-:W-:-:S13]  /*09c0*/  ISETP.GE.U32.AND P0, PT, R9, R8, PT ;  /* 0x000000080900720c */ /* 0x000fda0003f06070 */
[----:B------:R-:W-:Y:S05]  /*09d0*/  @!P0 BRA `(.L_x_228) ;  /* 0xfffffff400ec8947 */ /* 0x000fea000383ffff */
.L_x_211:
[----:B------:R-:W-:Y:S05]  /*09e0*/  BSYNC.RECONVERGENT B0 ;  /* 0x0000000000007941 */ /* 0x000fea0003800200 */
.L_x_210:
[----:B------:R-:W-:Y:S01]  /*09f0*/  BAR.SYNC.DEFER_BLOCKING 0x0 ;  /* 0x0000000000007b1d */ /* 0x000fe20000010000 */
[----:B------:R-:W-:-:S13]  /*0a00*/  ISETP.GT.U32.AND P0, PT, R7, 0x3, PT ;  /* 0x000000030700780c */ /* 0x000fda0003f04070 */
[----:B------:R-:W-:Y:S05]  /*0a10*/  @P0 EXIT ;  /* 0x000000000000094d */ /* 0x000fea0003800000 */
[----:B------:R-:W1:Y:S01]  /*0a20*/  S2UR UR5, SR_CgaCtaId ;  /* 0x00000000000579c3 */ /* 0x000e620000008800 */
[----:B------:R-:W-:Y:S01]  /*0a30*/  UMOV UR4, 0x400 ;  /* 0x0000040000047882 */ /* 0x000fe20000000000 */
[----:B0-----:R-:W-:-:S06]  /*0a40*/  IMAD R5, R6, 0x4, R7 ;  /* 0x0000000406057824 */ /* 0x001fcc00078e0207 */
[----:B------:R-:W0:Y:S01]  /*0a50*/  LDC.64 R2, c[0x0][0x390] ;  /* 0x0000e400ff027b82 */ /* 0x000e220000000a00 */
[----:B-1----:R-:W-:Y:S01]  /*0a60*/  ULEA UR4, UR5, UR4, 0x18 ;  /* 0x0000000405047291 */ /* 0x002fe2000f8ec0ff */
[----:B0-----:R-:W-:-:S05]  /*0a70*/  IMAD.WIDE.U32 R2, R5, 0x4, R2 ;  /* 0x0000000405027825 */ /* 0x001fca00078e0002 */
[----:B------:R-:W-:-:S07]  /*0a80*/  LEA R5, R7, UR4, 0x2 ;  /* 0x0000000407057c11 */ /* 0x000fce000f8e10ff */
.L_x_229:
[----:B------:R0:W1:Y:S01]  /*0a90*/  LDS R9, [R5] ;  /* 0x0000000005097984 */ /* 0x0000620000000800 */
[----:B------:R-:W-:-:S05]  /*0aa0*/  IMAD.IADD R7, R0, 0x1, R7 ;  /* 0x0000000100077824 */ /* 0x000fca00078e0207 */
[----:B------:R-:W-:Y:S01]  /*0ab0*/  ISETP.GE.U32.AND P0, PT, R7, 0x4, PT ;  /* 0x000000040700780c */ /* 0x000fe20003f06070 */
[C---:B0-----:R-:W-:Y:S01]  /*0ac0*/  IMAD R5, R0.reuse, 0x4, R5 ;  /* 0x0000000400057824 */ /* 0x041fe200078e0205 */
[----:B-1----:R0:W-:Y:S02]  /*0ad0*/  STG.E desc[UR6][R2.64], R9 ;  /* 0x0000000902007986 */ /* 0x0021e4000c101906 */
[----:B0-----:R-:W-:-:S09]  /*0ae0*/  IMAD.WIDE.U32 R2, R0, 0x4, R2 ;  /* 0x0000000400027825 */ /* 0x001fd200078e0002 */
[----:B------:R-:W-:Y:S05]  /*0af0*/  @!P0 BRA `(.L_x_229) ;  /* 0xfffffffc00e48947 */ /* 0x000fea000383ffff */
[----:B------:R-:W-:Y:S05]  /*0b00*/  EXIT ;  /* 0x000000000000794d */ /* 0x000fea0003800000 */
.L_x_230:
        /* <DEDUP_REMOVED lines=15> */
.L_x_236:


//--------------------- .nv.shared._ZN3cub18CUB_300001_SM_10006detail4scan16DeviceScanKernelINS2_10policy_hubIjjjmN4cuda3std3__44plusIvEEE10Policy1000EN6thrust24THRUST_300001_SM_1000_NS6detail15normal_iteratorINSD_10device_ptrIjEEEESI_NS0_13ScanTileStateIjLb1EEES9_NS1_10InputValueIjPjEEmjLb0EjEEvT0_T1_T2_iT3_T4_T5_ --------------------------
	.section	.nv.shared._ZN3cub18CUB_300001_SM_10006detail4scan16DeviceScanKernelINS2_10policy_hubIjjjmN4cuda3std3__44plusIvEEE10Policy1000EN6thrust24THRUST_300001_SM_1000_NS6detail15normal_iteratorINSD_10device_ptrIjEEEESI_NS0_13ScanTileStateIjLb1EEES9_NS1_10InputValueIjPjEEmjLb0EjEEvT0_T1_T2_iT3_T4_T5_,"aw",@nobits
	.sectionflags	@""
	.align	16
.nv.shared._ZN3cub18CUB_300001_SM_10006detail4scan16DeviceScanKernelINS2_10policy_hubIjjjmN4cuda3std3__44plusIvEEE10Policy1000EN6thrust24THRUST_300001_SM_1000_NS6detail15normal_iteratorINSD_10device_ptrIjEEEESI_NS0_13ScanTileStateIjLb1EEES9_NS1_10InputValueIjPjEEmjLb0EjEEvT0_T1_T2_iT3_T4_T5_:
	.zero		32656


//--------------------- .nv.shared.reserved.0     --------------------------
	.section	.nv.shared.reserved.0,"aw",@nobits
	.weak		__nv_reservedSMEM_offset_0_alias
	.size		__nv_reservedSMEM_offset_0_alias, 0, 64
	.other		__nv_reservedSMEM_offset_0_alias,@"STO_CUDA_RESERVED_SHARED STV_DEFAULT"
__nv_reservedSMEM_offset_0_alias:
	.zero		0
	.zero		64


//--------------------- .nv.global                --------------------------
	.section	.nv.global,"aw",@nobits
.nv.global:
	.type		_ZN34_INTERNAL_7cca2641_4_k_cu_cd64c68b6thrust24THRUST_300001_SM_1000_NS3seqE,@object
	.size		_ZN34_INTERNAL_7cca2641_4_k_cu_cd64c68b6thrust24THRUST_300001_SM_1000_NS3seqE,(_ZN34_INTERNAL_7cca2641_4_k_cu_cd64c68b4cuda3std3__48in_placeE - _ZN34_INTERNAL_7cca2641_4_k_cu_cd64c68b6thrust24THRUST_300001_SM_1000_NS3seqE)
_ZN34_INTERNAL_7cca2641_4_k_cu_cd64c68b6thrust24THRUST_300001_SM_1000_NS3seqE:
	.zero		1
	.type		_ZN34_INTERNAL_7cca2641_4_k_cu_cd64c68b4cuda3std3__48in_placeE,@object
	.size		_ZN34_INTERNAL_7cca2641_4_k_cu_cd64c68b4cuda3std3__48in_placeE,(_ZN34_INTERNAL_7cca2641_4_k_cu_cd64c68b4cuda3std6ranges3__45__cpo4sizeE - _ZN34_INTERNAL_7cca2641_4_k_cu_cd64c68b4cuda3std3__48in_placeE)
_ZN34_INTERNAL_7cca2641_4_k_cu_cd64c68b4cuda3std3__48in_placeE:
	.zero		1
	.type		_ZN34_INTERNAL_7cca2641_4_k_cu_cd64c68b4cuda3std6ranges3__45__cpo4sizeE,@object
	.size		_ZN34_INTERNAL_7cca2641_4_k_cu_cd64c68b4cuda3std6ranges3__45__cpo4sizeE,(_ZN34_INTERNAL_7cca2641_4_k_cu_cd64c68b6thrust24THRUST_300001_SM_1000_NS12placeholders2_3E - _ZN34_INTERNAL_7cca2641_4_k_cu_cd64c68b4cuda3std6ranges3__45__cpo4sizeE)
_ZN34_INTERNAL_7cca2641_4_k_cu_cd64c68b4cuda3std6ranges3__45__cpo4sizeE:
	.zero		1
	.type		_ZN34_INTERNAL_7cca2641_4_k_cu_cd64c68b6thrust24THRUST_300001_SM_1000_NS12placeholders2_3E,@object
	.size		_ZN34_INTERNAL_7cca2641_4_k_cu_cd64c68b6thrust24THRUST_300001_SM_1000_NS12placeholders2_3E,(_ZN34_INTERNAL_7cca2641_4_k_cu_cd64c68b4cuda3std3__45__cpo6cbeginE - _ZN34_INTERNAL_7cca2641_4_k_cu_cd64c68b6thrust24THRUST_300001_SM_1000_NS12placeholders2_3E)
_ZN34_INTERNAL_7cca2641_4_k_cu_cd64c68b6thrust24THRUST_300001_SM_1000_NS12placeholders2_3E:
	.zero		1
	.type		_ZN34_INTERNAL_7cca2641_4_k_cu_cd64c68b4cuda3std3__45__cpo6cbeginE,@object
	.size		_ZN34_INTERNAL_7cca2641_4_k_cu_cd64c68b4cuda3std3__45__cpo6cbeginE,(_ZN34_INTERNAL_7cca2641_4_k_cu_cd64c68b4cuda3std6ranges3__45__cpo6cbeginE - _ZN34_INTERNAL_7cca2641_4_k_cu_cd64c68b4cuda3std3__45__cpo6cbeginE)
_ZN34_INTERNAL_7cca2641_4_k_cu_cd64c68b4cuda3std3__45__cpo6cbeginE:
	.zero		1
	.type		_ZN34_INTERNAL_7cca2641_4_k_cu_cd64c68b4cuda3std6ranges3__45__cpo6cbeginE,@object
	.size		_ZN34_INTERNAL_7cca2641_4_k_cu_cd64c68b4cuda3std6ranges3__45__cpo6cbeginE,(_ZN34_INTERNAL_7cca2641_4_k_cu_cd64c68b6thrust24THRUST_300001_SM_1000_NS12placeholders2_7E - _ZN34_INTERNAL_7cca2641_4_k_cu_cd64c68b4cuda3std6ranges3__45__cpo6cbeginE)
_ZN34_INTERNAL_7cca2641_4_k_cu_cd64c68b4cuda3std6ranges3__45__cpo6cbeginE:
	.zero		1
	.type		_ZN34_INTERNAL_7cca2641_4_k_cu_cd64c68b6thrust24THRUST_300001_SM_1000_NS12placeholders2_7E,@object
	.size		_ZN34_INTERNAL_7cca2641_4_k_cu_cd64c68b6thrust24THRUST_300001_SM_1000_NS12placeholders2_7E,(_ZN34_INTERNAL_7cca2641_4_k_cu_cd64c68b4cuda3std3__45__cpo7crbeginE - _ZN34_INTERNAL_7cca2641_4_k_cu_cd64c68b6thrust24THRUST_300001_SM_1000_NS12placeholders2_7E)
_ZN34_INTERNAL_7cca2641_4_k_cu_cd64c68b6thrust24THRUST_300001_SM_1000_NS12placeholders2_7E:
	.zero		1
	.type		_ZN34_INTERNAL_7cca2641_4_k_cu_cd64c68b4cuda3std3__45__cpo7crbeginE,@object
	.size		_ZN34_INTERNAL_7cca2641_4_k_cu_cd64c68b4cuda3std3__45__cpo7crbeginE,(_ZN34_INTERNAL_7cca2641_4_k_cu_cd64c68b4cuda3std6ranges3__45__cpo4nextE - _ZN34_INTERNAL_7cca2641_4_k_cu_cd64c68b4cuda3std3__45__cpo7crbeginE)
_ZN34_INTERNAL_7cca2641_4_k_cu_cd64c68b4cuda3std3__45__cpo7crbeginE:
	.zero		1
	.type		_ZN34_INTERNAL_7cca2641_4_k_cu_cd64c68b4cuda3std6ranges3__45__cpo4nextE,@object
	.size		_ZN34_INTERNAL_7cca2641_4_k_cu_cd64c68b4cuda3std6ranges3__45__cpo4nextE,(_ZN34_INTERNAL_7cca2641_4_k_cu_cd64c68b4cuda3std6ranges3__45__cpo4swapE - _ZN34_INTERNAL_7cca2641_4_k_cu_cd64c68b4cuda3std6ranges3__45__cpo4nextE)
_ZN34_INTERNAL_7cca2641_4_k_cu_cd64c68b4cuda3std6ranges3__45__cpo4nextE:
	.zero		1
	.type		_ZN34_INTERNAL_7cca2641_4_k_cu_cd64c68b4cuda3std6ranges3__45__cpo4swapE,@object
	.size		_ZN34_INTERNAL_7cca2641_4_k_cu_cd64c68b4cuda3std6ranges3__45__cpo4swapE,(_ZN34_INTERNAL_7cca2641_4_k_cu_cd64c68b6thrust24THRUST_300001_SM_1000_NS8cuda_cub10par_nosyncE - _ZN34_INTERNAL_7cca2641_4_k_cu_cd64c68b4cuda3std6ranges3__45__cpo4swapE)
_ZN34_INTERNAL_7cca2641_4_k_cu_cd64c68b4cuda3std6ranges3__45__cpo4swapE:
	.zero		1
	.type		_ZN34_INTERNAL_7cca2641_4_k_cu_cd64c68b6thrust24THRUST_300001_SM_1000_NS8cuda_cub10par_nosyncE,@object
	.size		_ZN34_INTERNAL_7cca2641_4_k_cu_cd64c68b6thrust24THRUST_300001_SM_1000_NS8cuda_cub10par_nosyncE,(_ZN34_INTERNAL_7cca2641_4_k_cu_cd64c68b6thrust24THRUST_300001_SM_1000_NS12placeholders2_9E - _ZN34_INTERNAL_7cca2641_4_k_cu_cd64c68b6thrust24THRUST_300001_SM_1000_NS8cuda_cub10par_nosyncE)
_ZN34_INTERNAL_7cca2641_4_k_cu_cd64c68b6thrust24THRUST_300001_SM_1000_NS8cuda_cub10par_nosyncE:
	.zero		1
	.type		_ZN34_INTERNAL_7cca2641_4_k_cu_cd64c68b6thrust24THRUST_300001_SM_1000_NS12placeholders2_9E,@object
	.size		_ZN34_INTERNAL_7cca2641_4_k_cu_cd64c68b6thrust24THRUST_300001_SM_1000_NS12placeholders2_9E,(_ZN34_INTERNAL_7cca2641_4_k_cu_cd64c68b4cuda3std3__436_GLOBAL__N__7cca2641_4_k_cu_cd64c68b6ignoreE - _ZN34_INTERNAL_7cca2641_4_k_cu_cd64c68b6thrust24THRUST_300001_SM_1000_NS12placeholders2_9E)
_ZN34_INTERNAL_7cca2641_4_k_cu_cd64c68b6thrust24THRUST_300001_SM_1000_NS12placeholders2_9E:
	.zero		1
	.type		_ZN34_INTERNAL_7cca2641_4_k_cu_cd64c68b4cuda3std3__436_GLOBAL__N__7cca2641_4_k_cu_cd64c68b6ignoreE,@object
	.size		_ZN34_INTERNAL_7cca2641_4_k_cu_cd64c68b4cuda3std3__436_GLOBAL__N__7cca2641_4_k_cu_cd64c68b6ignoreE,(_ZN34_INTERNAL_7cca2641_4_k_cu_cd64c68b4cuda3std6ranges3__45__cpo4dataE - _ZN34_INTERNAL_7cca2641_4_k_cu_cd64c68b4cuda3std3__436_GLOBAL__N__7cca2641_4_k_cu_cd64c68b6ignoreE)
_ZN34_INTERNAL_7cca2641_4_k_cu_cd64c68b4cuda3std3__436_GLOBAL__N__7cca2641_4_k_cu_cd64c68b6ignoreE:
	.zero		1
	.type		_ZN34_INTERNAL_7cca2641_4_k_cu_cd64c68b4cuda3std6ranges3__45__cpo4dataE,@object
	.size		_ZN34_INTERNAL_7cca2641_4_k_cu_cd64c68b4cuda3std6ranges3__45__cpo4dataE,(_ZN34_INTERNAL_7cca2641_4_k_cu_cd64c68b6thrust24THRUST_300001_SM_1000_NS12placeholders2_1E - _ZN34_INTERNAL_7cca2641_4_k_cu_cd64c68b4cuda3std6ranges3__45__cpo4dataE)
_ZN34_INTERNAL_7cca2641_4_k_cu_cd64c68b4cuda3std6ranges3__45__cpo4dataE:
	.zero		1
	.type		_ZN34_INTERNAL_7cca2641_4_k_cu_cd64c68b6thrust24THRUST_300001_SM_1000_NS12placeholders2_1E,@object
	.size		_ZN34_INTERNAL_7cca2641_4_k_cu_cd64c68b6thrust24THRUST_300001_SM_1000_NS12placeholders2_1E,(_ZN34_INTERNAL_7cca2641_4_k_cu_cd64c68b4cuda3std3__45__cpo5beginE - _ZN34_INTERNAL_7cca2641_4_k_cu_cd64c68b6thrust24THRUST_300001_SM_1000_NS12placeholders2_1E)
_ZN34_INTERNAL_7cca2641_4_k_cu_cd64c68b6thrust24THRUST_300001_SM_1000_NS12placeholders2_1E:
	.zero		1
	.type		_ZN34_INTERNAL_7cca2641_4_k_cu_cd64c68b4cuda3std3__45__cpo5beginE,@object
	.size		_ZN34_INTERNAL_7cca2641_4_k_cu_cd64c68b4cuda3std3__45__cpo5beginE,(_ZN34_INTERNAL_7cca2641_4_k_cu_cd64c68b4cuda3std6ranges3__45__cpo5beginE - _ZN34_INTERNAL_7cca2641_4_k_cu_cd64c68b4cuda3std3__45__cpo5beginE)
_ZN34_INTERNAL_7cca2641_4_k_cu_cd64c68b4cuda3std3__45__cpo5beginE:
	.zero		1
	.type		_ZN34_INTERNAL_7cca2641_4_k_cu_cd64c68b4cuda3std6ranges3__45__cpo5beginE,@object
	.size		_ZN34_INTERNAL_7cca2641_4_k_cu_cd64c68b4cuda3std6ranges3__45__cpo5beginE,(_ZN34_INTERNAL_7cca2641_4_k_cu_cd64c68b6thrust24THRUST_300001_SM_1000_NS12placeholders2_5E - _ZN34_INTERNAL_7cca2641_4_k_cu_cd64c68b4cuda3std6ranges3__45__cpo5beginE)
_ZN34_INTERNAL_7cca2641_4_k_cu_cd64c68b4cuda3std6ranges3__45__cpo5beginE:
	.zero		1
	.type		_ZN34_INTERNAL_7cca2641_4_k_cu_cd64c68b6thrust24THRUST_300001_SM_1000_NS12placeholders2_5E,@object
	.size		_ZN34_INTERNAL_7cca2641_4_k_cu_cd64c68b6thrust24THRUST_300001_SM_1000_NS12placeholders2_5E,(_ZN34_INTERNAL_7cca2641_4_k_cu_cd64c68b4cuda3std3__45__cpo6rbeginE - _ZN34_INTERNAL_7cca2641_4_k_cu_cd64c68b6thrust24THRUST_300001_SM_1000_NS12placeholders2_5E)
_ZN34_INTERNAL_7cca2641_4_k_cu_cd64c68b6thrust24THRUST_300001_SM_1000_NS12placeholders2_5E:
	.zero		1
	.type		_ZN34_INTERNAL_7cca2641_4_k_cu_cd64c68b4cuda3std3__45__cpo6rbeginE,@object
	.size		_ZN34_INTERNAL_7cca2641_4_k_cu_cd64c68b4cuda3std3__45__cpo6rbeginE,(_ZN34_INTERNAL_7cca2641_4_k_cu_cd64c68b4cuda3std6ranges3__45__cpo7advanceE - _ZN34_INTERNAL_7cca2641_4_k_cu_cd64c68b4cuda3std3__45__cpo6rbeginE)
_ZN34_INTERNAL_7cca2641_4_k_cu_cd64c68b4cuda3std3__45__cpo6rbeginE:
	.zero		1
	.type		_ZN34_INTERNAL_7cca2641_4_k_cu_cd64c68b4cuda3std6ranges3__45__cpo7advanceE,@object
	.size		_ZN34_INTERNAL_7cca2641_4_k_cu_cd64c68b4cuda3std6ranges3__45__cpo7advanceE,(_ZN34_INTERNAL_7cca2641_4_k_cu_cd64c68b4cuda3std3__47nulloptE - _ZN34_INTERNAL_7cca2641_4_k_cu_cd64c68b4cuda3std6ranges3__45__cpo7advanceE)
_ZN34_INTERNAL_7cca2641_4_k_cu_cd64c68b4cuda3std6ranges3__45__cpo7advanceE:
	.zero		1
	.type		_ZN34_INTERNAL_7cca2641_4_k_cu_cd64c68b4cuda3std3__47nulloptE,@object
	.size		_ZN34_INTERNAL_7cca2641_4_k_cu_cd64c68b4cuda3std3__47nulloptE,(_ZN34_INTERNAL_7cca2641_4_k_cu_cd64c68b4cuda3std6ranges3__45__cpo8distanceE - _ZN34_INTERNAL_7cca2641_4_k_cu_cd64c68b4cuda3std3__47nulloptE)
_ZN34_INTERNAL_7cca2641_4_k_cu_cd64c68b4cuda3std3__47nulloptE:
	.zero		1
	.type		_ZN34_INTERNAL_7cca2641_4_k_cu_cd64c68b4cuda3std6ranges3__45__cpo8distanceE,@object
	.size		_ZN34_INTERNAL_7cca2641_4_k_cu_cd64c68b4cuda3std6ranges3__45__cpo8distanceE,(_ZN34_INTERNAL_7cca2641_4_k_cu_cd64c68b6thrust24THRUST_300001_SM_1000_NS12placeholders3_10E - _ZN34_INTERNAL_7cca2641_4_k_cu_cd64c68b4cuda3std6ranges3__45__cpo8distanceE)
_ZN34_INTERNAL_7cca2641_4_k_cu_cd64c68b4cuda3std6ranges3__45__cpo8distanceE:
	.zero		1
	.type		_ZN34_INTERNAL_7cca2641_4_k_cu_cd64c68b6thrust24THRUST_300001_SM_1000_NS12placeholders3_10E,@object
	.size		_ZN34_INTERNAL_7cca2641_4_k_cu_cd64c68b6thrust24THRUST_300001_SM_1000_NS12placeholders3_10E,(_ZN34_INTERNAL_7cca2641_4_k_cu_cd64c68b4cuda3std3__419piecewise_constructE - _ZN34_INTERNAL_7cca2641_4_k_cu_cd64c68b6thrust24THRUST_300001_SM_1000_NS12placeholders3_10E)
_ZN34_INTERNAL_7cca2641_4_k_cu_cd64c68b6thrust24THRUST_300001_SM_1000_NS12placeholders3_10E:
	.zero		1
	.type		_ZN34_INTERNAL_7cca2641_4_k_cu_cd64c68b4cuda3std3__419piecewise_constructE,@object
	.size		_ZN34_INTERNAL_7cca2641_4_k_cu_cd64c68b4cuda3std3__419piecewise_constructE,(_ZN34_INTERNAL_7cca2641_4_k_cu_cd64c68b4cuda3std6ranges3__45__cpo5cdataE - _ZN34_INTERNAL_7cca2641_4_k_cu_cd64c68b4cuda3std3__419piecewise_constructE)
_ZN34_INTERNAL_7cca2641_4_k_cu_cd64c68b4cuda3std3__419piecewise_constructE:
	.zero		1
	.type		_ZN34_INTERNAL_7cca2641_4_k_cu_cd64c68b4cuda3std6ranges3__45__cpo5cdataE,@object
	.size		_ZN34_INTERNAL_7cca2641_4_k_cu_cd64c68b4cuda3std6ranges3__45__cpo5cdataE,(_ZN34_INTERNAL_7cca2641_4_k_cu_cd64c68b6thrust24THRUST_300001_SM_1000_NS12placeholders2_2E - _ZN34_INTERNAL_7cca2641_4_k_cu_cd64c68b4cuda3std6ranges3__45__cpo5cdataE)
_ZN34_INTERNAL_7cca2641_4_k_cu_cd64c68b4cuda3std6ranges3__45__cpo5cdataE:
	.zero		1
	.type		_ZN34_INTERNAL_7cca2641_4_k_cu_cd64c68b6thrust24THRUST_300001_SM_1000_NS12placeholders2_2E,@object
	.size		_ZN34_INTERNAL_7cca2641_4_k_cu_cd64c68b6thrust24THRUST_300001_SM_1000_NS12placeholders2_2E,(_ZN34_INTERNAL_7cca2641_4_k_cu_cd64c68b4cuda3std3__45__cpo3endE - _ZN34_INTERNAL_7cca2641_4_k_cu_cd64c68b6thrust24THRUST_300001_SM_1000_NS12placeholders2_2E)
_ZN34_INTERNAL_7cca2641_4_k_cu_cd64c68b6thrust24THRUST_300001_SM_1000_NS12placeholders2_2E:
	.zero		1
	.type		_ZN34_INTERNAL_7cca2641_4_k_cu_cd64c68b4cuda3std3__45__cpo3endE,@object
	.size		_ZN34_INTERNAL_7cca2641_4_k_cu_cd64c68b4cuda3std3__45__cpo3endE,(_ZN34_INTERNAL_7cca2641_4_k_cu_cd64c68b4cuda3std6ranges3__45__cpo3endE - _ZN34_INTERNAL_7cca2641_4_k_cu_cd64c68b4cuda3std3__45__cpo3endE)
_ZN34_INTERNAL_7cca2641_4_k_cu_cd64c68b4cuda3std3__45__cpo3endE:
	.zero		1
	.type		_ZN34_INTERNAL_7cca2641_4_k_cu_cd64c68b4cuda3std6ranges3__45__cpo3endE,@object
	.size		_ZN34_INTERNAL_7cca2641_4_k_cu_cd64c68b4cuda3std6ranges3__45__cpo3endE,(_ZN34_INTERNAL_7cca2641_4_k_cu_cd64c68b6thrust24THRUST_300001_SM_1000_NS12placeholders2_6E - _ZN34_INTERNAL_7cca2641_4_k_cu_cd64c68b4cuda3std6ranges3__45__cpo3endE)
_ZN34_INTERNAL_7cca2641_4_k_cu_cd64c68b4cuda3std6ranges3__45__cpo3endE:
	.zero		1
	.type		_ZN34_INTERNAL_7cca2641_4_k_cu_cd64c68b6thrust24THRUST_300001_SM_1000_NS12placeholders2_6E,@object
	.size		_ZN34_INTERNAL_7cca2641_4_k_cu_cd64c68b6thrust24THRUST_300001_SM_1000_NS12placeholders2_6E,(_ZN34_INTERNAL_7cca2641_4_k_cu_cd64c68b4cuda3std3__45__cpo4rendE - _ZN34_INTERNAL_7cca2641_4_k_cu_cd64c68b6thrust24THRUST_300001_SM_1000_NS12placeholders2_6E)
_ZN34_INTERNAL_7cca2641_4_k_cu_cd64c68b6thrust24THRUST_300001_SM_1000_NS12placeholders2_6E:
	.zero		1
	.type		_ZN34_INTERNAL_7cca2641_4_k_cu_cd64c68b4cuda3std3__45__cpo4rendE,@object
	.size		_ZN34_INTERNAL_7cca2641_4_k_cu_cd64c68b4cuda3std3__45__cpo4rendE,(_ZN34_INTERNAL_7cca2641_4_k_cu_cd64c68b4cuda3std6ranges3__45__cpo9iter_swapE - _ZN34_INTERNAL_7cca2641_4_k_cu_cd64c68b4cuda3std3__45__cpo4rendE)
_ZN34_INTERNAL_7cca2641_4_k_cu_cd64c68b4cuda3std3__45__cpo4rendE:
	.zero		1
	.type		_ZN34_INTERNAL_7cca2641_4_k_cu_cd64c68b4cuda3std6ranges3__45__cpo9iter_swapE,@object
	.size		_ZN34_INTERNAL_7cca2641_4_k_cu_cd64c68b4cuda3std6ranges3__45__cpo9iter_swapE,(_ZN34_INTERNAL_7cca2641_4_k_cu_cd64c68b4cuda3std3__48unexpectE - _ZN34_INTERNAL_7cca2641_4_k_cu_cd64c68b4cuda3std6ranges3__45__cpo9iter_swapE)
_ZN34_INTERNAL_7cca2641_4_k_cu_cd64c68b4cuda3std6ranges3__45__cpo9iter_swapE:
	.zero		1
	.type		_ZN34_INTERNAL_7cca2641_4_k_cu_cd64c68b4cuda3std3__48unexpectE,@object
	.size		_ZN34_INTERNAL_7cca2641_4_k_cu_cd64c68b4cuda3std3__48unexpectE,(_ZN34_INTERNAL_7cca2641_4_k_cu_cd64c68b6thrust24THRUST_300001_SM_1000_NS8cuda_cub3parE - _ZN34_INTERNAL_7cca2641_4_k_cu_cd64c68b4cuda3std3__48unexpectE)
_ZN34_INTERNAL_7cca2641_4_k_cu_cd64c68b4cuda3std3__48unexpectE:
	.zero		1
	.type		_ZN34_INTERNAL_7cca2641_4_k_cu_cd64c68b6thrust24THRUST_300001_SM_1000_NS8cuda_cub3parE,@object
	.size		_ZN34_INTERNAL_7cca2641_4_k_cu_cd64c68b6thrust24THRUST_300001_SM_1000_NS8cuda_cub3parE,(_ZN34_INTERNAL_7cca2641_4_k_cu_cd64c68b6thrust24THRUST_300001_SM_1000_NS12placeholders2_4E - _ZN34_INTERNAL_7cca2641_4_k_cu_cd64c68b6thrust24THRUST_300001_SM_1000_NS8cuda_cub3parE)
_ZN34_INTERNAL_7cca2641_4_k_cu_cd64c68b6thrust24THRUST_300001_SM_1000_NS8cuda_cub3parE:
	.zero		1
	.type		_ZN34_INTERNAL_7cca2641_4_k_cu_cd64c68b6thrust24THRUST_300001_SM_1000_NS12placeholders2_4E,@object
	.size		_ZN34_INTERNAL_7cca2641_4_k_cu_cd64c68b6thrust24THRUST_300001_SM_1000_NS12placeholders2_4E,(_ZN34_INTERNAL_7cca2641_4_k_cu_cd64c68b4cuda3std3__45__cpo4cendE - _ZN34_INTERNAL_7cca2641_4_k_cu_cd64c68b6thrust24THRUST_300001_SM_1000_NS12placeholders2_4E)
_ZN34_INTERNAL_7cca2641_4_k_cu_cd64c68b6thrust24THRUST_300001_SM_1000_NS12placeholders2_4E:
	.zero		1
	.type		_ZN34_INTERNAL_7cca2641_4_k_cu_cd64c68b4cuda3std3__45__cpo4cendE,@object
	.size		_ZN34_INTERNAL_7cca2641_4_k_cu_cd64c68b4cuda3std3__45__cpo4cendE,(_ZN34_INTERNAL_7cca2641_4_k_cu_cd64c68b4cuda3std6ranges3__45__cpo4cendE - _ZN34_INTERNAL_7cca2641_4_k_cu_cd64c68b4cuda3std3__45__cpo4cendE)
_ZN34_INTERNAL_7cca2641_4_k_cu_cd64c68b4cuda3std3__45__cpo4cendE:
	.zero		1
	.type		_ZN34_INTERNAL_7cca2641_4_k_cu_cd64c68b4cuda3std6ranges3__45__cpo4cendE,@object
	.size		_ZN34_INTERNAL_7cca2641_4_k_cu_cd64c68b4cuda3std6ranges3__45__cpo4cendE,(_ZN34_INTERNAL_7cca2641_4_k_cu_cd64c68b4cuda3std3__420unreachable_sentinelE - _ZN34_INTERNAL_7cca2641_4_k_cu_cd64c68b4cuda3std6ranges3__45__cpo4cendE)
_ZN34_INTERNAL_7cca2641_4_k_cu_cd64c68b4cuda3std6ranges3__45__cpo4cendE:
	.zero		1
	.type		_ZN34_INTERNAL_7cca2641_4_k_cu_cd64c68b4cuda3std3__420unreachable_sentinelE,@object
	.size		_ZN34_INTERNAL_7cca2641_4_k_cu_cd64c68b4cuda3std3__420unreachable_sentinelE,(_ZN34_INTERNAL_7cca2641_4_k_cu_cd64c68b4cuda3std6ranges3__45__cpo5ssizeE - _ZN34_INTERNAL_7cca2641_4_k_cu_cd64c68b4cuda3std3__420unreachable_sentinelE)
_ZN34_INTERNAL_7cca2641_4_k_cu_cd64c68b4cuda3std3__420unreachable_sentinelE:
	.zero		1
	.type		_ZN34_INTERNAL_7cca2641_4_k_cu_cd64c68b4cuda3std6ranges3__45__cpo5ssizeE,@object
	.size		_ZN34_INTERNAL_7cca2641_4_k_cu_cd64c68b4cuda3std6ranges3__45__cpo5ssizeE,(_ZN34_INTERNAL_7cca2641_4_k_cu_cd64c68b6thrust24THRUST_300001_SM_1000_NS12placeholders2_8E - _ZN34_INTERNAL_7cca2641_4_k_cu_cd64c68b4cuda3std6ranges3__45__cpo5ssizeE)
_ZN34_INTERNAL_7cca2641_4_k_cu_cd64c68b4cuda3std6ranges3__45__cpo5ssizeE:
	.zero		1
	.type		_ZN34_INTERNAL_7cca2641_4_k_cu_cd64c68b6thrust24THRUST_300001_SM_1000_NS12placeholders2_8E,@object
	.size		_ZN34_INTERNAL_7cca2641_4_k_cu_cd64c68b6thrust24THRUST_300001_SM_1000_NS12placeholders2_8E,(_ZN34_INTERNAL_7cca2641_4_k_cu_cd64c68b4cuda3std3__45__cpo5crendE - _ZN34_INTERNAL_7cca2641_4_k_cu_cd64c68b6thrust24THRUST_300001_SM_1000_NS12placeholders2_8E)
_ZN34_INTERNAL_7cca2641_4_k_cu_cd64c68b6thrust24THRUST_300001_SM_1000_NS12placeholders2_8E:
	.zero		1
	.type		_ZN34_INTERNAL_7cca2641_4_k_cu_cd64c68b4cuda3std3__45__cpo5crendE,@object
	.size		_ZN34_INTERNAL_7cca2641_4_k_cu_cd64c68b4cuda3std3__45__cpo5crendE,(_ZN34_INTERNAL_7cca2641_4_k_cu_cd64c68b4cuda3std6ranges3__45__cpo4prevE - _ZN34_INTERNAL_7cca2641_4_k_cu_cd64c68b4cuda3std3__45__cpo5crendE)
_ZN34_INTERNAL_7cca2641_4_k_cu_cd64c68b4cuda3std3__45__cpo5crendE:
	.zero		1
	.type		_ZN34_INTERNAL_7cca2641_4_k_cu_cd64c68b4cuda3std6ranges3__45__cpo4prevE,@object
	.size		_ZN34_INTERNAL_7cca2641_4_k_cu_cd64c68b4cuda3std6ranges3__45__cpo4prevE,(_ZN34_INTERNAL_7cca2641_4_k_cu_cd64c68b4cuda3std6ranges3__45__cpo9iter_moveE - _ZN34_INTERNAL_7cca2641_4_k_cu_cd64c68b4cuda3std6ranges3__45__cpo4prevE)
_ZN34_INTERNAL_7cca2641_4_k_cu_cd64c68b4cuda3std6ranges3__45__cpo4prevE:
	.zero		1
	.type		_ZN34_INTERNAL_7cca2641_4_k_cu_cd64c68b4cuda3std6ranges3__45__cpo9iter_moveE,@object
	.size		_ZN34_INTERNAL_7cca2641_4_k_cu_cd64c68b4cuda3std6ranges3__45__cpo9iter_moveE,(_ZN34_INTERNAL_7cca2641_4_k_cu_cd64c68b6thrust24THRUST_300001_SM_1000_NS6system6detail10sequential3seqE - _ZN34_INTERNAL_7cca2641_4_k_cu_cd64c68b4cuda3std6ranges3__45__cpo9iter_moveE)
_ZN34_INTERNAL_7cca2641_4_k_cu_cd64c68b4cuda3std6ranges3__45__cpo9iter_moveE:
	.zero		1
	.type		_ZN34_INTERNAL_7cca2641_4_k_cu_cd64c68b6thrust24THRUST_300001_SM_1000_NS6system6detail10sequential3seqE,@object
	.size		_ZN34_INTERNAL_7cca2641_4_k_cu_cd64c68b6thrust24THRUST_300001_SM_1000_NS6system6detail10sequential3seqE,(.L_31 - _ZN34_INTERNAL_7cca2641_4_k_cu_cd64c68b6thrust24THRUST_300001_SM_1000_NS6system6detail10sequential3seqE)
_ZN34_INTERNAL_7cca2641_4_k_cu_cd64c68b6thrust24THRUST_300001_SM_1000_NS6system6detail10sequential3seqE:
	.zero		1
.L_31:


//--------------------- .nv.shared._ZN3cub18CUB_300001_SM_10006detail4scan16DeviceScanKernelINS2_10policy_hubIjjjjN4cuda3std3__44plusIvEEE10Policy1000EN6thrust24THRUST_300001_SM_1000_NS6detail15normal_iteratorINSD_10device_ptrIjEEEESI_NS0_13ScanTileStateIjLb1EEES9_NS1_10InputValueIjPjEEjjLb0EjEEvT0_T1_T2_iT3_T4_T5_ --------------------------
	.section	.nv.shared._ZN3cub18CUB_300001_SM_10006detail4scan16DeviceScanKernelINS2_10policy_hubIjjjjN4cuda3std3__44plusIvEEE10Policy1000EN6thrust24THRUST_300001_SM_1000_NS6detail15normal_iteratorINSD_10device_ptrIjEEEESI_NS0_13ScanTileStateIjLb1EEES9_NS1_10InputValueIjPjEEjjLb0EjEEvT0_T1_T2_iT3_T4_T5_,"aw",@nobits
	.sectionflags	@""
	.align	16
.nv.shared._ZN3cub18CUB_300001_SM_10006detail4scan16DeviceScanKernelINS2_10policy_hubIjjjjN4cuda3std3__44plusIvEEE10Policy1000EN6thrust24THRUST_300001_SM_1000_NS6detail15normal_iteratorINSD_10device_ptrIjEEEESI_NS0_13ScanTileStateIjLb1EEES9_NS1_10InputValueIjPjEEjjLb0EjEEvT0_T1_T2_iT3_T4_T5_:
	.zero		34832


//--------------------- .nv.shared._Z15reorder_pass_p1IiEvPKT_PS0_jPj --------------------------
	.section	.nv.shared._Z15reorder_pass_p1IiEvPKT_PS0_jPj,"aw",@nobits
	.sectionflags	@""
	.align	4
.nv.shared._Z15reorder_pass_p1IiEvPKT_PS0_jPj:
	.zero		1040


//--------------------- .nv.shared._Z18build_histogram_p1IiEvPKT_iPj --------------------------
	.section	.nv.shared._Z18build_histogram_p1IiEvPKT_iPj,"aw",@nobits
	.sectionflags	@""
	.align	4
.nv.shared._Z18build_histogram_p1IiEvPKT_iPj:
	.zero		1040


//--------------------- .nv.constant0._ZN3cub18CUB_300001_SM_10006detail4scan16DeviceScanKernelINS2_10policy_hubIjjjmN4cuda3std3__44plusIvEEE10Policy1000EN6thrust24THRUST_300001_SM_1000_NS6detail15normal_iteratorINSD_10device_ptrIjEEEESI_NS0_13ScanTileStateIjLb1EEES9_NS1_10InputValueIjPjEEmjLb0EjEEvT0_T1_T2_iT3_T4_T5_ --------------------------
	.section	.nv.constant0._ZN3cub18CUB_300001_SM_10006detail4scan16DeviceScanKernelINS2_10policy_hubIjjjmN4cuda3std3__44plusIvEEE10Policy1000EN6thrust24THRUST_300001_SM_1000_NS6detail15normal_iteratorINSD_10device_ptrIjEEEESI_NS0_13ScanTileStateIjLb1EEES9_NS1_10InputValueIjPjEEmjLb0EjEEvT0_T1_T2_iT3_T4_T5_,"a",@progbits
	.sectionflags	@""
	.align	4
.nv.constant0._ZN3cub18CUB_300001_SM_10006detail4scan16DeviceScanKernelINS2_10policy_hubIjjjmN4cuda3std3__44plusIvEEE10Policy1000EN6thrust24THRUST_300001_SM_1000_NS6detail15normal_iteratorINSD_10device_ptrIjEEEESI_NS0_13ScanTileStateIjLb1EEES9_NS1_10InputValueIjPjEEmjLb0EjEEvT0_T1_T2_iT3_T4_T5_:
	.zero		952


//--------------------- .nv.constant0._ZN3cub18CUB_300001_SM_10006detail4scan16DeviceScanKernelINS2_10policy_hubIjjjjN4cuda3std3__44plusIvEEE10Policy1000EN6thrust24THRUST_300001_SM_1000_NS6detail15normal_iteratorINSD_10device_ptrIjEEEESI_NS0_13ScanTileStateIjLb1EEES9_NS1_10InputValueIjPjEEjjLb0EjEEvT0_T1_T2_iT3_T4_T5_ --------------------------
	.section	.nv.constant0._ZN3cub18CUB_300001_SM_10006detail4scan16DeviceScanKernelINS2_10policy_hubIjjjjN4cuda3std3__44plusIvEEE10Policy1000EN6thrust24THRUST_300001_SM_1000_NS6detail15normal_iteratorINSD_10device_ptrIjEEEESI_NS0_13ScanTileStateIjLb1EEES9_NS1_10InputValueIjPjEEjjLb0EjEEvT0_T1_T2_iT3_T4_T5_,"a",@progbits
	.sectionflags	@""
	.align	4
.nv.constant0._ZN3cub18CUB_300001_SM_10006detail4scan16DeviceScanKernelINS2_10policy_hubIjjjjN4cuda3std3__44plusIvEEE10Policy1000EN6thrust24THRUST_300001_SM_1000_NS6detail15normal_iteratorINSD_10device_ptrIjEEEESI_NS0_13ScanTileStateIjLb1EEES9_NS1_10InputValueIjPjEEjjLb0EjEEvT0_T1_T2_iT3_T4_T5_:
	.zero		948


//--------------------- .nv.constant0._ZN3cub18CUB_300001_SM_10006detail4scan20DeviceScanInitKernelINS0_13ScanTileStateIjLb1EEEEEvT_i --------------------------
	.section	.nv.constant0._ZN3cub18CUB_300001_SM_10006detail4scan20DeviceScanInitKernelINS0_13ScanTileStateIjLb1EEEEEvT_i,"a",@progbits
	.sectionflags	@""
	.align	4
.nv.constant0._ZN3cub18CUB_300001_SM_10006detail4scan20DeviceScanInitKernelINS0_13ScanTileStateIjLb1EEEEEvT_i:
	.zero		908


//--------------------- .nv.constant0._ZN3cub18CUB_300001_SM_10006detail11EmptyKernelIvEEvv --------------------------
	.section	.nv.constant0._ZN3cub18CUB_300001_SM_10006detail11EmptyKernelIvEEvv,"a",@progbits
	.sectionflags	@""
	.align	4
.nv.constant0._ZN3cub18CUB_300001_SM_10006detail11EmptyKernelIvEEvv:
	.zero		896


//--------------------- .nv.constant0._Z15reorder_pass_p1IiEvPKT_PS0_jPj --------------------------
	.section	.nv.constant0._Z15reorder_pass_p1IiEvPKT_PS0_jPj,"a",@progbits
	.sectionflags	@""
	.align	4
.nv.constant0._Z15reorder_pass_p1IiEvPKT_PS0_jPj:
	.zero		928


//--------------------- .nv.constant0._Z18build_histogram_p1IiEvPKT_iPj --------------------------
	.section	.nv.constant0._Z18build_histogram_p1IiEvPKT_iPj,"a",@progbits
	.sectionflags	@""
	.align	4
.nv.constant0._Z18build_histogram_p1IiEvPKT_iPj:
	.zero		920


//--------------------- SYMBOLS --------------------------

	.type		.nv.reservedSmem.offset0,@object
	.size		.nv.reservedSmem.offset0,0x4
	.type		.nv.reservedSmem.cap,@object
	.size		.nv.reservedSmem.cap,0x4
